	.target	sm_90a

	.elftype	@"ET_EXEC"


//--------------------- .note.nv.tkinfo           --------------------------
	.section	.note.nv.tkinfo,"",@"SHT_NOTE"
	.sectionflags	@"SHF_NOTE_NV_TKINFO"
	.tkinfo
        /*0018*/ 	.word	0x00000002
        /*0030*/ 	.string	""
        /*0030*/ 	.string	"ptxas"
        /*0030*/ 	.string	"Cuda compilation tools, release 13.0, V13.0.88"
        /*0030*/ 	.string	"Build cuda_13.0.r13.0/compiler.36424714_0"
        /*0030*/ 	.string	"-arch sm_90a -m 64 "



//--------------------- .note.nv.cuinfo           --------------------------
	.section	.note.nv.cuinfo,"",@"SHT_NOTE"
	.sectionflags	@"SHF_NOTE_NV_CUINFO"
        /*0018*/ 	.short	0x0002
        /*001a*/ 	.short	0x005a
        /*001c*/ 	.short	0x0082
	.zero		2


//--------------------- .nv.info                  --------------------------
	.section	.nv.info,"",@"SHT_CUDA_INFO"
	.align	4


	//----- nvinfo : EIATTR_REGCOUNT
	.align		4
        /*0000*/ 	.byte	0x04, 0x2f
        /*0002*/ 	.short	(.L_16 - .L_15)
	.align		4
.L_15:
        /*0004*/ 	.word	index@(_ZN7cutlass13device_kernelINS_4fmha6kernel13FmhaKernelTmaINS1_10collective15FmhaMainloopTmaINS_10bfloat16_tEfN4cute5tupleIJNS7_1CILi64EEENS9_ILi256EEENS9_ILi112EEEEEENS4_14ResidualFusionEJEEENS4_15FmhaFwdEpilogueIS6_fNS8_IJSA_SC_SB_EEEEEJEEEEEvNT_6ParamsE)
        /*0008*/ 	.word	0x000000e8


	//----- nvinfo : EIATTR_FRAME_SIZE
	.align		4
.L_16:
        /*000c*/ 	.byte	0x04, 0x11
        /*000e*/ 	.short	(.L_18 - .L_17)
	.align		4
.L_17:
        /*0010*/ 	.word	index@($__internal_0_$__cuda_sm20_rcp_rn_f32_slowpath)
        /*0014*/ 	.word	0x00000000


	//----- nvinfo : EIATTR_FRAME_SIZE
	.align		4
.L_18:
        /*0018*/ 	.byte	0x04, 0x11
        /*001a*/ 	.short	(.L_20 - .L_19)
	.align		4
.L_19:
        /*001c*/ 	.word	index@(_ZN7cutlass13device_kernelINS_4fmha6kernel13FmhaKernelTmaINS1_10collective15FmhaMainloopTmaINS_10bfloat16_tEfN4cute5tupleIJNS7_1CILi64EEENS9_ILi256EEENS9_ILi112EEEEEENS4_14ResidualFusionEJEEENS4_15FmhaFwdEpilogueIS6_fNS8_IJSA_SC_SB_EEEEEJEEEEEvNT_6ParamsE)
        /*0020*/ 	.word	0x00000000


	//----- nvinfo : EIATTR_MIN_STACK_SIZE
	.align		4
.L_20:
        /*0024*/ 	.byte	0x04, 0x12
        /*0026*/ 	.short	(.L_22 - .L_21)
	.align		4
.L_21:
        /*0028*/ 	.word	index@(_ZN7cutlass13device_kernelINS_4fmha6kernel13FmhaKernelTmaINS1_10collective15FmhaMainloopTmaINS_10bfloat16_tEfN4cute5tupleIJNS7_1CILi64EEENS9_ILi256EEENS9_ILi112EEEEEENS4_14ResidualFusionEJEEENS4_15FmhaFwdEpilogueIS6_fNS8_IJSA_SC_SB_EEEEEJEEEEEvNT_6ParamsE)
        /*002c*/ 	.word	0x00000000
.L_22:


//--------------------- .nv.compat                --------------------------
	.section	.nv.compat,"",@"SHT_CUDA_COMPAT_INFO"
	.align	4
        /*0000*/ 	.byte	0x02, 0x09, 0x01, 0x00, 0x02, 0x02, 0x04, 0x00, 0x02, 0x05, 0x05, 0x00, 0x03, 0x07, 0x01, 0x01
        /*0010*/ 	.byte	0x02, 0x03, 0x01, 0x00, 0x02, 0x06, 0x01, 0x00, 0x04, 0x0b, 0x08, 0x00, 0x00, 0x00, 0x00, 0x00
        /*0020*/ 	.byte	0x00, 0x00, 0x00, 0x00


//--------------------- .nv.info._ZN7cutlass13device_kernelINS_4fmha6kernel13FmhaKernelTmaINS1_10collective15FmhaMainloopTmaINS_10bfloat16_tEfN4cute5tupleIJNS7_1CILi64EEENS9_ILi256EEENS9_ILi112EEEEEENS4_14ResidualFusionEJEEENS4_15FmhaFwdEpilogueIS6_fNS8_IJSA_SC_SB_EEEEEJEEEEEvNT_6ParamsE --------------------------
	.section	.nv.info._ZN7cutlass13device_kernelINS_4fmha6kernel13FmhaKernelTmaINS1_10collective15FmhaMainloopTmaINS_10bfloat16_tEfN4cute5tupleIJNS7_1CILi64EEENS9_ILi256EEENS9_ILi112EEEEEENS4_14ResidualFusionEJEEENS4_15FmhaFwdEpilogueIS6_fNS8_IJSA_SC_SB_EEEEEJEEEEEvNT_6ParamsE,"",@"SHT_CUDA_INFO"
	.sectionflags	@""
	.align	4


	//----- nvinfo : EIATTR_CUDA_API_VERSION
	.align		4
        /*0000*/ 	.byte	0x04, 0x37
        /*0002*/ 	.short	(.L_24 - .L_23)
.L_23:
        /*0004*/ 	.word	0x00000082


	//----- nvinfo : EIATTR_KPARAM_INFO
	.align		4
.L_24:
        /*0008*/ 	.byte	0x04, 0x17
        /*000a*/ 	.short	(.L_26 - .L_25)
.L_25:
        /*000c*/ 	.word	0x00000000
        /*0010*/ 	.short	0x0000
        /*0012*/ 	.short	0x0070
        /*0014*/ 	.byte	0x00, 0xf0, 0x01, 0x20


	//----- nvinfo : EIATTR_SPARSE_MMA_MASK
	.align		4
.L_26:
        /*0018*/ 	.byte	0x03, 0x50
        /*001a*/ 	.short	0x0000


	//----- nvinfo : EIATTR_MAXREG_COUNT
	.align		4
        /*001c*/ 	.byte	0x03, 0x1b
        /*001e*/ 	.short	0x00ff


	//----- nvinfo : EIATTR_NUM_BARRIERS
	.align		4
        /*0020*/ 	.byte	0x02, 0x4c
        /*0022*/ 	.byte	0x02
	.zero		1


	//----- nvinfo : EIATTR_EXTERNS
	.align		4
        /*0024*/ 	.byte	0x04, 0x0f
        /*0026*/ 	.short	(.L_28 - .L_27)


	//   ....[0]....
	.align		4
.L_27:
        /*0028*/ 	.word	index@(__assertfail)


	//----- nvinfo : EIATTR_MERCURY_ISA_VERSION
	.align		4
.L_28:
        /*002c*/ 	.byte	0x03, 0x5f
        /*002e*/ 	.short	0x0101


	//----- nvinfo : EIATTR_COOP_GROUP_MASK_REGIDS
	.align		4
        /*0030*/ 	.byte	0x04, 0x29
        /*0032*/ 	.short	(.L_30 - .L_29)


	//   ....[0]....
.L_29:
        /*0034*/ 	.word	0xffffffff


	//   ....[1]....
        /*0038*/ 	.word	0xffffffff


	//   ....[2]....
        /*003c*/ 	.word	0xffffffff


	//   ....[3]....
        /*0040*/ 	.word	0xffffffff


	//   ....[4]....
        /*0044*/ 	.word	0xffffffff


	//   ....[5]....
        /*0048*/ 	.word	0xffffffff


	//   ....[6]....
        /*004c*/ 	.word	0xffffffff


	//   ....[7]....
        /*0050*/ 	.word	0xffffffff


	//   ....[8]....
        /*0054*/ 	.word	0xffffffff


	//   ....[9]....
        /*0058*/ 	.word	0xffffffff


	//   ....[10]....
        /*005c*/ 	.word	0xffffffff


	//   ....[11]....
        /*0060*/ 	.word	0xffffffff


	//   ....[12]....
        /*0064*/ 	.word	0xffffffff


	//   ....[13]....
        /*0068*/ 	.word	0xffffffff


	//   ....[14]....
        /*006c*/ 	.word	0xffffffff


	//   ....[15]....
        /*0070*/ 	.word	0xffffffff


	//   ....[16]....
        /*0074*/ 	.word	0xffffffff


	//   ....[17]....
        /*0078*/ 	.word	0xffffffff


	//   ....[18]....
        /*007c*/ 	.word	0xffffffff


	//   ....[19]....
        /*0080*/ 	.word	0xffffffff


	//   ....[20]....
        /*0084*/ 	.word	0xffffffff


	//----- nvinfo : EIATTR_COOP_GROUP_INSTR_OFFSETS
	.align		4
.L_30:
        /*0088*/ 	.byte	0x04, 0x28
        /*008a*/ 	.short	(.L_32 - .L_31)


	//   ....[0]....
.L_31:
        /*008c*/ 	.word	0x00000050


	//   ....[1]....
        /*0090*/ 	.word	0x00000140


	//   ....[2]....
        /*0094*/ 	.word	0x00000270


	//   ....[3]....
        /*0098*/ 	.word	0x00000410


	//   ....[4]....
        /*009c*/ 	.word	0x000005b0


	//   ....[5]....
        /*00a0*/ 	.word	0x00004020


	//   ....[6]....
        /*00a4*/ 	.word	0x00004100


	//   ....[7]....
        /*00a8*/ 	.word	0x00004150


	//   ....[8]....
        /*00ac*/ 	.word	0x00004220


	//   ....[9]....
        /*00b0*/ 	.word	0x0000b5e0


	//   ....[10]....
        /*00b4*/ 	.word	0x0000b600


	//   ....[11]....
        /*00b8*/ 	.word	0x0000b630


	//   ....[12]....
        /*00bc*/ 	.word	0x0000b660


	//   ....[13]....
        /*00c0*/ 	.word	0x00013fa0


	//   ....[14]....
        /*00c4*/ 	.word	0x00013fd0


	//   ....[15]....
        /*00c8*/ 	.word	0x00014010


	//   ....[16]....
        /*00cc*/ 	.word	0x00014020


	//   ....[17]....
        /*00d0*/ 	.word	0x0001b750


	//   ....[18]....
        /*00d4*/ 	.word	0x0001b790


	//   ....[19]....
        /*00d8*/ 	.word	0x0001b7d0


	//   ....[20]....
        /*00dc*/ 	.word	0x0001b7e0


	//----- nvinfo : EIATTR_SYSCALL_OFFSETS
	.align		4
.L_32:
        /*00e0*/ 	.byte	0x04, 0x46
        /*00e2*/ 	.short	(.L_34 - .L_33)


	//   ....[0]....
.L_33:
        /*00e4*/ 	.word	0x0001c2a0


	//   ....[1]....
        /*00e8*/ 	.word	0x0001c3c0


	//----- nvinfo : EIATTR_MBARRIER_INSTR_OFFSETS
	.align		4
.L_34:
        /*00ec*/ 	.byte	0x04, 0x39
        /*00ee*/ 	.short	(.L_36 - .L_35)


	//   ....[0]....
.L_35:
        /*00f0*/ 	.word	0x00000240
        /*00f4*/ 	.word	0x000000ff
        /*00f8*/ 	.word	0x0003b840
        /*00fc*/ 	.short	0x0100
        /*00fe*/ 	.byte	0x08
	.zero		1


	//   ....[1]....
        /*0100*/ 	.word	0x00000250
        /*0104*/ 	.word	0x000000ff
        /*0108*/ 	.word	0x0003b848
        /*010c*/ 	.short	0x0100
        /*010e*/ 	.byte	0x08
	.zero		1


	//   ....[2]....
        /*0110*/ 	.word	0x00000380
        /*0114*/ 	.word	0x000000ff
        /*0118*/ 	.word	0x0003b800
        /*011c*/ 	.short	0x0100
        /*011e*/ 	.byte	0x08
	.zero		1


	//   ....[3]....
        /*0120*/ 	.word	0x00000390
        /*0124*/ 	.word	0x000000ff
        /*0128*/ 	.word	0x0003b820
        /*012c*/ 	.short	0x0100
        /*012e*/ 	.byte	0x08
	.zero		1


	//   ....[4]....
        /*0130*/ 	.word	0x000003a0
        /*0134*/ 	.word	0x000000ff
        /*0138*/ 	.word	0x0003b808
        /*013c*/ 	.short	0x0100
        /*013e*/ 	.byte	0x08
	.zero		1


	//   ....[5]....
        /*0140*/ 	.word	0x000003b0
        /*0144*/ 	.word	0x000000ff
        /*0148*/ 	.word	0x0003b828
        /*014c*/ 	.short	0x0100
        /*014e*/ 	.byte	0x08
	.zero		1


	//   ....[6]....
        /*0150*/ 	.word	0x000003c0
        /*0154*/ 	.word	0x000000ff
        /*0158*/ 	.word	0x0003b810
        /*015c*/ 	.short	0x0100
        /*015e*/ 	.byte	0x08
	.zero		1


	//   ....[7]....
        /*0160*/ 	.word	0x000003d0
        /*0164*/ 	.word	0x000000ff
        /*0168*/ 	.word	0x0003b830
        /*016c*/ 	.short	0x0100
        /*016e*/ 	.byte	0x08
	.zero		1


	//   ....[8]....
        /*0170*/ 	.word	0x000003e0
        /*0174*/ 	.word	0x000000ff
        /*0178*/ 	.word	0x0003b818
        /*017c*/ 	.short	0x0100
        /*017e*/ 	.byte	0x08
	.zero		1


	//   ....[9]....
        /*0180*/ 	.word	0x000003f0
        /*0184*/ 	.word	0x000000ff
        /*0188*/ 	.word	0x0003b838
        /*018c*/ 	.short	0x0100
        /*018e*/ 	.byte	0x08
	.zero		1


	//   ....[10]....
        /*0190*/ 	.word	0x00000520
        /*0194*/ 	.word	0x000000ff
        /*0198*/ 	.word	0x0003b850
        /*019c*/ 	.short	0x0100
        /*019e*/ 	.byte	0x08
	.zero		1


	//   ....[11]....
        /*01a0*/ 	.word	0x00000530
        /*01a4*/ 	.word	0x000000ff
        /*01a8*/ 	.word	0x0003b870
        /*01ac*/ 	.short	0x0100
        /*01ae*/ 	.byte	0x08
	.zero		1


	//   ....[12]....
        /*01b0*/ 	.word	0x00000540
        /*01b4*/ 	.word	0x000000ff
        /*01b8*/ 	.word	0x0003b858
        /*01bc*/ 	.short	0x0100
        /*01be*/ 	.byte	0x08
	.zero		1


	//   ....[13]....
        /*01c0*/ 	.word	0x00000550
        /*01c4*/ 	.word	0x000000ff
        /*01c8*/ 	.word	0x0003b878
        /*01cc*/ 	.short	0x0100
        /*01ce*/ 	.byte	0x08
	.zero		1


	//   ....[14]....
        /*01d0*/ 	.word	0x00000560
        /*01d4*/ 	.word	0x000000ff
        /*01d8*/ 	.word	0x0003b860
        /*01dc*/ 	.short	0x0100
        /*01de*/ 	.byte	0x08
	.zero		1


	//   ....[15]....
        /*01e0*/ 	.word	0x00000570
        /*01e4*/ 	.word	0x000000ff
        /*01e8*/ 	.word	0x0003b880
        /*01ec*/ 	.short	0x0100
        /*01ee*/ 	.byte	0x08
	.zero		1


	//   ....[16]....
        /*01f0*/ 	.word	0x00000580
        /*01f4*/ 	.word	0x000000ff
        /*01f8*/ 	.word	0x0003b868
        /*01fc*/ 	.short	0x0100
        /*01fe*/ 	.byte	0x08
	.zero		1


	//   ....[17]....
        /*0200*/ 	.word	0x00000590
        /*0204*/ 	.word	0x000000ff
        /*0208*/ 	.word	0x0003b888
        /*020c*/ 	.short	0x0100
        /*020e*/ 	.byte	0x08
	.zero		1


	//   ....[18]....
        /*0210*/ 	.word	0x000006f0
        /*0214*/ 	.word	0x00000003
        /*0218*/ 	.word	0x0003b848
        /*021c*/ 	.short	0x010a
        /*021e*/ 	.byte	0x3f
	.zero		1


	//   ....[19]....
        /*0220*/ 	.word	0x00000c00
        /*0224*/ 	.word	0x00000003
        /*0228*/ 	.word	0x0003b820
        /*022c*/ 	.short	0x010a
        /*022e*/ 	.byte	0x3f
	.zero		1


	//   ....[20]....
        /*0230*/ 	.word	0x00000f70
        /*0234*/ 	.word	0x00000002
        /*0238*/ 	.word	0x0003b820
        /*023c*/ 	.short	0x010a
        /*023e*/ 	.byte	0x3f
	.zero		1


	//   ....[21]....
        /*0240*/ 	.word	0x000013f0
        /*0244*/ 	.word	0x00000003
        /*0248*/ 	.word	0x0003b820
        /*024c*/ 	.short	0x010a
        /*024e*/ 	.byte	0x3f
	.zero		1


	//   ....[22]....
        /*0250*/ 	.word	0x00001820
        /*0254*/ 	.word	0x00000003
        /*0258*/ 	.word	0x0003b820
        /*025c*/ 	.short	0x010a
        /*025e*/ 	.byte	0x3f
	.zero		1


	//   ....[23]....
        /*0260*/ 	.word	0x00001cb0
        /*0264*/ 	.word	0x00000002
        /*0268*/ 	.word	0x0003b840
        /*026c*/ 	.short	0x010a
        /*026e*/ 	.byte	0x3f
	.zero		1


	//   ....[24]....
        /*0270*/ 	.word	0x00001cd0
        /*0274*/ 	.word	0x00000002
        /*0278*/ 	.word	0x0003b800
        /*027c*/ 	.short	0x010a
        /*027e*/ 	.byte	0x3f
	.zero		1


	//   ....[25]....
        /*0280*/ 	.word	0x00006050
        /*0284*/ 	.word	0x00000002
        /*0288*/ 	.word	0x0003b808
        /*028c*/ 	.short	0x010a
        /*028e*/ 	.byte	0x3f
	.zero		1


	//   ....[26]....
        /*0290*/ 	.word	0x0000a400
        /*0294*/ 	.word	0x0000000e
        /*0298*/ 	.word	0x00000000
        /*029c*/ 	.short	0x0101
        /*029e*/ 	.byte	0x3f
	.zero		1


	//   ....[27]....
        /*02a0*/ 	.word	0x0000a4e0
        /*02a4*/ 	.word	0x00000019
        /*02a8*/ 	.word	0x0003b800
        /*02ac*/ 	.short	0x010a
        /*02ae*/ 	.byte	0x3f
	.zero		1


	//   ....[28]....
        /*02b0*/ 	.word	0x0000a940
        /*02b4*/ 	.word	0x000000d6
        /*02b8*/ 	.word	0x0003b820
        /*02bc*/ 	.short	0x010a
        /*02be*/ 	.byte	0x3f
	.zero		1


	//   ....[29]....
        /*02c0*/ 	.word	0x0000b670
        /*02c4*/ 	.word	0x000000db
        /*02c8*/ 	.word	0x00000000
        /*02cc*/ 	.short	0x0101
        /*02ce*/ 	.byte	0x3f
	.zero		1


	//   ....[30]....
        /*02d0*/ 	.word	0x0000b680
        /*02d4*/ 	.word	0x000000df
        /*02d8*/ 	.word	0x0003b800
        /*02dc*/ 	.short	0x010a
        /*02de*/ 	.byte	0x3f
	.zero		1


	//   ....[31]....
        /*02e0*/ 	.word	0x00011820
        /*02e4*/ 	.word	0x0000000e
        /*02e8*/ 	.word	0x00000000
        /*02ec*/ 	.short	0x0101
        /*02ee*/ 	.byte	0x3f
	.zero		1


	//   ....[32]....
        /*02f0*/ 	.word	0x000118f0
        /*02f4*/ 	.word	0x00000011
        /*02f8*/ 	.word	0x0003b820
        /*02fc*/ 	.short	0x010a
        /*02fe*/ 	.byte	0x3f
	.zero		1


	//   ....[33]....
        /*0300*/ 	.word	0x00011e00
        /*0304*/ 	.word	0x00000019
        /*0308*/ 	.word	0x0003b800
        /*030c*/ 	.short	0x010a
        /*030e*/ 	.byte	0x3f
	.zero		1


	//   ....[34]....
        /*0310*/ 	.word	0x000122e0
        /*0314*/ 	.word	0x000000d9
        /*0318*/ 	.word	0x0003b820
        /*031c*/ 	.short	0x010a
        /*031e*/ 	.byte	0x3f
	.zero		1


	//   ....[35]....
        /*0320*/ 	.word	0x00013fc0
        /*0324*/ 	.word	0x000000dd
        /*0328*/ 	.word	0x00000000
        /*032c*/ 	.short	0x0101
        /*032e*/ 	.byte	0x3f
	.zero		1


	//   ....[36]....
        /*0330*/ 	.word	0x00013fe0
        /*0334*/ 	.word	0x000000e0
        /*0338*/ 	.word	0x0003b800
        /*033c*/ 	.short	0x010a
        /*033e*/ 	.byte	0x3f
	.zero		1


	//   ....[37]....
        /*0340*/ 	.word	0x0001b190
        /*0344*/ 	.word	0x00000006
        /*0348*/ 	.word	0x00000000
        /*034c*/ 	.short	0x0101
        /*034e*/ 	.byte	0x3f
	.zero		1


	//   ....[38]....
        /*0350*/ 	.word	0x0001b210
        /*0354*/ 	.word	0x00000006
        /*0358*/ 	.word	0x0003b820
        /*035c*/ 	.short	0x010a
        /*035e*/ 	.byte	0x3f
	.zero		1


	//   ....[39]....
        /*0360*/ 	.word	0x0001d510
        /*0364*/ 	.word	0x00000003
        /*0368*/ 	.word	0x0003b848
        /*036c*/ 	.short	0x010a
        /*036e*/ 	.byte	0x3f
	.zero		1


	//   ....[40]....
        /*0370*/ 	.word	0x0001d560
        /*0374*/ 	.word	0x00000003
        /*0378*/ 	.word	0x0003b820
        /*037c*/ 	.short	0x010a
        /*037e*/ 	.byte	0x3f
	.zero		1


	//   ....[41]....
        /*0380*/ 	.word	0x0001d5b0
        /*0384*/ 	.word	0x00000002
        /*0388*/ 	.word	0x0003b820
        /*038c*/ 	.short	0x010a
        /*038e*/ 	.byte	0x3f
	.zero		1


	//   ....[42]....
        /*0390*/ 	.word	0x0001d600
        /*0394*/ 	.word	0x00000003
        /*0398*/ 	.word	0x0003b820
        /*039c*/ 	.short	0x010a
        /*039e*/ 	.byte	0x3f
	.zero		1


	//   ....[43]....
        /*03a0*/ 	.word	0x0001d650
        /*03a4*/ 	.word	0x00000003
        /*03a8*/ 	.word	0x0003b820
        /*03ac*/ 	.short	0x010a
        /*03ae*/ 	.byte	0x3f
	.zero		1


	//   ....[44]....
        /*03b0*/ 	.word	0x0001d6a0
        /*03b4*/ 	.word	0x00000002
        /*03b8*/ 	.word	0x0003b840
        /*03bc*/ 	.short	0x010a
        /*03be*/ 	.byte	0x3f
	.zero		1


	//   ....[45]....
        /*03c0*/ 	.word	0x0001d6f0
        /*03c4*/ 	.word	0x00000002
        /*03c8*/ 	.word	0x0003b800
        /*03cc*/ 	.short	0x010a
        /*03ce*/ 	.byte	0x3f
	.zero		1


	//   ....[46]....
        /*03d0*/ 	.word	0x0001d740
        /*03d4*/ 	.word	0x00000002
        /*03d8*/ 	.word	0x0003b808
        /*03dc*/ 	.short	0x010a
        /*03de*/ 	.byte	0x3f
	.zero		1


	//   ....[47]....
        /*03e0*/ 	.word	0x0001d790
        /*03e4*/ 	.word	0x00000019
        /*03e8*/ 	.word	0x0003b800
        /*03ec*/ 	.short	0x010a
        /*03ee*/ 	.byte	0x3f
	.zero		1


	//   ....[48]....
        /*03f0*/ 	.word	0x0001d7e0
        /*03f4*/ 	.word	0x000000d6
        /*03f8*/ 	.word	0x0003b820
        /*03fc*/ 	.short	0x010a
        /*03fe*/ 	.byte	0x3f
	.zero		1


	//   ....[49]....
        /*0400*/ 	.word	0x0001d830
        /*0404*/ 	.word	0x000000df
        /*0408*/ 	.word	0x0003b800
        /*040c*/ 	.short	0x010a
        /*040e*/ 	.byte	0x3f
	.zero		1


	//   ....[50]....
        /*0410*/ 	.word	0x0001d880
        /*0414*/ 	.word	0x00000011
        /*0418*/ 	.word	0x0003b820
        /*041c*/ 	.short	0x010a
        /*041e*/ 	.byte	0x3f
	.zero		1


	//   ....[51]....
        /*0420*/ 	.word	0x0001d8d0
        /*0424*/ 	.word	0x00000019
        /*0428*/ 	.word	0x0003b800
        /*042c*/ 	.short	0x010a
        /*042e*/ 	.byte	0x3f
	.zero		1


	//   ....[52]....
        /*0430*/ 	.word	0x0001d920
        /*0434*/ 	.word	0x000000d9
        /*0438*/ 	.word	0x0003b820
        /*043c*/ 	.short	0x010a
        /*043e*/ 	.byte	0x3f
	.zero		1


	//   ....[53]....
        /*0440*/ 	.word	0x0001d970
        /*0444*/ 	.word	0x000000e0
        /*0448*/ 	.word	0x0003b800
        /*044c*/ 	.short	0x010a
        /*044e*/ 	.byte	0x3f
	.zero		1


	//   ....[54]....
        /*0450*/ 	.word	0x0001d9c0
        /*0454*/ 	.word	0x00000006
        /*0458*/ 	.word	0x0003b820
        /*045c*/ 	.short	0x010a
        /*045e*/ 	.byte	0x3f
	.zero		1


	//----- nvinfo : EIATTR_NUM_MBARRIERS
	.align		4
.L_36:
        /*0460*/ 	.byte	0x03, 0x38
        /*0462*/ 	.short	0x0012


	//----- nvinfo : EIATTR_EXIT_INSTR_OFFSETS
	.align		4
        /*0464*/ 	.byte	0x04, 0x1c
        /*0466*/ 	.short	(.L_38 - .L_37)


	//   ....[0]....
.L_37:
        /*0468*/ 	.word	0x0001d500


	//----- nvinfo : EIATTR_MAX_THREADS
	.align		4
.L_38:
        /*046c*/ 	.byte	0x04, 0x05
        /*046e*/ 	.short	(.L_40 - .L_39)
.L_39:
        /*0470*/ 	.word	0x00000080
        /*0474*/ 	.word	0x00000001
        /*0478*/ 	.word	0x00000001


	//----- nvinfo : EIATTR_CRS_STACK_SIZE
	.align		4
.L_40:
        /*047c*/ 	.byte	0x04, 0x1e
        /*047e*/ 	.short	(.L_42 - .L_41)
.L_41:
        /*0480*/ 	.word	0x00000000


	//----- nvinfo : EIATTR_CBANK_PARAM_SIZE
	.align		4
.L_42:
        /*0484*/ 	.byte	0x03, 0x19
        /*0486*/ 	.short	0x0870


	//----- nvinfo : EIATTR_PARAM_CBANK
	.align		4
        /*0488*/ 	.byte	0x04, 0x0a
        /*048a*/ 	.short	(.L_44 - .L_43)
	.align		4
.L_43:
        /*048c*/ 	.word	index@(.nv.constant0._ZN7cutlass13device_kernelINS_4fmha6kernel13FmhaKernelTmaINS1_10collective15FmhaMainloopTmaINS_10bfloat16_tEfN4cute5tupleIJNS7_1CILi64EEENS9_ILi256EEENS9_ILi112EEEEEENS4_14ResidualFusionEJEEENS4_15FmhaFwdEpilogueIS6_fNS8_IJSA_SC_SB_EEEEEJEEEEEvNT_6ParamsE)
        /*0490*/ 	.short	0x0210
        /*0492*/ 	.short	0x0870


	//----- nvinfo : EIATTR_SW_WAR
	.align		4
.L_44:
        /*0494*/ 	.byte	0x04, 0x36
        /*0496*/ 	.short	(.L_46 - .L_45)
.L_45:
        /*0498*/ 	.word	0x00000008
.L_46:


//--------------------- .nv.callgraph             --------------------------
	.section	.nv.callgraph,"",@"SHT_CUDA_CALLGRAPH"
	.align	4
	.sectionentsize	8
	.align		4
        /*0000*/ 	.word	0x00000000
	.align		4
        /*0004*/ 	.word	0xffffffff
	.align		4
        /*0008*/ 	.word	index@(_ZN7cutlass13device_kernelINS_4fmha6kernel13FmhaKernelTmaINS1_10collective15FmhaMainloopTmaINS_10bfloat16_tEfN4cute5tupleIJNS7_1CILi64EEENS9_ILi256EEENS9_ILi112EEEEEENS4_14ResidualFusionEJEEENS4_15FmhaFwdEpilogueIS6_fNS8_IJSA_SC_SB_EEEEEJEEEEEvNT_6ParamsE)
	.align		4
        /*000c*/ 	.word	index@(__assertfail)
	.align		4
        /*0010*/ 	.word	0x00000000
	.align		4
        /*0014*/ 	.word	0xfffffffe
	.align		4
        /*0018*/ 	.word	0x00000000
	.align		4
        /*001c*/ 	.word	0xfffffffd
	.align		4
        /*0020*/ 	.word	0x00000000
	.align		4
        /*0024*/ 	.word	0xfffffffc


//--------------------- .nv.constant4             --------------------------
	.section	.nv.constant4,"a",@progbits
	.align	8
	.align		8
.nv.constant4:
        /*0000*/ 	.dword	__assertfail
	.align		8
        /*0008*/ 	.dword	__unnamed_1
	.align		8
        /*0010*/ 	.dword	__unnamed_2
	.align		8
        /*0018*/ 	.dword	_ZN39_INTERNAL_7afa5dd8_4_k_cu_a2baadc1_32044cuda3std3__45__cpo5beginE
	.align		8
        /*0020*/ 	.dword	_ZN39_INTERNAL_7afa5dd8_4_k_cu_a2baadc1_32044cuda3std3__45__cpo3endE
	.align		8
        /*0028*/ 	.dword	_ZN39_INTERNAL_7afa5dd8_4_k_cu_a2baadc1_32044cuda3std3__45__cpo6cbeginE
	.align		8
        /*0030*/ 	.dword	_ZN39_INTERNAL_7afa5dd8_4_k_cu_a2baadc1_32044cuda3std3__45__cpo4cendE
	.align		8
        /*0038*/ 	.dword	_ZN39_INTERNAL_7afa5dd8_4_k_cu_a2baadc1_32044cuda3std3__441_GLOBAL__N__7afa5dd8_4_k_cu_a2baadc1_32046ignoreE
	.align		8
        /*0040*/ 	.dword	_ZN39_INTERNAL_7afa5dd8_4_k_cu_a2baadc1_32044cuda3std3__419piecewise_constructE
	.align		8
        /*0048*/ 	.dword	_ZN39_INTERNAL_7afa5dd8_4_k_cu_a2baadc1_32044cuda3std3__48in_placeE
	.align		8
        /*0050*/ 	.dword	_ZN39_INTERNAL_7afa5dd8_4_k_cu_a2baadc1_32044cuda3std6ranges3__45__cpo4swapE
	.align		8
        /*0058*/ 	.dword	_ZN39_INTERNAL_7afa5dd8_4_k_cu_a2baadc1_32044cuda3std6ranges3__45__cpo9iter_moveE
	.align		8
        /*0060*/ 	.dword	_ZN39_INTERNAL_7afa5dd8_4_k_cu_a2baadc1_32044cute7productE
	.align		8
        /*0068*/ 	.dword	_ZN39_INTERNAL_7afa5dd8_4_k_cu_a2baadc1_32044cute1_E
	.align		8
        /*0070*/ 	.dword	$str$23
	.align		8
        /*0078*/ 	.dword	$str$24


//--------------------- .text._ZN7cutlass13device_kernelINS_4fmha6kernel13FmhaKernelTmaINS1_10collective15FmhaMainloopTmaINS_10bfloat16_tEfN4cute5tupleIJNS7_1CILi64EEENS9_ILi256EEENS9_ILi112EEEEEENS4_14ResidualFusionEJEEENS4_15FmhaFwdEpilogueIS6_fNS8_IJSA_SC_SB_EEEEEJEEEEEvNT_6ParamsE --------------------------
	.section	.text._ZN7cutlass13device_kernelINS_4fmha6kernel13FmhaKernelTmaINS1_10collective15FmhaMainloopTmaINS_10bfloat16_tEfN4cute5tupleIJNS7_1CILi64EEENS9_ILi256EEENS9_ILi112EEEEEENS4_14ResidualFusionEJEEENS4_15FmhaFwdEpilogueIS6_fNS8_IJSA_SC_SB_EEEEEJEEEEEvNT_6ParamsE,"ax",@progbits
	.align	128
.text._ZN7cutlass13device_kernelINS_4fmha6kernel13FmhaKernelTmaINS1_10collective15FmhaMainloopTmaINS_10bfloat16_tEfN4cute5tupleIJNS7_1CILi64EEENS9_ILi256EEENS9_ILi112EEEEEENS4_14ResidualFusionEJEEENS4_15FmhaFwdEpilogueIS6_fNS8_IJSA_SC_SB_EEEEEJEEEEEvNT_6ParamsE:
        .type           _ZN7cutlass13device_kernelINS_4fmha6kernel13FmhaKernelTmaINS1_10collective15FmhaMainloopTmaINS_10bfloat16_tEfN4cute5tupleIJNS7_1CILi64EEENS9_ILi256EEENS9_ILi112EEEEEENS4_14ResidualFusionEJEEENS4_15FmhaFwdEpilogueIS6_fNS8_IJSA_SC_SB_EEEEEJEEEEEvNT_6ParamsE,@function
        .size           _ZN7cutlass13device_kernelINS_4fmha6kernel13FmhaKernelTmaINS1_10collective15FmhaMainloopTmaINS_10bfloat16_tEfN4cute5tupleIJNS7_1CILi64EEENS9_ILi256EEENS9_ILi112EEEEEENS4_14ResidualFusionEJEEENS4_15FmhaFwdEpilogueIS6_fNS8_IJSA_SC_SB_EEEEEJEEEEEvNT_6ParamsE,(.L_x_103 - _ZN7cutlass13device_kernelINS_4fmha6kernel13FmhaKernelTmaINS1_10collective15FmhaMainloopTmaINS_10bfloat16_tEfN4cute5tupleIJNS7_1CILi64EEENS9_ILi256EEENS9_ILi112EEEEEENS4_14ResidualFusionEJEEENS4_15FmhaFwdEpilogueIS6_fNS8_IJSA_SC_SB_EEEEEJEEEEEvNT_6ParamsE)
        .other          _ZN7cutlass13device_kernelINS_4fmha6kernel13FmhaKernelTmaINS1_10collective15FmhaMainloopTmaINS_10bfloat16_tEfN4cute5tupleIJNS7_1CILi64EEENS9_ILi256EEENS9_ILi112EEEEEENS4_14ResidualFusionEJEEENS4_15FmhaFwdEpilogueIS6_fNS8_IJSA_SC_SB_EEEEEJEEEEEvNT_6ParamsE,@"STO_CUDA_ENTRY STV_DEFAULT"
_ZN7cutlass13device_kernelINS_4fmha6kernel13FmhaKernelTmaINS1_10collective15FmhaMainloopTmaINS_10bfloat16_tEfN4cute5tupleIJNS7_1CILi64EEENS9_ILi256EEENS9_ILi112EEEEEENS4_14ResidualFusionEJEEENS4_15FmhaFwdEpilogueIS6_fNS8_IJSA_SC_SB_EEEEEJEEEEEvNT_6ParamsE:
[----:B------:R-:W1:Y:S01]  /*0000*/  LDC R1, c[0x0][0x28] ;  /* 0x00000a00ff017b82 */ /* 0x000e620000000800 */
[----:B------:R-:W2:Y:S01]  /*0010*/  S2R R16, SR_TID.X ;  /* 0x0000000000107919 */ /* 0x000ea20000002100 */
[----:B------:R-:W-:Y:S01]  /*0020*/  ELECT P0, URZ, PT ;  /* 0x00000000003f782f */ /* 0x000fe20003800000 */
[----:B------:R-:W-:Y:S01]  /*0030*/  BSSY B0, `(.L_x_0) ;  /* 0x0000010000007945 */ /* 0x000fe20003800000 */
[----:B--2---:R-:W-:-:S05]  /*0040*/  SHF.R.U32.HI R9, RZ, 0x5, R16 ;  /* 0x00000005ff097819 */ /* 0x004fca0000011610 */
[----:B------:R-:W2:Y:S02]  /*0050*/  SHFL.IDX PT, R0, R9, RZ, 0x1f ;  /* 0x00001fff09007589 */ /* 0x000ea400000e0000 */
[----:B--2---:R-:W-:-:S13]  /*0060*/  ISETP.NE.OR P0, PT, R0, RZ, !P0 ;  /* 0x000000ff0000720c */ /* 0x004fda0004705670 */
[----:B-1----:R-:W-:Y:S05]  /*0070*/  @P0 BRA `(.L_x_1) ;  /* 0x00000000002c0947 */ /* 0x002fea0003800000 */
[----:B------:R-:W-:Y:S02]  /*0080*/  ULDC.64 UR4, c[0x0][0x198] ;  /* 0x0000660000047ab9 */ /* 0x000fe40000000a00 */
[----:B------:R-:W-:Y:S02]  /*0090*/  UIADD3 UR6, UP0, UR4, 0xf0, URZ ;  /* 0x000000f004067890 */ /* 0x000fe4000ff1e03f */
[----:B------:R-:W-:Y:S02]  /*00a0*/  UIADD3 UR8, UP1, UR4, 0x1f0, URZ ;  /* 0x000001f004087890 */ /* 0x000fe4000ff3e03f */
[----:B------:R-:W-:Y:S02]  /*00b0*/  UIADD3 UR4, UP2, UR4, 0x2f0, URZ ;  /* 0x000002f004047890 */ /* 0x000fe4000ff5e03f */
[----:B------:R-:W-:Y:S02]  /*00c0*/  UIADD3.X UR7, URZ, UR5, URZ, UP0, !UPT ;  /* 0x000000053f077290 */ /* 0x000fe400087fe43f */
[----:B------:R-:W-:-:S02]  /*00d0*/  UIADD3.X UR9, URZ, UR5, URZ, UP1, !UPT ;  /* 0x000000053f097290 */ /* 0x000fc40008ffe43f */
[----:B------:R-:W-:-:S05]  /*00e0*/  UIADD3.X UR5, URZ, UR5, URZ, UP2, !UPT ;  /* 0x000000053f057290 */ /* 0x000fca00097fe43f */
[----:B------:R1:W-:Y:S02]  /*00f0*/  UTMACCTL.PF [UR6] ;  /* 0x00000000060079b9 */ /* 0x0003e40008040000 */
[----:B------:R1:W-:Y:S02]  /*0100*/  UTMACCTL.PF [UR8] ;  /* 0x00000000080079b9 */ /* 0x0003e40008040000 */
[----:B------:R1:W-:Y:S02]  /*0110*/  UTMACCTL.PF [UR4] ;  /* 0x00000000040079b9 */ /* 0x0003e40008040000 */
[----:B-1----:R-:W-:Y:S01]  /*0120*/  NOP ;  /* 0x0000000000007918 */ /* 0x002fe20000000000 */
.L_x_1:
[----:B------:R-:W-:Y:S05]  /*0130*/  BSYNC B0 ;  /* 0x0000000000007941 */ /* 0x000fea0003800000 */
.L_x_0:
[----:B------:R-:W1:Y:S02]  /*0140*/  SHFL.IDX PT, R0, R9, RZ, 0x1f ;  /* 0x00001fff09007589 */ /* 0x000e6400000e0000 */
[----:B-1----:R-:W-:-:S13]  /*0150*/  ISETP.NE.AND P0, PT, R0, RZ, PT ;  /* 0x000000ff0000720c */ /* 0x002fda0003f05270 */
[----:B------:R-:W-:Y:S05]  /*0160*/  @P0 BRA `(.L_x_2) ;  /* 0x0000000000400947 */ /* 0x000fea0003800000 */
[----:B------:R-:W1:Y:S01]  /*0170*/  S2UR UR8, SR_CgaCtaId ;  /* 0x00000000000879c3 */ /* 0x000e620000008800 */
[----:B------:R-:W-:Y:S01]  /*0180*/  UMOV UR4, 0x400 ;  /* 0x0000040000047882 */ /* 0x000fe20000000000 */
[----:B------:R-:W-:Y:S01]  /*0190*/  UMOV UR5, 0x1 ;  /* 0x0000000100057882 */ /* 0x000fe20000000000 */
[----:B------:R-:W-:Y:S01]  /*01a0*/  UMOV UR6, 0x80 ;  /* 0x0000008000067882 */ /* 0x000fe20000000000 */
[----:B------:R-:W-:Y:S01]  /*01b0*/  ELECT P0, URZ, PT ;  /* 0x00000000003f782f */ /* 0x000fe20003800000 */
[----:B------:R-:W-:-:S04]  /*01c0*/  UIADD3 UR6, -UR6, 0x100000, URZ ;  /* 0x0010000006067890 */ /* 0x000fc8000fffe13f */
[----:B------:R-:W-:Y:S02]  /*01d0*/  USHF.L.U32 UR7, UR6, 0xb, URZ ;  /* 0x0000000b06077899 */ /* 0x000fe4000800063f */
[----:B------:R-:W-:Y:S02]  /*01e0*/  USHF.L.U32 UR6, UR6, 0x1, URZ ;  /* 0x0000000106067899 */ /* 0x000fe4000800063f */
[----:B-1----:R-:W-:Y:S02]  /*01f0*/  ULEA UR8, UR8, UR4, 0x18 ;  /* 0x0000000408087291 */ /* 0x002fe4000f8ec03f */
[----:B------:R-:W-:-:S04]  /*0200*/  UIADD3 UR4, -UR5, 0x100000, URZ ;  /* 0x0010000005047890 */ /* 0x000fc8000fffe13f */
[----:B------:R-:W-:Y:S02]  /*0210*/  USHF.L.U32 UR5, UR4, 0xb, URZ ;  /* 0x0000000b04057899 */ /* 0x000fe4000800063f */
[----:B------:R-:W-:Y:S01]  /*0220*/  USHF.L.U32 UR4, UR4, 0x1, URZ ;  /* 0x0000000104047899 */ /* 0x000fe2000800063f */
[----:B------:R-:W1:Y:S11]  /*0230*/  FENCE.VIEW.ASYNC.S ;  /* 0x00000000000073c6 */ /* 0x000e760000000000 */
[----:B-1----:R1:W2:Y:S01]  /*0240*/  SYNCS.EXCH.64 URZ, [UR8+0x3b840], UR4 ;  /* 0x03b84004083f75b2 */ /* 0x0022a20008000100 */
[----:B------:R1:W3:Y:S01]  /*0250*/  SYNCS.EXCH.64 URZ, [UR8+0x3b848], UR6 ;  /* 0x03b84806083f75b2 */ /* 0x0002e20008000100 */
[----:B------:R-:W-:Y:S01]  /*0260*/  NOP ;  /* 0x0000000000007918 */ /* 0x000fe20000000000 */
.L_x_2:
[----:B------:R-:W4:Y:S01]  /*0270*/  SHFL.IDX PT, R0, R9, RZ, 0x1f ;  /* 0x00001fff09007589 */ /* 0x000f2200000e0000 */
[----:B------:R-:W-:Y:S01]  /*0280*/  NOP ;  /* 0x0000000000007918 */ /* 0x000fe20000000000 */
[----:B----4-:R-:W-:-:S13]  /*0290*/  ISETP.NE.AND P0, PT, R0, RZ, PT ;  /* 0x000000ff0000720c */ /* 0x010fda0003f05270 */
[----:B------:R-:W-:Y:S05]  /*02a0*/  @P0 BRA `(.L_x_3) ;  /* 0x0000000000580947 */ /* 0x000fea0003800000 */
[----:B-1----:R-:W1:Y:S01]  /*02b0*/  S2UR UR5, SR_CgaCtaId ;  /* 0x00000000000579c3 */ /* 0x002e620000008800 */
[----:B------:R-:W-:Y:S01]  /*02c0*/  UMOV UR4, 0x400 ;  /* 0x0000040000047882 */ /* 0x000fe20000000000 */
[----:B------:R-:W-:Y:S01]  /*02d0*/  UMOV UR6, 0x1 ;  /* 0x0000000100067882 */ /* 0x000fe20000000000 */
[----:B------:R-:W-:Y:S01]  /*02e0*/  UMOV UR7, 0x80 ;  /* 0x0000008000077882 */ /* 0x000fe20000000000 */
[----:B------:R-:W-:Y:S01]  /*02f0*/  ELECT P0, URZ, PT ;  /* 0x00000000003f782f */ /* 0x000fe20003800000 */
[----:B-1----:R-:W-:Y:S02]  /*0300*/  ULEA UR8, UR5, UR4, 0x18 ;  /* 0x0000000405087291 */ /* 0x002fe4000f8ec03f */
[----:B------:R-:W-:-:S04]  /*0310*/  UIADD3 UR4, -UR6, 0x100000, URZ ;  /* 0x0010000006047890 */ /* 0x000fc8000fffe13f */
[----:B------:R-:W-:Y:S02]  /*0320*/  USHF.L.U32 UR5, UR4, 0xb, URZ ;  /* 0x0000000b04057899 */ /* 0x000fe4000800063f */
[----:B------:R-:W-:Y:S02]  /*0330*/  USHF.L.U32 UR4, UR4, 0x1, URZ ;  /* 0x0000000104047899 */ /* 0x000fe4000800063f */
[----:B------:R-:W-:-:S04]  /*0340*/  UIADD3 UR6, -UR7, 0x100000, URZ ;  /* 0x0010000007067890 */ /* 0x000fc8000fffe13f */
[----:B------:R-:W-:Y:S02]  /*0350*/  USHF.L.U32 UR7, UR6, 0xb, URZ ;  /* 0x0000000b06077899 */ /* 0x000fe4000800063f */
[----:B------:R-:W-:Y:S01]  /*0360*/  USHF.L.U32 UR6, UR6, 0x1, URZ ;  /* 0x0000000106067899 */ /* 0x000fe2000800063f */
[----:B------:R-:W1:Y:S03]  /*0370*/  FENCE.VIEW.ASYNC.S ;  /* 0x00000000000073c6 */ /* 0x000e660000000000 */
[----:B-1----:R4:W1:Y:S08]  /*0380*/  SYNCS.EXCH.64 URZ, [UR8+0x3b800], UR4 ;  /* 0x03b80004083f75b2 */ /* 0x0028700008000100 */
[----:B------:R4:W1:Y:S01]  /*0390*/  SYNCS.EXCH.64 URZ, [UR8+0x3b820], UR6 ;  /* 0x03b82006083f75b2 */ /* 0x0008620008000100 */
[----:B------:R4:W1:Y:S01]  /*03a0*/  SYNCS.EXCH.64 URZ, [UR8+0x3b808], UR4 ;  /* 0x03b80804083f75b2 */ /* 0x0008620008000100 */
[----:B------:R4:W1:Y:S01]  /*03b0*/  SYNCS.EXCH.64 URZ, [UR8+0x3b828], UR6 ;  /* 0x03b82806083f75b2 */ /* 0x0008620008000100 */
[----:B------:R4:W1:Y:S01]  /*03c0*/  SYNCS.EXCH.64 URZ, [UR8+0x3b810], UR4 ;  /* 0x03b81004083f75b2 */ /* 0x0008620008000100 */
[----:B------:R4:W1:Y:S01]  /*03d0*/  SYNCS.EXCH.64 URZ, [UR8+0x3b830], UR6 ;  /* 0x03b83006083f75b2 */ /* 0x0008620008000100 */
[----:B------:R4:W1:Y:S01]  /*03e0*/  SYNCS.EXCH.64 URZ, [UR8+0x3b818], UR4 ;  /* 0x03b81804083f75b2 */ /* 0x0008620008000100 */
[----:B------:R4:W1:Y:S02]  /*03f0*/  SYNCS.EXCH.64 URZ, [UR8+0x3b838], UR6 ;  /* 0x03b83806083f75b2 */ /* 0x0008640008000100 */
[----:B----4-:R-:W-:Y:S01]  /*0400*/  NOP ;  /* 0x0000000000007918 */ /* 0x010fe20000000000 */
.L_x_3:
        /* <DEDUP_REMOVED lines=26> */
.L_x_4:
[----:B------:R-:W4:Y:S01]  /*05b0*/  SHFL.IDX PT, R9, R9, RZ, 0x1f ;  /* 0x00001fff09097589 */ /* 0x000f2200000e0000 */
[----:B------:R-:W-:Y:S02]  /*05c0*/  ELECT P0, URZ, PT ;  /* 0x00000000003f782f */ /* 0x000fe40003800000 */
[----:B------:R-:W-:Y:S01]  /*05d0*/  SHF.R.S32.HI R3, RZ, 0x1f, R16 ;  /* 0x0000001fff037819 */ /* 0x000fe20000011410 */
[----:B------:R-:W-:Y:S01]  /*05e0*/  NOP ;  /* 0x0000000000007918 */ /* 0x000fe20000000000 */
[----:B------:R-:W4:Y:S01]  /*05f0*/  S2UR UR52, SR_CTAID.Y ;  /* 0x00000000003479c3 */ /* 0x000f220000002600 */
[----:B------:R-:W-:Y:S01]  /*0600*/  BSSY B0, `(.L_x_5) ;  /* 0x0000049000007945 */ /* 0x000fe20003800000 */
[----:B------:R-:W-:Y:S01]  /*0610*/  LEA.HI R3, R3, R16, RZ, 0x7 ;  /* 0x0000001003037211 */ /* 0x000fe200078f38ff */
[----:B------:R-:W-:-:S03]  /*0620*/  IMAD.MOV.U32 R8, RZ, RZ, RZ ;  /* 0x000000ffff087224 */ /* 0x000fc600078e00ff */
[----:B------:R-:W-:Y:S02]  /*0630*/  LOP3.LUT R3, R3, 0xffffff80, RZ, 0xc0, !PT ;  /* 0xffffff8003037812 */ /* 0x000fe400078ec0ff */
[----:B------:R-:W4:Y:S03]  /*0640*/  S2UR UR53, SR_CTAID.Z ;  /* 0x00000000003579c3 */ /* 0x000f260000002700 */
[----:B------:R-:W-:-:S05]  /*0650*/  IMAD.IADD R0, R16, 0x1, -R3 ;  /* 0x0000000110007824 */ /* 0x000fca00078e0a03 */
[----:B-123--:R-:W-:Y:S01]  /*0660*/  BAR.SYNC.DEFER_BLOCKING 0x0 ;  /* 0x0000000000007b1d */ /* 0x00efe20000010000 */
[----:B----4-:R-:W-:-:S13]  /*0670*/  ISETP.EQ.AND P1, PT, R9, RZ, P0 ;  /* 0x000000ff0900720c */ /* 0x010fda0000722270 */
[----:B------:R-:W-:Y:S05]  /*0680*/  @!P1 BRA `(.L_x_6) ;  /* 0x0000000400009947 */ /* 0x000fea0003800000 */
[----:B------:R-:W1:Y:S01]  /*0690*/  S2R R3, SR_CgaCtaId ;  /* 0x0000000000037919 */ /* 0x000e620000008800 */
[----:B------:R-:W-:Y:S02]  /*06a0*/  MOV R2, 0x400 ;  /* 0x0000040000027802 */ /* 0x000fe40000000f00 */
[----:B------:R-:W-:Y:S02]  /*06b0*/  MOV R4, 0x1 ;  /* 0x0000000100047802 */ /* 0x000fe40000000f00 */
[----:B------:R-:W-:Y:S02]  /*06c0*/  ISETP.NE.AND P3, PT, R0, RZ, PT ;  /* 0x000000ff0000720c */ /* 0x000fe40003f65270 */
[----:B-1----:R-:W-:Y:S02]  /*06d0*/  LEA R3, R3, R2, 0x18 ;  /* 0x0000000203037211 */ /* 0x002fe400078ec0ff */
[----:B------:R-:W-:-:S04]  /*06e0*/  SHF.L.U32 R2, R4, 0x1f, RZ ;  /* 0x0000001f04027819 */ /* 0x000fc800000006ff */
[----:B------:R-:W1:Y:S02]  /*06f0*/  SYNCS.PHASECHK.TRANS64.TRYWAIT P2, [R3+URZ+0x3b848], R2 ;  /* 0x03b84802030075a7 */ /* 0x000e64000804017f */
[----:B-1----:R-:W-:Y:S05]  /*0700*/  @!P2 BRA `(.L_x_7) ;  /* 0x000001cc0080a947 */ /* 0x002fea0003800000 */
.L_x_82:
[----:B------:R-:W-:Y:S05]  /*0710*/  @P3 BRA `(.L_x_8) ;  /* 0x0000000000143947 */ /* 0x000fea0003800000 */
[----:B------:R-:W-:Y:S01]  /*0720*/  LOP3.LUT P2, RZ, R16, 0x1f, RZ, 0xc0, !PT ;  /* 0x0000001f10ff7812 */ /* 0x000fe2000784c0ff */
[----:B-1----:R-:W-:-:S04]  /*0730*/  IMAD.MOV.U32 R2, RZ, RZ, 0x3800 ;  /* 0x00003800ff027424 */ /* 0x002fc800078e00ff */
[----:B------:R2:W-:Y:S08]  /*0740*/  SYNCS.ARRIVE.TRANS64 RZ, [R3+URZ+0x3b840], R2 ;  /* 0x03b8400203ff79a7 */ /* 0x0005f0000800003f */
[----:B------:R-:W-:Y:S05]  /*0750*/  @!P2 BRA `(.L_x_8) ;  /* 0x000000000004a947 */ /* 0x000fea0003800000 */
[----:B------:R-:W-:Y:S01]  /*0760*/  BPT.TRAP 0x1 ;  /* 0x000000040000795c */ /* 0x000fe20000300000 */
.L_x_8:
[----:B------:R-:W3:Y:S01]  /*0770*/  S2UR UR11, SR_CTAID.X ;  /* 0x00000000000b79c3 */ /* 0x000ee20000002500 */
[----:B------:R-:W-:Y:S01]  /*0780*/  R2UR UR8, R3 ;  /* 0x00000000030872ca */ /* 0x000fe200000e0000 */
[----:B------:R-:W-:Y:S01]  /*0790*/  ULDC.64 UR4, c[0x0][0x198] ;  /* 0x0000660000047ab9 */ /* 0x000fe20000000a00 */
[----:B------:R-:W-:Y:S01]  /*07a0*/  UMOV UR6, 0x0 ;  /* 0x0000000000067882 */ /* 0x000fe20000000000 */
[----:B------:R-:W-:Y:S01]  /*07b0*/  UIADD3 UR4, UP0, UR4, 0xf0, URZ ;  /* 0x000000f004047890 */ /* 0x000fe2000ff1e03f */
[----:B------:R-:W-:Y:S01]  /*07c0*/  UMOV UR7, 0x10000000 ;  /* 0x1000000000077882 */ /* 0x000fe20000000000 */
[----:B------:R-:W-:Y:S02]  /*07d0*/  UMOV UR10, URZ ;  /* 0x0000003f000a7c82 */ /* 0x000fe40008000000 */
[----:B------:R-:W-:Y:S01]  /*07e0*/  UIADD3.X UR5, URZ, UR5, URZ, UP0, !UPT ;  /* 0x000000053f057290 */ /* 0x000fe200087fe43f */
[----:B------:R-:W-:Y:S01]  /*07f0*/  UMOV UR12, UR52 ;  /* 0x00000034000c7c82 */ /* 0x000fe20008000000 */
[----:B------:R-:W-:Y:S01]  /*0800*/  UMOV UR13, UR53 ;  /* 0x00000035000d7c82 */ /* 0x000fe20008000000 */
[----:B------:R-:W-:Y:S01]  /*0810*/  UMOV UR50, 0x10 ;  /* 0x0000001000327882 */ /* 0x000fe20000000000 */
[----:B------:R-:W-:-:S02]  /*0820*/  UMOV UR42, 0x20 ;  /* 0x00000020002a7882 */ /* 0x000fc40000000000 */
[----:B------:R-:W-:Y:S02]  /*0830*/  UIADD3 UR9, UR8, 0x3b840, URZ ;  /* 0x0003b84008097890 */ /* 0x000fe4000fffe03f */
[----:B------:R-:W-:Y:S02]  /*0840*/  UIADD3 UR48, UR8, 0x800, URZ ;  /* 0x0000080008307890 */ /* 0x000fe4000fffe03f */
[----:B------:R-:W-:Y:S02]  /*0850*/  UIADD3 UR40, UR8, 0x1000, URZ ;  /* 0x0000100008287890 */ /* 0x000fe4000fffe03f */
[----:B------:R-:W-:Y:S02]  /*0860*/  UIADD3 UR32, UR8, 0x1800, URZ ;  /* 0x0000180008207890 */ /* 0x000fe4000fffe03f */
[----:B------:R-:W-:Y:S02]  /*0870*/  UIADD3 UR24, UR8, 0x2000, URZ ;  /* 0x0000200008187890 */ /* 0x000fe4000fffe03f */
[----:B---3--:R-:W-:-:S02]  /*0880*/  USHF.L.U32 UR11, UR11, 0x6, URZ ;  /* 0x000000060b0b7899 */ /* 0x008fc4000800063f */
[----:B------:R-:W-:Y:S01]  /*0890*/  UIADD3 UR16, UR8, 0x2800, URZ ;  /* 0x0000280008107890 */ /* 0x000fe2000fffe03f */
[----:B------:R-:W-:Y:S01]  /*08a0*/  UMOV UR49, UR9 ;  /* 0x0000000900317c82 */ /* 0x000fe20008000000 */
[----:B------:R-:W-:Y:S01]  /*08b0*/  UMOV UR44, UR52 ;  /* 0x00000034002c7c82 */ /* 0x000fe20008000000 */
[----:B------:R-:W-:Y:S02]  /*08c0*/  UMOV UR45, UR53 ;  /* 0x00000035002d7c82 */ /* 0x000fe40008000000 */
[----:B------:R-:W-:Y:S01]  /*08d0*/  UMOV UR51, UR11 ;  /* 0x0000000b00337c82 */ /* 0x000fe20008000000 */
[----:B------:R-:W-:Y:S01]  /*08e0*/  UMOV UR41, UR9 ;  /* 0x0000000900297c82 */ /* 0x000fe20008000000 */
[----:B------:R3:W-:Y:S01]  /*08f0*/  UTMALDG.4D [UR8], [UR4], desc[UR6] ;  /* 0x00000608040075b4 */ /* 0x0007e20008019000 */
[----:B------:R-:W-:Y:S01]  /*0900*/  UMOV UR43, UR11 ;  /* 0x0000000b002b7c82 */ /* 0x000fe20008000000 */
[----:B------:R-:W-:Y:S01]  /*0910*/  UMOV UR34, 0x30 ;  /* 0x0000003000227882 */ /* 0x000fe20000000000 */
[----:B------:R-:W-:Y:S01]  /*0920*/  UMOV UR36, UR52 ;  /* 0x0000003400247c82 */ /* 0x000fe20008000000 */
[----:B------:R-:W-:Y:S01]  /*0930*/  UMOV UR37, UR53 ;  /* 0x0000003500257c82 */ /* 0x000fe20008000000 */
[----:B------:R-:W-:Y:S01]  /*0940*/  UMOV UR33, UR9 ;  /* 0x0000000900217c82 */ /* 0x000fe20008000000 */
[----:B------:R-:W-:Y:S01]  /*0950*/  UMOV UR35, UR11 ;  /* 0x0000000b00237c82 */ /* 0x000fe20008000000 */
[----:B------:R-:W-:Y:S01]  /*0960*/  UMOV UR26, 0x40 ;  /* 0x00000040001a7882 */ /* 0x000fe20000000000 */
[----:B------:R4:W-:Y:S01]  /*0970*/  UTMALDG.4D [UR48], [UR4], desc[UR6] ;  /* 0x00000630040075b4 */ /* 0x0009e20008019000 */
[----:B------:R-:W-:Y:S01]  /*0980*/  UMOV UR28, UR52 ;  /* 0x00000034001c7c82 */ /* 0x000fe20008000000 */
[----:B------:R-:W-:Y:S01]  /*0990*/  UMOV UR29, UR53 ;  /* 0x00000035001d7c82 */ /* 0x000fe20008000000 */
[----:B------:R-:W-:Y:S01]  /*09a0*/  UMOV UR25, UR9 ;  /* 0x0000000900197c82 */ /* 0x000fe20008000000 */
[----:B------:R-:W-:Y:S01]  /*09b0*/  UMOV UR27, UR11 ;  /* 0x0000000b001b7c82 */ /* 0x000fe20008000000 */
[----:B------:R-:W-:Y:S01]  /*09c0*/  UMOV UR18, 0x50 ;  /* 0x0000005000127882 */ /* 0x000fe20000000000 */
[----:B------:R-:W-:Y:S01]  /*09d0*/  UMOV UR20, UR52 ;  /* 0x0000003400147c82 */ /* 0x000fe20008000000 */
[----:B------:R-:W-:Y:S01]  /*09e0*/  UMOV UR21, UR53 ;  /* 0x0000003500157c82 */ /* 0x000fe20008000000 */
[----:B------:R4:W-:Y:S01]  /*09f0*/  UTMALDG.4D [UR40], [UR4], desc[UR6] ;  /* 0x00000628040075b4 */ /* 0x0009e20008019000 */
[----:B------:R-:W-:Y:S01]  /*0a00*/  UMOV UR17, UR9 ;  /* 0x0000000900117c82 */ /* 0x000fe20008000000 */
[----:B------:R-:W-:Y:S01]  /*0a10*/  UMOV UR19, UR11 ;  /* 0x0000000b00137c82 */ /* 0x000fe20008000000 */
[----:B------:R4:W-:Y:S01]  /*0a20*/  UTMALDG.4D [UR32], [UR4], desc[UR6] ;  /* 0x00000620040075b4 */ /* 0x0009e20008019000 */
[----:B---3--:R-:W-:Y:S01]  /*0a30*/  UIADD3 UR8, UR8, 0x3000, URZ ;  /* 0x0000300008087890 */ /* 0x008fe2000fffe03f */
[----:B------:R-:W-:Y:S01]  /*0a40*/  UMOV UR10, 0x60 ;  /* 0x00000060000a7882 */ /* 0x000fe20000000000 */
[----:B------:R4:W-:Y:S01]  /*0a50*/  UTMALDG.4D [UR24], [UR4], desc[UR6] ;  /* 0x00000618040075b4 */ /* 0x0009e20008019000 */
[----:B------:R4:W-:Y:S06]  /*0a60*/  UTMALDG.4D [UR16], [UR4], desc[UR6] ;  /* 0x00000610040075b4 */ /* 0x0009ec0008019000 */
[----:B------:R4:W-:Y:S02]  /*0a70*/  UTMALDG.4D [UR8], [UR4], desc[UR6] ;  /* 0x00000608040075b4 */ /* 0x0009e40008019000 */
[----:B----4-:R-:W-:Y:S01]  /*0a80*/  NOP ;  /* 0x0000000000007918 */ /* 0x010fe20000000000 */
.L_x_6:
[----:B------:R-:W-:Y:S05]  /*0a90*/  BSYNC B0 ;  /* 0x0000000000007941 */ /* 0x000fea0003800000 */
.L_x_5:
[----:B------:R-:W3:Y:S01]  /*0aa0*/  LDC R10, c[0x0][0x28c] ;  /* 0x0000a300ff0a7b82 */ /* 0x000ee20000000800 */
[----:B------:R-:W-:Y:S01]  /*0ab0*/  BSSY B0, `(.L_x_9) ;  /* 0x000011b000007945 */ /* 0x000fe20003800000 */
[----:B------:R-:W-:Y:S01]  /*0ac0*/  MOV R6, 0x1 ;  /* 0x0000000100067802 */ /* 0x000fe20000000f00 */
[----:B------:R-:W-:Y:S02]  /*0ad0*/  IMAD.MOV.U32 R4, RZ, RZ, 0x1 ;  /* 0x00000001ff047424 */ /* 0x000fe400078e00ff */
[----:B------:R-:W-:Y:S02]  /*0ae0*/  IMAD.MOV.U32 R5, RZ, RZ, RZ ;  /* 0x000000ffff057224 */ /* 0x000fe400078e00ff */
[----:B---3--:R-:W-:-:S05]  /*0af0*/  VIADD R216, R10, 0xff ;  /* 0x000000ff0ad87836 */ /* 0x008fca0000000000 */
[----:B-12---:R-:W-:-:S04]  /*0b00*/  SHF.R.S32.HI R3, RZ, 0x1f, R216 ;  /* 0x0000001fff037819 */ /* 0x006fc800000114d8 */
[----:B------:R-:W-:-:S04]  /*0b10*/  LEA.HI R216, R3, R216, RZ, 0x8 ;  /* 0x000000d803d87211 */ /* 0x000fc800078f40ff */
[----:B------:R-:W-:-:S04]  /*0b20*/  SHF.R.S32.HI R7, RZ, 0x8, R216 ;  /* 0x00000008ff077819 */ /* 0x000fc800000114d8 */
[----:B------:R-:W-:Y:S01]  /*0b30*/  SHF.L.U32 R7, R7, 0x1, RZ ;  /* 0x0000000107077819 */ /* 0x000fe200000006ff */
[----:B------:R-:W-:Y:S06]  /*0b40*/  @!P1 BRA `(.L_x_10) ;  /* 0x0000001000449947 */ /* 0x000fec0003800000 */
[----:B------:R-:W-:Y:S01]  /*0b50*/  ISETP.GE.AND P1, PT, R10, 0x1, PT ;  /* 0x000000010a00780c */ /* 0x000fe20003f26270 */
[----:B------:R-:W-:Y:S01]  /*0b60*/  IMAD.MOV.U32 R8, RZ, RZ, RZ ;  /* 0x000000ffff087224 */ /* 0x000fe200078e00ff */
[----:B------:R-:W-:Y:S01]  /*0b70*/  LOP3.LUT R12, R16, 0x1f, RZ, 0xc0, !PT ;  /* 0x0000001f100c7812 */ /* 0x000fe200078ec0ff */
[----:B------:R-:W-:-:S10]  /*0b80*/  IMAD.MOV.U32 R5, RZ, RZ, RZ ;  /* 0x000000ffff057224 */ /* 0x000fd400078e00ff */
        /* <DEDUP_REMOVED lines=9> */
.L_x_83:
[----:B------:R-:W-:Y:S01]  /*0c20*/  IMAD.MOV.U32 R5, RZ, RZ, 0x1 ;  /* 0x00000001ff057424 */ /* 0x000fe200078e00ff */
[----:B------:R-:W-:Y:S06]  /*0c30*/  @P2 BRA `(.L_x_13) ;  /* 0x0000000000142947 */ /* 0x000fec0003800000 */
[----:B------:R-:W-:Y:S01]  /*0c40*/  ISETP.NE.AND P1, PT, R12, RZ, PT ;  /* 0x000000ff0c00720c */ /* 0x000fe20003f25270 */
[----:B-1----:R-:W-:-:S04]  /*0c50*/  IMAD.MOV.U32 R2, RZ, RZ, 0xe000 ;  /* 0x0000e000ff027424 */ /* 0x002fc800078e00ff */
[----:B------:R2:W-:Y:S08]  /*0c60*/  SYNCS.ARRIVE.TRANS64 RZ, [R3+URZ+0x3b800], R2 ;  /* 0x03b8000203ff79a7 */ /* 0x0005f0000800003f */
[----:B------:R-:W-:Y:S05]  /*0c70*/  @!P1 BRA `(.L_x_13) ;  /* 0x0000000000049947 */ /* 0x000fea0003800000 */
[----:B------:R-:W-:Y:S01]  /*0c80*/  BPT.TRAP 0x1 ;  /* 0x000000040000795c */ /* 0x000fe20000300000 */
.L_x_13:
[----:B------:R-:W-:Y:S01]  /*0c90*/  R2UR UR14, R3 ;  /* 0x00000000030e72ca */ /* 0x000fe200000e0000 */
[----:B------:R-:W3:Y:S01]  /*0ca0*/  S2R R11, SR_CgaCtaId ;  /* 0x00000000000b7919 */ /* 0x000ee20000008800 */
[----:B------:R-:W-:Y:S01]  /*0cb0*/  ULDC.64 UR4, c[0x0][0x198] ;  /* 0x0000660000047ab9 */ /* 0x000fe20000000a00 */
[----:B------:R-:W-:Y:S01]  /*0cc0*/  UMOV UR27, URZ ;  /* 0x0000003f001b7c82 */ /* 0x000fe20008000000 */
[----:B------:R-:W-:Y:S01]  /*0cd0*/  UIADD3 UR4, UP0, UR4, 0x1f0, URZ ;  /* 0x000001f004047890 */ /* 0x000fe2000ff1e03f */
[----:B-12---:R-:W-:Y:S01]  /*0ce0*/  MOV R2, 0x400 ;  /* 0x0000040000027802 */ /* 0x006fe20000000f00 */
[----:B------:R-:W-:Y:S01]  /*0cf0*/  UMOV UR6, 0x0 ;  /* 0x0000000000067882 */ /* 0x000fe20000000000 */
[----:B------:R-:W-:Y:S01]  /*0d00*/  UMOV UR7, 0x10000000 ;  /* 0x1000000000077882 */ /* 0x000fe20000000000 */
[----:B------:R-:W-:Y:S01]  /*0d10*/  UIADD3.X UR5, URZ, UR5, URZ, UP0, !UPT ;  /* 0x000000053f057290 */ /* 0x000fe200087fe43f */
[----:B------:R-:W-:Y:S01]  /*0d20*/  MOV R3, 0x1 ;  /* 0x0000000100037802 */ /* 0x000fe20000000f00 */
[----:B------:R-:W-:Y:S01]  /*0d30*/  UMOV UR26, URZ ;  /* 0x0000003f001a7c82 */ /* 0x000fe20008000000 */
[----:B------:R-:W-:Y:S01]  /*0d40*/  UMOV UR28, UR52 ;  /* 0x00000034001c7c82 */ /* 0x000fe20008000000 */
[----:B------:R-:W-:Y:S01]  /*0d50*/  UMOV UR29, UR53 ;  /* 0x00000035001d7c82 */ /* 0x000fe20008000000 */
[----:B------:R-:W-:Y:S01]  /*0d60*/  UIADD3 UR24, UR14, 0x3800, URZ ;  /* 0x000038000e187890 */ /* 0x000fe2000fffe03f */
[----:B------:R-:W-:Y:S01]  /*0d70*/  SHF.L.U32 R3, R3, 0x1f, RZ ;  /* 0x0000001f03037819 */ /* 0x000fe200000006ff */
[----:B------:R-:W-:Y:S01]  /*0d80*/  UIADD3 UR25, UR14, 0x3b800, URZ ;  /* 0x0003b8000e197890 */ /* 0x000fe2000fffe03f */
[----:B------:R-:W-:Y:S01]  /*0d90*/  ISETP.NE.AND P2, PT, R0, RZ, PT ;  /* 0x000000ff0000720c */ /* 0x000fe20003f45270 */
[----:B------:R-:W-:Y:S01]  /*0da0*/  UIADD3 UR8, UR14, 0x5800, URZ ;  /* 0x000058000e087890 */ /* 0x000fe2000fffe03f */
[----:B------:R-:W-:Y:S01]  /*0db0*/  UMOV UR10, 0x10 ;  /* 0x00000010000a7882 */ /* 0x000fe20000000000 */
[----:B------:R-:W-:Y:S01]  /*0dc0*/  UMOV UR12, UR52 ;  /* 0x00000034000c7c82 */ /* 0x000fe20008000000 */
[----:B------:R-:W-:Y:S01]  /*0dd0*/  UMOV UR13, UR53 ;  /* 0x00000035000d7c82 */ /* 0x000fe20008000000 */
[----:B------:R-:W-:Y:S01]  /*0de0*/  UMOV UR11, UR27 ;  /* 0x0000001b000b7c82 */ /* 0x000fe20008000000 */
[----:B------:R-:W-:-:S02]  /*0df0*/  UMOV UR9, UR25 ;  /* 0x0000001900097c82 */ /* 0x000fc40008000000 */
[----:B------:R1:W-:Y:S01]  /*0e00*/  UTMALDG.4D [UR24], [UR4], desc[UR6] ;  /* 0x00000618040075b4 */ /* 0x0003e20008019000 */
[----:B------:R-:W-:Y:S01]  /*0e10*/  UIADD3 UR16, UR14, 0x7800, URZ ;  /* 0x000078000e107890 */ /* 0x000fe2000fffe03f */
[----:B------:R-:W-:Y:S01]  /*0e20*/  UMOV UR18, 0x20 ;  /* 0x0000002000127882 */ /* 0x000fe20000000000 */
[----:B------:R-:W-:Y:S01]  /*0e30*/  UMOV UR20, UR52 ;  /* 0x0000003400147c82 */ /* 0x000fe20008000000 */
[----:B------:R-:W-:Y:S01]  /*0e40*/  UMOV UR21, UR53 ;  /* 0x0000003500157c82 */ /* 0x000fe20008000000 */
[----:B------:R-:W-:Y:S01]  /*0e50*/  UMOV UR19, UR27 ;  /* 0x0000001b00137c82 */ /* 0x000fe20008000000 */
[----:B------:R-:W-:Y:S01]  /*0e60*/  UMOV UR17, UR25 ;  /* 0x0000001900117c82 */ /* 0x000fe20008000000 */
[----:B------:R2:W-:Y:S01]  /*0e70*/  UTMALDG.4D [UR8], [UR4], desc[UR6] ;  /* 0x00000608040075b4 */ /* 0x0005e20008019000 */
[----:B---3--:R-:W-:-:S05]  /*0e80*/  LEA R4, R11, R2, 0x18 ;  /* 0x000000020b047211 */ /* 0x008fca00078ec0ff */
[----:B------:R-:W-:Y:S01]  /*0e90*/  IMAD R2, R5, 0x8, R4 ;  /* 0x0000000805027824 */ /* 0x000fe200078e0204 */
[----:B------:R3:W-:Y:S01]  /*0ea0*/  UTMALDG.4D [UR16], [UR4], desc[UR6] ;  /* 0x00000610040075b4 */ /* 0x0007e20008019000 */
[----:B-1----:R-:W-:Y:S01]  /*0eb0*/  UIADD3 UR24, UR14, 0xb800, URZ ;  /* 0x0000b8000e187890 */ /* 0x002fe2000fffe03f */
[----:B------:R-:W-:Y:S01]  /*0ec0*/  UMOV UR26, 0x40 ;  /* 0x00000040001a7882 */ /* 0x000fe20000000000 */
[----:B--2---:R-:W-:Y:S01]  /*0ed0*/  UIADD3 UR8, UR14, 0x9800, URZ ;  /* 0x000098000e087890 */ /* 0x004fe2000fffe03f */
[----:B------:R-:W-:Y:S01]  /*0ee0*/  UMOV UR10, 0x30 ;  /* 0x00000030000a7882 */ /* 0x000fe20000000000 */
[----:B---3--:R-:W-:-:S07]  /*0ef0*/  UIADD3 UR16, UR14, 0xd800, URZ ;  /* 0x0000d8000e107890 */ /* 0x008fce000fffe03f */
[----:B------:R1:W-:Y:S01]  /*0f00*/  UTMALDG.4D [UR8], [UR4], desc[UR6] ;  /* 0x00000608040075b4 */ /* 0x0003e20008019000 */
[----:B------:R-:W-:Y:S01]  /*0f10*/  UMOV UR18, 0x50 ;  /* 0x0000005000127882 */ /* 0x000fe20000000000 */
[----:B------:R2:W-:Y:S01]  /*0f20*/  UTMALDG.4D [UR24], [UR4], desc[UR6] ;  /* 0x00000618040075b4 */ /* 0x0005e20008019000 */
[----:B------:R2:W-:Y:S01]  /*0f30*/  UTMALDG.4D [UR16], [UR4], desc[UR6] ;  /* 0x00000610040075b4 */ /* 0x0005e20008019000 */
[----:B-1----:R-:W-:Y:S01]  /*0f40*/  UIADD3 UR8, UR14, 0xf800, URZ ;  /* 0x0000f8000e087890 */ /* 0x002fe2000fffe03f */
[----:B------:R-:W-:-:S08]  /*0f50*/  UMOV UR10, 0x60 ;  /* 0x00000060000a7882 */ /* 0x000fd00000000000 */
[----:B------:R2:W-:Y:S01]  /*0f60*/  UTMALDG.4D [UR8], [UR4], desc[UR6] ;  /* 0x00000608040075b4 */ /* 0x0005e20008019000 */
[----:B------:R-:W1:Y:S02]  /*0f70*/  SYNCS.PHASECHK.TRANS64.TRYWAIT P1, [R2+URZ+0x3b820], R3 ;  /* 0x03b82003020075a7 */ /* 0x000e64000802017f */
[----:B-12---:R-:W-:Y:S05]  /*0f80*/  @!P1 BRA `(.L_x_14) ;  /* 0x000001c400889947 */ /* 0x006fea0003800000 */
.L_x_84:
[----:B------:R-:W-:Y:S01]  /*0f90*/  IMAD.MOV.U32 R8, RZ, RZ, 0x1 ;  /* 0x00000001ff087424 */ /* 0x000fe200078e00ff */
[----:B------:R-:W-:Y:S06]  /*0fa0*/  @P2 BRA `(.L_x_15) ;  /* 0x0000000000142947 */ /* 0x000fec0003800000 */
[----:B------:R-:W-:Y:S02]  /*0fb0*/  ISETP.NE.AND P1, PT, R12, RZ, PT ;  /* 0x000000ff0c00720c */ /* 0x000fe40003f25270 */
[----:B-1----:R-:W-:-:S04]  /*0fc0*/  MOV R3, 0xe000 ;  /* 0x0000e00000037802 */ /* 0x002fc80000000f00 */
[----:B------:R2:W-:Y:S07]  /*0fd0*/  SYNCS.ARRIVE.TRANS64 RZ, [R2+URZ+0x3b800], R3 ;  /* 0x03b8000302ff79a7 */ /* 0x0005ee000800003f */
[----:B------:R-:W-:Y:S05]  /*0fe0*/  @!P1 BRA `(.L_x_15) ;  /* 0x0000000000049947 */ /* 0x000fea0003800000 */
[----:B------:R-:W-:Y:S01]  /*0ff0*/  BPT.TRAP 0x1 ;  /* 0x000000040000795c */ /* 0x000fe20000300000 */
.L_x_15:
[C---:B------:R-:W-:Y:S01]  /*1000*/  IMAD R4, R5.reuse, 0xe000, R4 ;  /* 0x0000e00005047824 */ /* 0x040fe200078e0204 */
[----:B------:R-:W-:Y:S01]  /*1010*/  R2UR UR41, R2 ;  /* 0x00000000022972ca */ /* 0x000fe200000e0000 */
[----:B------:R-:W-:Y:S01]  /*1020*/  ULDC.64 UR4, c[0x0][0x198] ;  /* 0x0000660000047ab9 */ /* 0x000fe20000000a00 */
[----:B------:R-:W-:Y:S01]  /*1030*/  UMOV UR43, URZ ;  /* 0x0000003f002b7c82 */ /* 0x000fe20008000000 */
[----:B------:R-:W-:Y:S01]  /*1040*/  UIADD3 UR4, UP0, UR4, 0x2f0, URZ ;  /* 0x000002f004047890 */ /* 0x000fe2000ff1e03f */
[----:B------:R-:W-:Y:S01]  /*1050*/  R2UR UR14, R4 ;  /* 0x00000000040e72ca */ /* 0x000fe200000e0000 */
[----:B------:R-:W-:Y:S01]  /*1060*/  UMOV UR6, 0x0 ;  /* 0x0000000000067882 */ /* 0x000fe20000000000 */
[----:B------:R-:W-:Y:S01]  /*1070*/  UMOV UR7, 0x10000000 ;  /* 0x1000000000077882 */ /* 0x000fe20000000000 */
[----:B------:R-:W-:Y:S01]  /*1080*/  UIADD3.X UR5, URZ, UR5, URZ, UP0, !UPT ;  /* 0x000000053f057290 */ /* 0x000fe200087fe43f */
[----:B------:R-:W-:Y:S01]  /*1090*/  VIADD R5, R5, 0x1 ;  /* 0x0000000105057836 */ /* 0x000fe20000000000 */
[----:B------:R-:W-:Y:S01]  /*10a0*/  UMOV UR42, URZ ;  /* 0x0000003f002a7c82 */ /* 0x000fe20008000000 */
[----:B------:R-:W-:Y:S01]  /*10b0*/  UMOV UR44, UR52 ;  /* 0x00000034002c7c82 */ /* 0x000fe20008000000 */
[----:B------:R-:W-:Y:S01]  /*10c0*/  UMOV UR45, UR53 ;  /* 0x00000035002d7c82 */ /* 0x000fe20008000000 */
[----:B------:R-:W-:Y:S01]  /*10d0*/  UMOV UR34, 0x10 ;  /* 0x0000001000227882 */ /* 0x000fe20000000000 */
[----:B------:R-:W-:Y:S01]  /*10e0*/  UIADD3 UR41, UR41, 0x3b800, URZ ;  /* 0x0003b80029297890 */ /* 0x000fe2000fffe03f */
[----:B------:R-:W-:Y:S01]  /*10f0*/  UMOV UR36, UR52 ;  /* 0x0000003400247c82 */ /* 0x000fe20008000000 */
[----:B------:R-:W-:-:S02]  /*1100*/  UMOV UR37, UR53 ;  /* 0x0000003500257c82 */ /* 0x000fc40008000000 */
[----:B------:R-:W-:Y:S02]  /*1110*/  UIADD3 UR40, UR14, 0x3800, URZ ;  /* 0x000038000e287890 */ /* 0x000fe4000fffe03f */
[----:B------:R-:W-:Y:S02]  /*1120*/  UIADD3 UR32, UR14, 0x5800, URZ ;  /* 0x000058000e207890 */ /* 0x000fe4000fffe03f */
[----:B------:R-:W-:Y:S01]  /*1130*/  UIADD3 UR8, UR14, 0x7800, URZ ;  /* 0x000078000e087890 */ /* 0x000fe2000fffe03f */
[----:B------:R-:W-:Y:S01]  /*1140*/  UMOV UR35, UR43 ;  /* 0x0000002b00237c82 */ /* 0x000fe20008000000 */
[----:B------:R-:W-:Y:S01]  /*1150*/  UMOV UR33, UR41 ;  /* 0x0000002900217c82 */ /* 0x000fe20008000000 */
[----:B------:R-:W-:Y:S01]  /*1160*/  UMOV UR10, 0x20 ;  /* 0x00000020000a7882 */ /* 0x000fe20000000000 */
[----:B------:R-:W-:Y:S01]  /*1170*/  UMOV UR12, UR52 ;  /* 0x00000034000c7c82 */ /* 0x000fe20008000000 */
[----:B------:R-:W-:Y:S01]  /*1180*/  UMOV UR13, UR53 ;  /* 0x00000035000d7c82 */ /* 0x000fe20008000000 */
[----:B------:R-:W-:Y:S01]  /*1190*/  UMOV UR11, UR43 ;  /* 0x0000002b000b7c82 */ /* 0x000fe20008000000 */
[----:B------:R-:W-:Y:S01]  /*11a0*/  UMOV UR9, UR41 ;  /* 0x0000002900097c82 */ /* 0x000fe20008000000 */
[----:B------:R-:W-:Y:S01]  /*11b0*/  UTMALDG.4D [UR40], [UR4], desc[UR6] ;  /* 0x00000628040075b4 */ /* 0x000fe20008019000 */
[----:B------:R-:W-:-:S02]  /*11c0*/  UIADD3 UR24, UR14, 0x9800, URZ ;  /* 0x000098000e187890 */ /* 0x000fc4000fffe03f */
[----:B------:R-:W-:Y:S02]  /*11d0*/  UIADD3 UR48, UR14, 0xb800, URZ ;  /* 0x0000b8000e307890 */ /* 0x000fe4000fffe03f */
[----:B------:R-:W-:Y:S01]  /*11e0*/  UIADD3 UR16, UR14, 0xd800, URZ ;  /* 0x0000d8000e107890 */ /* 0x000fe2000fffe03f */
[----:B------:R-:W-:Y:S01]  /*11f0*/  UMOV UR26, 0x30 ;  /* 0x00000030001a7882 */ /* 0x000fe20000000000 */
[----:B------:R-:W-:Y:S01]  /*1200*/  UTMALDG.4D [UR32], [UR4], desc[UR6] ;  /* 0x00000620040075b4 */ /* 0x000fe20008019000 */
        /* <DEDUP_REMOVED lines=8> */
[----:B------:R-:W-:Y:S01]  /*1290*/  UMOV UR18, 0x50 ;  /* 0x0000005000127882 */ /* 0x000fe20000000000 */
[----:B------:R-:W-:Y:S01]  /*12a0*/  UMOV UR20, UR52 ;  /* 0x0000003400147c82 */ /* 0x000fe20008000000 */
[----:B------:R-:W-:Y:S01]  /*12b0*/  UMOV UR21, UR53 ;  /* 0x0000003500157c82 */ /* 0x000fe20008000000 */
[----:B------:R-:W-:Y:S01]  /*12c0*/  UMOV UR19, UR43 ;  /* 0x0000002b00137c82 */ /* 0x000fe20008000000 */
[----:B------:R-:W-:Y:S01]  /*12d0*/  UMOV UR17, UR41 ;  /* 0x0000002900117c82 */ /* 0x000fe20008000000 */
[----:B------:R4:W-:Y:S01]  /*12e0*/  UTMALDG.4D [UR24], [UR4], desc[UR6] ;  /* 0x00000618040075b4 */ /* 0x0009e20008019000 */
[----:B------:R4:W-:Y:S01]  /*12f0*/  UTMALDG.4D [UR48], [UR4], desc[UR6] ;  /* 0x00000630040075b4 */ /* 0x0009e20008019000 */
[----:B------:R4:W-:Y:S01]  /*1300*/  UTMALDG.4D [UR16], [UR4], desc[UR6] ;  /* 0x00000610040075b4 */ /* 0x0009e20008019000 */
[----:B---3--:R-:W-:Y:S01]  /*1310*/  UIADD3 UR8, UR14, 0xf800, URZ ;  /* 0x0000f8000e087890 */ /* 0x008fe2000fffe03f */
[----:B------:R-:W-:-:S08]  /*1320*/  UMOV UR10, 0x60 ;  /* 0x00000060000a7882 */ /* 0x000fd00000000000 */
[----:B------:R4:W-:Y:S02]  /*1330*/  UTMALDG.4D [UR8], [UR4], desc[UR6] ;  /* 0x00000608040075b4 */ /* 0x0009e40008019000 */
[----:B----4-:R-:W-:Y:S01]  /*1340*/  NOP ;  /* 0x0000000000007918 */ /* 0x010fe20000000000 */
.L_x_11:
[----:B------:R-:W-:Y:S01]  /*1350*/  ISETP.GE.AND P1, PT, R10, 0x101, PT ;  /* 0x000001010a00780c */ /* 0x000fe20003f26270 */
[----:B------:R-:W-:-:S12]  /*1360*/  IMAD.MOV.U32 R4, RZ, RZ, 0x1 ;  /* 0x00000001ff047424 */ /* 0x000fd800078e00ff */
[----:B------:R-:W-:Y:S05]  /*1370*/  @!P1 BRA `(.L_x_16) ;  /* 0x0000000800349947 */ /* 0x000fea0003800000 */
[----:B-12---:R-:W1:Y:S01]  /*1380*/  S2R R3, SR_CgaCtaId ;  /* 0x0000000000037919 */ /* 0x006e620000008800 */
[----:B------:R-:W-:Y:S02]  /*1390*/  MOV R2, 0x400 ;  /* 0x0000040000027802 */ /* 0x000fe40000000f00 */
[----:B------:R-:W-:Y:S02]  /*13a0*/  MOV R4, 0x1 ;  /* 0x0000000100047802 */ /* 0x000fe40000000f00 */
[----:B------:R-:W-:Y:S02]  /*13b0*/  ISETP.NE.AND P2, PT, R0, RZ, PT ;  /* 0x000000ff0000720c */ /* 0x000fe40003f45270 */
[----:B------:R-:W-:Y:S02]  /*13c0*/  SHF.L.U32 R4, R4, 0x1f, RZ ;  /* 0x0000001f04047819 */ /* 0x000fe400000006ff */
[----:B-1----:R-:W-:-:S05]  /*13d0*/  LEA R2, R3, R2, 0x18 ;  /* 0x0000000203027211 */ /* 0x002fca00078ec0ff */
[----:B------:R-:W-:-:S04]  /*13e0*/  IMAD R3, R5, 0x8, R2 ;  /* 0x0000000805037824 */ /* 0x000fc800078e0202 */
[----:B------:R-:W1:Y:S02]  /*13f0*/  SYNCS.PHASECHK.TRANS64.TRYWAIT P1, [R3+URZ+0x3b820], R4 ;  /* 0x03b82004030075a7 */ /* 0x000e64000802017f */
[----:B-1----:R-:W-:Y:S05]  /*1400*/  @!P1 BRA `(.L_x_17) ;  /* 0x000001c0007c9947 */ /* 0x002fea0003800000 */
.L_x_85:
[----:B------:R-:W-:Y:S05]  /*1410*/  @P2 BRA `(.L_x_18) ;  /* 0x0000000000142947 */ /* 0x000fea0003800000 */
[----:B------:R-:W-:Y:S01]  /*1420*/  ISETP.NE.AND P1, PT, R12, RZ, PT ;  /* 0x000000ff0c00720c */ /* 0x000fe20003f25270 */
[----:B-1----:R-:W-:-:S04]  /*1430*/  IMAD.MOV.U32 R4, RZ, RZ, 0xe000 ;  /* 0x0000e000ff047424 */ /* 0x002fc800078e00ff */
[----:B------:R2:W-:Y:S08]  /*1440*/  SYNCS.ARRIVE.TRANS64 RZ, [R3+URZ+0x3b800], R4 ;  /* 0x03b8000403ff79a7 */ /* 0x0005f0000800003f */
[----:B------:R-:W-:Y:S05]  /*1450*/  @!P1 BRA `(.L_x_18) ;  /* 0x0000000000049947 */ /* 0x000fea0003800000 */
[----:B------:R-:W-:Y:S01]  /*1460*/  BPT.TRAP 0x1 ;  /* 0x000000040000795c */ /* 0x000fe20000300000 */
.L_x_18:
[----:B------:R-:W-:Y:S01]  /*1470*/  IMAD R2, R5, 0xe000, R2 ;  /* 0x0000e00005027824 */ /* 0x000fe200078e0202 */
[----:B------:R-:W3:Y:S01]  /*1480*/  S2R R11, SR_CgaCtaId ;  /* 0x00000000000b7919 */ /* 0x000ee20000008800 */
[----:B------:R-:W-:Y:S01]  /*1490*/  R2UR UR33, R3 ;  /* 0x00000000032172ca */ /* 0x000fe200000e0000 */
[----:B------:R-:W-:Y:S01]  /*14a0*/  ULDC.64 UR4, c[0x0][0x198] ;  /* 0x0000660000047ab9 */ /* 0x000fe20000000a00 */
[----:B------:R-:W-:Y:S01]  /*14b0*/  R2UR UR35, R8 ;  /* 0x00000000082372ca */ /* 0x000fe200000e0000 */
[----:B------:R-:W-:Y:S01]  /*14c0*/  UIADD3 UR4, UP0, UR4, 0x1f0, URZ ;  /* 0x000001f004047890 */ /* 0x000fe2000ff1e03f */
[----:B------:R-:W-:Y:S01]  /*14d0*/  R2UR UR14, R2 ;  /* 0x00000000020e72ca */ /* 0x000fe200000e0000 */
[----:B------:R-:W-:Y:S01]  /*14e0*/  UMOV UR6, 0x0 ;  /* 0x0000000000067882 */ /* 0x000fe20000000000 */
[----:B------:R-:W-:Y:S01]  /*14f0*/  UMOV UR7, 0x10000000 ;  /* 0x1000000000077882 */ /* 0x000fe20000000000 */
[----:B------:R-:W-:Y:S01]  /*1500*/  UIADD3.X UR5, URZ, UR5, URZ, UP0, !UPT ;  /* 0x000000053f057290 */ /* 0x000fe200087fe43f */
[----:B------:R-:W-:Y:S01]  /*1510*/  IADD3 R5, R5, 0x1, RZ ;  /* 0x0000000105057810 */ /* 0x000fe20007ffe0ff */
[----:B------:R-:W-:Y:S01]  /*1520*/  UMOV UR34, URZ ;  /* 0x0000003f00227c82 */ /* 0x000fe20008000000 */
[----:B------:R-:W-:Y:S01]  /*1530*/  UMOV UR36, UR52 ;  /* 0x0000003400247c82 */ /* 0x000fe20008000000 */
[----:B------:R-:W-:Y:S01]  /*1540*/  UMOV UR37, UR53 ;  /* 0x0000003500257c82 */ /* 0x000fe20008000000 */
[----:B------:R-:W-:Y:S01]  /*1550*/  UMOV UR50, 0x10 ;  /* 0x0000001000327882 */ /* 0x000fe20000000000 */
[----:B------:R-:W-:Y:S01]  /*1560*/  UIADD3 UR33, UR33, 0x3b800, URZ ;  /* 0x0003b80021217890 */ /* 0x000fe2000fffe03f */
[----:B------:R-:W-:Y:S01]  /*1570*/  MOV R2, 0x400 ;  /* 0x0000040000027802 */ /* 0x000fe20000000f00 */
[----:B------:R-:W-:Y:S01]  /*1580*/  USHF.L.U32 UR35, UR35, 0x8, URZ ;  /* 0x0000000823237899 */ /* 0x000fe2000800063f */
[C---:B------:R-:W-:Y:S01]  /*1590*/  ISETP.NE.AND P2, PT, R5.reuse, 0x4, PT ;  /* 0x000000040500780c */ /* 0x040fe20003f45270 */
[----:B------:R-:W-:Y:S01]  /*15a0*/  UIADD3 UR32, UR14, 0x3800, URZ ;  /* 0x000038000e207890 */ /* 0x000fe2000fffe03f */
[C---:B------:R-:W-:Y:S01]  /*15b0*/  ISETP.NE.AND P1, PT, R5.reuse, 0x4, PT ;  /* 0x000000040500780c */ /* 0x040fe20003f25270 */
[----:B------:R-:W-:Y:S01]  /*15c0*/  UIADD3 UR48, UR14, 0x5800, URZ ;  /* 0x000058000e307890 */ /* 0x000fe2000fffe03f */
[----:B------:R-:W-:Y:S01]  /*15d0*/  SEL R5, R5, RZ, P2 ;  /* 0x000000ff05057207 */ /* 0x000fe20001000000 */
[----:B------:R-:W-:Y:S01]  /*15e0*/  UIADD3 UR24, UR14, 0x7800, URZ ;  /* 0x000078000e187890 */ /* 0x000fe2000fffe03f */
[----:B-12---:R-:W-:Y:S01]  /*15f0*/  SEL R4, RZ, 0x1, !P1 ;  /* 0x00000001ff047807 */ /* 0x006fe20004800000 */
[----:B------:R-:W-:Y:S01]  /*1600*/  UIADD3 UR16, UR14, 0x9800, URZ ;  /* 0x000098000e107890 */ /* 0x000fe2000fffe03f */
[----:B------:R-:W-:Y:S01]  /*1610*/  ISETP.NE.AND P2, PT, R0, RZ, PT ;  /* 0x000000ff0000720c */ /* 0x000fe20003f45270 */
[----:B------:R-:W-:Y:S01]  /*1620*/  UIADD3 UR8, UR14, 0xb800, URZ ;  /* 0x0000b8000e087890 */ /* 0x000fe2000fffe03f */
[----:B------:R-:W-:Y:S01]  /*1630*/  UTMALDG.4D [UR32], [UR4], desc[UR6] ;  /* 0x00000620040075b4 */ /* 0x000fe20008019000 */
[----:B------:R-:W-:Y:S01]  /*1640*/  UMOV UR49, UR33 ;  /* 0x0000002100317c82 */ /* 0x000fe20008000000 */
[----:B------:R-:W-:Y:S01]  /*1650*/  UMOV UR51, UR35 ;  /* 0x0000002300337c82 */ /* 0x000fe20008000000 */
[----:B------:R-:W-:Y:S01]  /*1660*/  UMOV UR26, 0x20 ;  /* 0x00000020001a7882 */ /* 0x000fe20000000000 */
[----:B------:R-:W-:Y:S01]  /*1670*/  UMOV UR28, UR52 ;  /* 0x00000034001c7c82 */ /* 0x000fe20008000000 */
[----:B------:R-:W-:Y:S01]  /*1680*/  UMOV UR29, UR53 ;  /* 0x00000035001d7c82 */ /* 0x000fe20008000000 */
        /* <DEDUP_REMOVED lines=8> */
[----:B------:R-:W-:Y:S01]  /*1710*/  UMOV UR10, 0x40 ;  /* 0x00000040000a7882 */ /* 0x000fe20000000000 */
[----:B------:R-:W-:Y:S01]  /*1720*/  UMOV UR12, UR52 ;  /* 0x00000034000c7c82 */ /* 0x000fe20008000000 */
[----:B------:R-:W-:Y:S01]  /*1730*/  UMOV UR13, UR53 ;  /* 0x00000035000d7c82 */ /* 0x000fe20008000000 */
[----:B------:R-:W-:Y:S01]  /*1740*/  UMOV UR9, UR33 ;  /* 0x0000002100097c82 */ /* 0x000fe20008000000 */
[----:B------:R-:W-:Y:S01]  /*1750*/  UMOV UR11, UR35 ;  /* 0x00000023000b7c82 */ /* 0x000fe20008000000 */
[----:B---3--:R-:W-:Y:S01]  /*1760*/  LEA R10, R11, R2, 0x18 ;  /* 0x000000020b0a7211 */ /* 0x008fe200078ec0ff */
[----:B------:R-:W-:Y:S01]  /*1770*/  UTMALDG.4D [UR24], [UR4], desc[UR6] ;  /* 0x00000618040075b4 */ /* 0x000fe20008019000 */
[----:B------:R-:W-:-:S03]  /*1780*/  SHF.L.U32 R2, R4, 0x1f, RZ ;  /* 0x0000001f04027819 */ /* 0x000fc600000006ff */
[----:B------:R-:W-:Y:S01]  /*1790*/  IMAD R3, R5, 0x8, R10 ;  /* 0x0000000805037824 */ /* 0x000fe200078e020a */
[----:B------:R1:W-:Y:S01]  /*17a0*/  UTMALDG.4D [UR16], [UR4], desc[UR6] ;  /* 0x00000610040075b4 */ /* 0x0003e20008019000 */
[----:B------:R2:W-:Y:S01]  /*17b0*/  UTMALDG.4D [UR8], [UR4], desc[UR6] ;  /* 0x00000608040075b4 */ /* 0x0005e20008019000 */
[----:B-1----:R-:W-:Y:S01]  /*17c0*/  UIADD3 UR16, UR14, 0xd800, URZ ;  /* 0x0000d8000e107890 */ /* 0x002fe2000fffe03f */
[----:B------:R-:W-:Y:S01]  /*17d0*/  UMOV UR18, 0x50 ;  /* 0x0000005000127882 */ /* 0x000fe20000000000 */
[----:B--2---:R-:W-:-:S07]  /*17e0*/  UIADD3 UR8, UR14, 0xf800, URZ ;  /* 0x0000f8000e087890 */ /* 0x004fce000fffe03f */
[----:B------:R1:W-:Y:S01]  /*17f0*/  UTMALDG.4D [UR16], [UR4], desc[UR6] ;  /* 0x00000610040075b4 */ /* 0x0003e20008019000 */
[----:B------:R-:W-:Y:S02]  /*1800*/  UMOV UR10, 0x60 ;  /* 0x00000060000a7882 */ /* 0x000fe40000000000 */
[----:B------:R1:W-:Y:S01]  /*1810*/  UTMALDG.4D [UR8], [UR4], desc[UR6] ;  /* 0x00000608040075b4 */ /* 0x0003e20008019000 */
[----:B------:R-:W2:Y:S02]  /*1820*/  SYNCS.PHASECHK.TRANS64.TRYWAIT P1, [R3+URZ+0x3b820], R2 ;  /* 0x03b82002030075a7 */ /* 0x000ea4000802017f */
[----:B-12---:R-:W-:Y:S05]  /*1830*/  @!P1 BRA `(.L_x_19) ;  /* 0x000001bc00849947 */ /* 0x006fea0003800000 */
.L_x_86:
[----:B------:R-:W-:Y:S05]  /*1840*/  @P2 BRA `(.L_x_20) ;  /* 0x0000000000142947 */ /* 0x000fea0003800000 */
[----:B------:R-:W-:Y:S01]  /*1850*/  ISETP.NE.AND P1, PT, R12, RZ, PT ;  /* 0x000000ff0c00720c */ /* 0x000fe20003f25270 */
[----:B-1----:R-:W-:-:S04]  /*1860*/  IMAD.MOV.U32 R2, RZ, RZ, 0xe000 ;  /* 0x0000e000ff027424 */ /* 0x002fc800078e00ff */
[----:B------:R2:W-:Y:S08]  /*1870*/  SYNCS.ARRIVE.TRANS64 RZ, [R3+URZ+0x3b800], R2 ;  /* 0x03b8000203ff79a7 */ /* 0x0005f0000800003f */
[----:B------:R-:W-:Y:S05]  /*1880*/  @!P1 BRA `(.L_x_20) ;  /* 0x0000000000049947 */ /* 0x000fea0003800000 */
[----:B------:R-:W-:Y:S01]  /*1890*/  BPT.TRAP 0x1 ;  /* 0x000000040000795c */ /* 0x000fe20000300000 */
.L_x_20:
[----:B------:R-:W-:Y:S01]  /*18a0*/  IMAD R10, R5, 0xe000, R10 ;  /* 0x0000e000050a7824 */ /* 0x000fe200078e020a */
        /* <DEDUP_REMOVED lines=14> */
[C---:B------:R-:W-:Y:S01]  /*1990*/  ISETP.NE.AND P1, PT, R5.reuse, 0x4, PT ;  /* 0x000000040500780c */ /* 0x040fe20003f25270 */
[----:B------:R-:W-:Y:S01]  /*19a0*/  USHF.L.U32 UR43, UR43, 0x8, URZ ;  /* 0x000000082b2b7899 */ /* 0x000fe2000800063f */
[----:B------:R-:W-:Y:S01]  /*19b0*/  VIADD R8, R8, 0x1 ;  /* 0x0000000108087836 */ /* 0x000fe20000000000 */
[----:B------:R-:W-:Y:S01]  /*19c0*/  UIADD3 UR40, UR14, 0x3800, URZ ;  /* 0x000038000e287890 */ /* 0x000fe2000fffe03f */
[----:B-12---:R-:W-:Y:S01]  /*19d0*/  SEL R3, RZ, 0x1, P1 ;  /* 0x00000001ff037807 */ /* 0x006fe20000800000 */
[----:B------:R-:W-:Y:S01]  /*19e0*/  UIADD3 UR32, UR14, 0x5800, URZ ;  /* 0x000058000e207890 */ /* 0x000fe2000fffe03f */
[----:B------:R-:W-:Y:S01]  /*19f0*/  SEL R5, R5, RZ, P1 ;  /* 0x000000ff05057207 */ /* 0x000fe20000800000 */
[----:B------:R-:W-:Y:S01]  /*1a00*/  UIADD3 UR8, UR14, 0x7800, URZ ;  /* 0x000078000e087890 */ /* 0x000fe2000fffe03f */
[----:B------:R-:W-:Y:S01]  /*1a10*/  LOP3.LUT R4, R4, R3, RZ, 0x3c, !PT ;  /* 0x0000000304047212 */ /* 0x000fe200078e3cff */
        /* <DEDUP_REMOVED lines=31> */
[----:B-1----:R-:W-:Y:S01]  /*1c10*/  UIADD3 UR8, UR14, 0xf800, URZ ;  /* 0x0000f8000e087890 */ /* 0x002fe2000fffe03f */
[----:B------:R-:W-:-:S08]  /*1c20*/  UMOV UR10, 0x60 ;  /* 0x00000060000a7882 */ /* 0x000fd00000000000 */
[----:B------:R3:W-:Y:S02]  /*1c30*/  UTMALDG.4D [UR8], [UR4], desc[UR6] ;  /* 0x00000608040075b4 */ /* 0x0007e40008019000 */
[----:B---3--:R-:W-:Y:S01]  /*1c40*/  NOP ;  /* 0x0000000000007918 */ /* 0x008fe20000000000 */
.L_x_16:
[----:B------:R-:W-:-:S07]  /*1c50*/  VIADD R7, R7, 0xfffffffc ;  /* 0xfffffffc07077836 */ /* 0x000fce0000000000 */
.L_x_10:
[----:B------:R-:W-:Y:S05]  /*1c60*/  BSYNC B0 ;  /* 0x0000000000007941 */ /* 0x000fea0003800000 */
.L_x_9:
[----:B-12---:R-:W1:Y:S01]  /*1c70*/  S2R R3, SR_CgaCtaId ;  /* 0x0000000000037919 */ /* 0x006e620000008800 */
[----:B------:R-:W-:Y:S02]  /*1c80*/  MOV R2, 0x400 ;  /* 0x0000040000027802 */ /* 0x000fe40000000f00 */
[----:B------:R-:W-:Y:S02]  /*1c90*/  SHF.L.U32 R153, RZ, 0x1f, RZ ;  /* 0x0000001fff997819 */ /* 0x000fe400000006ff */
[----:B-1----:R-:W-:-:S04]  /*1ca0*/  LEA R2, R3, R2, 0x18 ;  /* 0x0000000203027211 */ /* 0x002fc800078ec0ff */
[----:B------:R-:W1:Y:S02]  /*1cb0*/  SYNCS.PHASECHK.TRANS64.TRYWAIT P1, [R2+URZ+0x3b840], R153 ;  /* 0x03b84099020075a7 */ /* 0x000e64000802017f */
[----:B-1----:R-:W-:Y:S05]  /*1cc0*/  @!P1 BRA `(.L_x_21) ;  /* 0x000001b800749947 */ /* 0x002fea0003800000 */
.L_x_87:
[----:B------:R-:W2:Y:S01]  /*1cd0*/  SYNCS.PHASECHK.TRANS64.TRYWAIT P1, [R2+URZ+0x3b800], R153 ;  /* 0x03b80099020075a7 */ /* 0x000ea2000802017f */
[----:B------:R-:W-:-:S04]  /*1ce0*/  SHF.R.S32.HI R3, RZ, 0x1f, R0 ;  /* 0x0000001fff037819 */ /* 0x000fc80000011400 */
[----:B------:R-:W-:-:S04]  /*1cf0*/  LEA.HI R3, R3, R0, RZ, 0x2 ;  /* 0x0000000003037211 */ /* 0x000fc800078f10ff */
[----:B------:R-:W-:-:S04]  /*1d00*/  LOP3.LUT R3, R3, 0x7ffffffc, RZ, 0xc0, !PT ;  /* 0x7ffffffc03037812 */ /* 0x000fc800078ec0ff */
[----:B------:R-:W-:Y:S01]  /*1d10*/  IADD3 R11, -R3, R0, RZ ;  /* 0x00000000030b7210 */ /* 0x000fe20007ffe1ff */
[----:B------:R-:W-:-:S04]  /*1d20*/  IMAD.MOV.U32 R3, RZ, RZ, RZ ;  /* 0x000000ffff037224 */ /* 0x000fc800078e00ff */
[----:B------:R-:W-:Y:S01]  /*1d30*/  IMAD.SHL.U32 R11, R11, 0x2, RZ ;  /* 0x000000020b0b7824 */ /* 0x000fe200078e00ff */
[----:B--2---:R-:W-:Y:S06]  /*1d40*/  @!P1 BRA `(.L_x_22) ;  /* 0x000001b800689947 */ /* 0x004fec0003800000 */
.L_x_88:
[----:B------:R-:W-:Y:S05]  /*1d50*/  WARPSYNC.ALL ;  /* 0x0000000000007948 */ /* 0x000fea0003800000 */
[C---:B------:R-:W-:Y:S01]  /*1d60*/  R2UR UR61, R2.reuse ;  /* 0x00000000023d72ca */ /* 0x040fe200000e0000 */
[----:B------:R-:W-:Y:S01]  /*1d70*/  WARPGROUP.ARRIVE ;  /* 0x00000000000079c5 */ /* 0x000fe20000000000 */
[----:B------:R-:W-:Y:S01]  /*1d80*/  R2UR UR4, R2 ;  /* 0x00000000020472ca */ /* 0x000fe200000e0000 */
[----:B------:R-:W-:Y:S01]  /*1d90*/  UMOV UR7, 0xc0000010 ;  /* 0xc000001000077882 */ /* 0x000fe20000000000 */
[----:B------:R-:W-:Y:S01]  /*1da0*/  UMOV UR11, 0xc0000010 ;  /* 0xc0000010000b7882 */ /* 0x000fe20000000000 */
[----:B------:R-:W-:Y:S01]  /*1db0*/  UMOV UR5, UR7 ;  /* 0x0000000700057c82 */ /* 0x000fe20008000000 */
[----:B------:R-:W-:Y:S01]  /*1dc0*/  IMAD.U32 R213, RZ, RZ, UR7 ;  /* 0x00000007ffd57e24 */ /* 0x000fe2000f8e00ff */
[----:B------:R-:W-:Y:S01]  /*1dd0*/  UMOV UR57, 0xc0000010 ;  /* 0xc000001000397882 */ /* 0x000fe20000000000 */
[----:B------:R-:W-:Y:S01]  /*1de0*/  IMAD.U32 R211, RZ, RZ, UR11 ;  /* 0x0000000bffd37e24 */ /* 0x000fe2000f8e00ff */
[----:B------:R-:W-:Y:S01]  /*1df0*/  UMOV UR59, 0xc0000010 ;  /* 0xc0000010003b7882 */ /* 0x000fe20000000000 */
[C---:B------:R-:W-:Y:S01]  /*1e00*/  VIADD R12, R11.reuse, 0x1 ;  /* 0x000000010b0c7836 */ /* 0x040fe20000000000 */
[----:B------:R-:W-:Y:S01]  /*1e10*/  ULDC UR12, c[0x0][0x604] ;  /* 0x00018100000c7ab9 */ /* 0x000fe20000000800 */
[----:B------:R-:W-:Y:S01]  /*1e20*/  VIADD R13, R11, 0x8 ;  /* 0x000000080b0d7836 */ /* 0x000fe20000000000 */
[----:B------:R-:W-:-:S02]  /*1e30*/  UIADD3 UR61, UR61, 0x3800, URZ ;  /* 0x000038003d3d7890 */ /* 0x000fc4000fffe03f */
[----:B------:R-:W-:Y:S02]  /*1e40*/  USHF.R.U32.HI UR4, URZ, 0x4, UR4 ;  /* 0x000000043f047899 */ /* 0x000fe40008011604 */
[----:B------:R-:W-:Y:S02]  /*1e50*/  USHF.R.U32.HI UR61, URZ, 0x4, UR61 ;  /* 0x000000043f3d7899 */ /* 0x000fe4000801163d */
[----:B------:R-:W-:Y:S02]  /*1e60*/  ULOP3.LUT UR4, UR4, 0x3fff, URZ, 0xc0, !UPT ;  /* 0x00003fff04047892 */ /* 0x000fe4000f8ec03f */
[----:B------:R-:W-:Y:S02]  /*1e70*/  ULOP3.LUT UR61, UR61, 0x3fff, URZ, 0xc0, !UPT ;  /* 0x00003fff3d3d7892 */ /* 0x000fe4000f8ec03f */
[----:B------:R-:W-:Y:S02]  /*1e80*/  ULOP3.LUT UR8, UR4, 0x10000, URZ, 0xfc, !UPT ;  /* 0x0001000004087892 */ /* 0x000fe4000f8efc3f */
[----:B------:R-:W-:-:S02]  /*1e90*/  ULOP3.LUT UR9, UR61, 0x10000, URZ, 0xfc, !UPT ;  /* 0x000100003d097892 */ /* 0x000fc4000f8efc3f */
[----:B------:R-:W-:Y:S02]  /*1ea0*/  UIADD3 UR56, UR8, 0x300, URZ ;  /* 0x0000030008387890 */ /* 0x000fe4000fffe03f */
[----:B------:R-:W-:Y:S01]  /*1eb0*/  UIADD3 UR58, UR9, 0xc00, URZ ;  /* 0x00000c00093a7890 */ /* 0x000fe2000fffe03f */
[----:B------:R-:W-:Y:S01]  /*1ec0*/  UMOV UR6, UR8 ;  /* 0x0000000800067c82 */ /* 0x000fe20008000000 */
[----:B------:R-:W-:Y:S01]  /*1ed0*/  IMAD.U32 R10, RZ, RZ, UR9 ;  /* 0x00000009ff0a7e24 */ /* 0x000fe2000f8e00ff */
[----:B------:R-:W-:Y:S01]  /*1ee0*/  MOV R212, UR6 ;  /* 0x0000000600d47c02 */ /* 0x000fe20008000f00 */
[----:B------:R-:W-:Y:S01]  /*1ef0*/  UMOV UR4, UR6 ;  /* 0x0000000600047c82 */ /* 0x000fe20008000000 */
[----:B------:R-:W-:Y:S01]  /*1f00*/  UMOV UR6, UR9 ;  /* 0x0000000900067c82 */ /* 0x000fe20008000000 */
[----:B------:R-:W-:Y:S01]  /*1f10*/  ULDC UR13, c[0x0][0x604] ;  /* 0x00018100000d7ab9 */ /* 0x000fe20000000800 */
[----:B------:R-:W-:Y:S01]  /*1f20*/  HGMMA.64x256x16.F32.BF16 R24, gdesc[UR4], RZ, !UPT, gsb0 ;  /* 0x03e00000041879f0 */ /* 0x000fe2000c0018ff */
[----:B------:R-:W-:-:S02]  /*1f30*/  UIADD3 UR4, UR8, 0x80, URZ ;  /* 0x0000008008047890 */ /* 0x000fc4000fffe03f */
[----:B------:R-:W-:Y:S01]  /*1f40*/  UIADD3 UR6, UR9, 0x200, URZ ;  /* 0x0000020009067890 */ /* 0x000fe2000fffe03f */
[----:B------:R-:W-:Y:S01]  /*1f50*/  UMOV UR5, UR11 ;  /* 0x0000000b00057c82 */ /* 0x000fe20008000000 */
[----:B------:R-:W-:Y:S01]  /*1f60*/  UMOV UR7, 0xc0000010 ;  /* 0xc000001000077882 */ /* 0x000fe20000000000 */
[----:B------:R-:W-:Y:S02]  /*1f70*/  UMOV UR11, 0xc0000010 ;  /* 0xc0000010000b7882 */ /* 0x000fe40000000000 */
[----:B------:R-:W-:Y:S01]  /*1f80*/  UMOV UR10, UR4 ;  /* 0x00000004000a7c82 */ /* 0x000fe20008000000 */
[----:B------:R-:W-:Y:S01]  /*1f90*/  MOV R209, UR11 ;  /* 0x0000000b00d17c02 */ /* 0x000fe20008000f00 */
[----:B------:R-:W-:Y:S01]  /*1fa0*/  UMOV UR4, UR10 ;  /* 0x0000000a00047c82 */ /* 0x000fe20008000000 */
[----:B------:R-:W-:Y:S01]  /*1fb0*/  MOV R210, UR10 ;  /* 0x0000000a00d27c02 */ /* 0x000fe20008000f00 */
[----:B------:R-:W-:Y:S01]  /*1fc0*/  ULDC UR14, c[0x0][0x604] ;  /* 0x00018100000e7ab9 */ /* 0x000fe20000000800 */
        /* <DEDUP_REMOVED lines=29> */
[----:B------:R-:W-:-:S02]  /*21a0*/  WARPGROUP.DEPBAR.LE gsb0, 0x0 ;  /* 0x00008000000079c5 */ /* 0x000fc40000010000 */
[----:B------:R-:W-:-:S06]  /*21b0*/  WARPGROUP.ARRIVE ;  /* 0x00000000000079c5 */ /* 0x000fcc0000000000 */
[----:B------:R-:W-:Y:S01]  /*21c0*/  HGMMA.64x256x16.F32.BF16 R24, gdesc[UR4], R24, gsb0 ;  /* 0x03e00000041879f0 */ /* 0x000fe20008001818 */
[----:B------:R-:W-:Y:S02]  /*21d0*/  UIADD3 UR4, UR8, 0x100, URZ ;  /* 0x0000010008047890 */ /* 0x000fe4000fffe03f */
[----:B------:R-:W-:Y:S01]  /*21e0*/  UIADD3 UR6, UR9, 0x400, URZ ;  /* 0x0000040009067890 */ /* 0x000fe2000fffe03f */
[----:B------:R-:W-:Y:S01]  /*21f0*/  UMOV UR5, UR11 ;  /* 0x0000000b00057c82 */ /* 0x000fe20008000000 */
[----:B------:R-:W-:Y:S01]  /*2200*/  UMOV UR7, 0xc0000010 ;  /* 0xc000001000077882 */ /* 0x000fe20000000000 */
[----:B------:R-:W-:Y:S02]  /*2210*/  UMOV UR11, 0xc0000010 ;  /* 0xc0000010000b7882 */ /* 0x000fe40000000000 */
[----:B------:R-:W-:Y:S01]  /*2220*/  UMOV UR10, UR4 ;  /* 0x00000004000a7c82 */ /* 0x000fe20008000000 */
[----:B------:R-:W-:Y:S01]  /*2230*/  IMAD.U32 R23, RZ, RZ, UR11 ;  /* 0x0000000bff177e24 */ /* 0x000fe2000f8e00ff */
[----:B------:R-:W-:Y:S01]  /*2240*/  UMOV UR4, UR10 ;  /* 0x0000000a00047c82 */ /* 0x000fe20008000000 */
[----:B------:R-:W-:Y:S01]  /*2250*/  IMAD.U32 R208, RZ, RZ, UR10 ;  /* 0x0000000affd07e24 */ /* 0x000fe2000f8e00ff */
[----:B------:R-:W-:-:S02]  /*2260*/  WARPGROUP.DEPBAR.LE gsb0, 0x0 ;  /* 0x00008000000079c5 */ /* 0x000fc40000010000 */
[----:B------:R-:W-:-:S14]  /*2270*/  WARPGROUP.ARRIVE ;  /* 0x00000000000079c5 */ /* 0x000fdc0000000000 */
        /* <DEDUP_REMOVED lines=22> */
[----:B------:R-:W-:-:S02]  /*23e0*/  WARPGROUP.DEPBAR.LE gsb0, 0x0 ;  /* 0x00008000000079c5 */ /* 0x000fc40000010000 */
[----:B------:R-:W-:-:S14]  /*23f0*/  WARPGROUP.ARRIVE ;  /* 0x00000000000079c5 */ /* 0x000fdc0000000000 */
[----:B------:R-:W-:Y:S01]  /*2400*/  HGMMA.64x256x16.F32.BF16 R24, gdesc[UR4], R24, gsb0 ;  /* 0x03e00000041879f0 */ /* 0x000fe20008001818 */
[----:B------:R-:W-:Y:S02]  /*2410*/  UIADD3 UR4, UR8, 0x280, URZ ;  /* 0x0000028008047890 */ /* 0x000fe4000fffe03f */
[----:B------:R-:W-:Y:S01]  /*2420*/  UIADD3 UR6, UR9, 0xa00, URZ ;  /* 0x00000a0009067890 */ /* 0x000fe2000fffe03f */
[----:B------:R-:W-:Y:S01]  /*2430*/  UMOV UR5, UR11 ;  /* 0x0000000b00057c82 */ /* 0x000fe20008000000 */
[----:B------:R-:W-:Y:S01]  /*2440*/  UMOV UR7, 0xc0000010 ;  /* 0xc000001000077882 */ /* 0x000fe20000000000 */
[----:B------:R-:W-:Y:S02]  /*2450*/  ULDC UR8, c[0x0][0x604] ;  /* 0x0001810000087ab9 */ /* 0x000fe40000000800 */
[----:B------:R-:W-:Y:S01]  /*2460*/  UMOV UR10, UR4 ;  /* 0x00000004000a7c82 */ /* 0x000fe20008000000 */
[----:B------:R-:W-:Y:S01]  /*2470*/  ULDC UR9, c[0x0][0x604] ;  /* 0x0001810000097ab9 */ /* 0x000fe20000000800 */
[----:B------:R-:W-:Y:S01]  /*2480*/  UMOV UR4, UR10 ;  /* 0x0000000a00047c82 */ /* 0x000fe20008000000 */
[----:B------:R-:W-:Y:S01]  /*2490*/  IMAD.U32 R18, RZ, RZ, UR10 ;  /* 0x0000000aff127e24 */ /* 0x000fe2000f8e00ff */
[----:B------:R-:W-:Y:S01]  /*24a0*/  ULDC UR10, c[0x0][0x604] ;  /* 0x00018100000a7ab9 */ /* 0x000fe20000000800 */
[----:B------:R-:W-:Y:S01]  /*24b0*/  ULDC UR11, c[0x0][0x604] ;  /* 0x00018100000b7ab9 */ /* 0x000fe20000000800 */
[----:B------:R-:W-:-:S02]  /*24c0*/  WARPGROUP.DEPBAR.LE gsb0, 0x0 ;  /* 0x00008000000079c5 */ /* 0x000fc40000010000 */
[----:B------:R-:W-:-:S12]  /*24d0*/  WARPGROUP.ARRIVE ;  /* 0x00000000000079c5 */ /* 0x000fd80000000000 */
[----:B------:R-:W-:Y:S01]  /*24e0*/  HGMMA.64x256x16.F32.BF16 R24, gdesc[UR4], R24, gsb0 ;  /* 0x03e00000041879f0 */ /* 0x000fe20008001818 */
[----:B------:R-:W-:Y:S01]  /*24f0*/  ULDC UR4, c[0x0][0x28c] ;  /* 0x0000a30000047ab9 */ /* 0x000fe20000000800 */
[----:B------:R-:W-:Y:S01]  /*2500*/  ULDC UR5, c[0x0][0x28c] ;  /* 0x0000a30000057ab9 */ /* 0x000fe20000000800 */
[----:B------:R-:W-:Y:S01]  /*2510*/  ISETP.GE.AND P2, PT, R12, UR4, PT ;  /* 0x000000040c007c0c */ /* 0x000fe2000bf46270 */
[----:B------:R-:W-:Y:S01]  /*2520*/  ULDC UR4, c[0x0][0x28c] ;  /* 0x0000a30000047ab9 */ /* 0x000fe20000000800 */
[----:B------:R-:W-:Y:S01]  /*2530*/  IADD3 R12, R11, 0x9, RZ ;  /* 0x000000090b0c7810 */ /* 0x000fe20007ffe0ff */
[----:B------:R-:W-:Y:S01]  /*2540*/  ULDC UR6, c[0x0][0x604] ;  /* 0x0001810000067ab9 */ /* 0x000fe20000000800 */
[----:B------:R-:W-:Y:S01]  /*2550*/  ISETP.GE.AND P3, PT, R13, UR5, PT ;  /* 0x000000050d007c0c */ /* 0x000fe2000bf66270 */
[C---:B------:R-:W-:Y:S01]  /*2560*/  VIADD R13, R11.reuse, 0x10 ;  /* 0x000000100b0d7836 */ /* 0x040fe20000000000 */
[----:B------:R-:W-:Y:S01]  /*2570*/  ISETP.GE.AND P4, PT, R12, UR4, PT ;  /* 0x000000040c007c0c */ /* 0x000fe2000bf86270 */
[----:B------:R-:W-:Y:S01]  /*2580*/  VIADD R12, R11, 0x11 ;  /* 0x000000110b0c7836 */ /* 0x000fe20000000000 */
[----:B------:R-:W-:Y:S01]  /*2590*/  ULDC UR4, c[0x0][0x28c] ;  /* 0x0000a30000047ab9 */ /* 0x000fe20000000800 */
[----:B------:R-:W-:Y:S01]  /*25a0*/  ULDC UR5, c[0x0][0x28c] ;  /* 0x0000a30000057ab9 */ /* 0x000fe20000000800 */
[----:B------:R-:W-:Y:S01]  /*25b0*/  ULDC UR7, c[0x0][0x604] ;  /* 0x0001810000077ab9 */ /* 0x000fe20000000800 */
[----:B------:R-:W-:Y:S01]  /*25c0*/  ISETP.GE.AND P5, PT, R13, UR5, PT ;  /* 0x000000050d007c0c */ /* 0x000fe2000bfa6270 */
[----:B------:R-:W-:Y:S01]  /*25d0*/  ULDC UR5, c[0x0][0x28c] ;  /* 0x0000a30000057ab9 */ /* 0x000fe20000000800 */
[----:B------:R-:W-:Y:S01]  /*25e0*/  ISETP.GE.AND P6, PT, R12, UR4, PT ;  /* 0x000000040c007c0c */ /* 0x000fe2000bfc6270 */
[C---:B------:R-:W-:Y:S01]  /*25f0*/  VIADD R12, R11.reuse, 0x19 ;  /* 0x000000190b0c7836 */ /* 0x040fe20000000000 */
[----:B------:R-:W-:Y:S01]  /*2600*/  ULDC UR4, c[0x0][0x28c] ;  /* 0x0000a30000047ab9 */ /* 0x000fe20000000800 */
[----:B------:R-:W-:-:S04]  /*2610*/  IADD3 R13, R11, 0x18, RZ ;  /* 0x000000180b0d7810 */ /* 0x000fc80007ffe0ff */
[----:B------:R-:W-:Y:S01]  /*2620*/  ISETP.GE.AND P1, PT, R13, UR5, PT ;  /* 0x000000050d007c0c */ /* 0x000fe2000bf26270 */
[----:B------:R-:W-:Y:S01]  /*2630*/  ULDC UR5, c[0x0][0x28c] ;  /* 0x0000a30000057ab9 */ /* 0x000fe20000000800 */
[----:B------:R-:W-:Y:S02]  /*2640*/  WARPGROUP.DEPBAR.LE gsb0, 0x0 ;  /* 0x00008000000079c5 */ /* 0x000fe40000010000 */
[----:B------:R-:W-:-:S06]  /*2650*/  WARPGROUP.ARRIVE ;  /* 0x00000000000079c5 */ /* 0x000fcc0000000000 */
[----:B------:R-:W-:Y:S03]  /*2660*/  HGMMA.64x256x16.F32.BF16 R24, gdesc[UR56], R24, gsb0 ;  /* 0x03e00000381879f0 */ /* 0x000fe60008001818 */
[----:B------:R-:W-:Y:S02]  /*2670*/  WARPGROUP.DEPBAR.LE gsb0, 0x0 ;  /* 0x00008000000079c5 */ /* 0x000fe40000010000 */
[----:B------:R-:W-:Y:S02]  /*2680*/  FSEL R25, R25, -INF , !P2 ;  /* 0xff80000019197808 */ /* 0x000fe40005000000 */
[----:B------:R-:W-:Y:S02]  /*2690*/  FSEL R162, R27, -INF , !P2 ;  /* 0xff8000001ba27808 */ /* 0x000fe40005000000 */
[----:B------:R-:W-:Y:S01]  /*26a0*/  ISETP.GE.AND P2, PT, R12, UR4, PT ;  /* 0x000000040c007c0c */ /* 0x000fe2000bf46270 */
[----:B------:R-:W-:Y:S01]  /*26b0*/  VIADD R12, R11, 0x20 ;  /* 0x000000200b0c7836 */ /* 0x000fe20000000000 */
[----:B------:R-:W-:Y:S01]  /*26c0*/  ULDC UR4, c[0x0][0x28c] ;  /* 0x0000a30000047ab9 */ /* 0x000fe20000000800 */
[----:B------:R-:W-:-:S02]  /*26d0*/  FSEL R28, R28, -INF , !P3 ;  /* 0xff8000001c1c7808 */ /* 0x000fc40005800000 */
[----:B------:R-:W-:Y:S02]  /*26e0*/  FSEL R30, R30, -INF , !P3 ;  /* 0xff8000001e1e7808 */ /* 0x000fe40005800000 */
[----:B------:R-:W-:Y:S01]  /*26f0*/  ISETP.GE.AND P3, PT, R12, UR4, PT ;  /* 0x000000040c007c0c */ /* 0x000fe2000bf66270 */
[----:B------:R-:W-:Y:S01]  /*2700*/  ULDC UR4, c[0x0][0x28c] ;  /* 0x0000a30000047ab9 */ /* 0x000fe20000000800 */
[----:B------:R-:W-:Y:S02]  /*2710*/  IADD3 R12, R11, 0x21, RZ ;  /* 0x000000210b0c7810 */ /* 0x000fe40007ffe0ff */
        /* <DEDUP_REMOVED lines=8> */
[----:B------:R-:W-:Y:S01]  /*27a0*/  VIADD R12, R11, 0x29 ;  /* 0x000000290b0c7836 */ /* 0x000fe20000000000 */
[----:B------:R-:W-:Y:S01]  /*27b0*/  ULDC UR4, c[0x0][0x28c] ;  /* 0x0000a30000047ab9 */ /* 0x000fe20000000800 */
[----:B------:R-:W-:Y:S02]  /*27c0*/  FSEL R14, R33, -INF , !P6 ;  /* 0xff800000210e7808 */ /* 0x000fe40007000000 */
[----:B------:R-:W-:Y:S02]  /*27d0*/  FSEL R35, R35, -INF , !P6 ;  /* 0xff80000023237808 */ /* 0x000fe40007000000 */
[----:B------:R-:W-:Y:S01]  /*27e0*/  ISETP.GE.AND P6, PT, R12, UR4, PT ;  /* 0x000000040c007c0c */ /* 0x000fe2000bfc6270 */
[----:B------:R-:W-:Y:S01]  /*27f0*/  ULDC UR4, c[0x0][0x28c] ;  /* 0x0000a30000047ab9 */ /* 0x000fe20000000800 */
[----:B------:R-:W-:-:S02]  /*2800*/  IADD3 R12, R11, 0x30, RZ ;  /* 0x000000300b0c7810 */ /* 0x000fc40007ffe0ff */
[----:B------:R-:W-:Y:S02]  /*2810*/  FSEL R36, R36, -INF , !P1 ;  /* 0xff80000024247808 */ /* 0x000fe40004800000 */
[----:B------:R-:W-:Y:S02]  /*2820*/  FSEL R33, R38, -INF , !P1 ;  /* 0xff80000026217808 */ /* 0x000fe40004800000 */
[----:B------:R-:W-:Y:S01]  /*2830*/  ISETP.GE.AND P1, PT, R12, UR4, PT ;  /* 0x000000040c007c0c */ /* 0x000fe2000bf26270 */
[----:B------:R-:W-:Y:S01]  /*2840*/  VIADD R12, R11, 0x31 ;  /* 0x000000310b0c7836 */ /* 0x000fe20000000000 */
[----:B------:R-:W-:Y:S01]  /*2850*/  ULDC UR4, c[0x0][0x28c] ;  /* 0x0000a30000047ab9 */ /* 0x000fe20000000800 */
        /* <DEDUP_REMOVED lines=33> */
[C---:B------:R-:W-:Y:S01]  /*2a70*/  VIADD R12, R11.reuse, 0x50 ;  /* 0x000000500b0c7836 */ /* 0x040fe20000000000 */
[----:B------:R-:W-:Y:S01]  /*2a80*/  ULDC UR4, c[0x0][0x28c] ;  /* 0x0000a30000047ab9 */ /* 0x000fe20000000800 */
[----:B------:R-:W-:Y:S01]  /*2a90*/  FSEL R17, R52, -INF , !P3 ;  /* 0xff80000034117808 */ /* 0x000fe20005800000 */
[----:B------:R-:W-:Y:S01]  /*2aa0*/  VIADD R52, R11, 0xb8 ;  /* 0x000000b80b347836 */ /* 0x000fe20000000000 */
[----:B------:R-:W-:-:S02]  /*2ab0*/  FSEL R54, R54, -INF , !P3 ;  /* 0xff80000036367808 */ /* 0x000fc40005800000 */
        /* <DEDUP_REMOVED lines=9> */
[----:B------:R-:W-:Y:S01]  /*2b50*/  FSEL R173, R58, -INF , !P5 ;  /* 0xff8000003aad7808 */ /* 0x000fe20006800000 */
[C---:B------:R-:W-:Y:S01]  /*2b60*/  VIADD R58, R11.reuse, 0xb9 ;  /* 0x000000b90b3a7836 */ /* 0x040fe20000000000 */
        /* <DEDUP_REMOVED lines=71> */
[----:B------:R-:W-:Y:S01]  /*2fe0*/  ULDC UR4, c[0x0][0x28c] ;  /* 0x0000a30000047ab9 */ /* 0x000fe20000000800 */
[----:B------:R-:W-:Y:S01]  /*2ff0*/  FSEL R85, R85, -INF , !P2 ;  /* 0xff80000055557808 */ /* 0x000fe20005000000 */
[----:B------:R-:W-:Y:S01]  /*3000*/  VIADD R12, R11, 0x91 ;  /* 0x000000910b0c7836 */ /* 0x000fe20000000000 */
[----:B------:R-:W-:Y:S02]  /*3010*/  FSEL R178, R87, -INF , !P2 ;  /* 0xff80000057b27808 */ /* 0x000fe40005000000 */
[----:B------:R-:W-:Y:S01]  /*3020*/  ISETP.GE.AND P2, PT, R11, UR4, PT ;  /* 0x000000040b007c0c */ /* 0x000fe2000bf46270 */
[----:B------:R-:W-:Y:S01]  /*3030*/  ULDC UR4, c[0x0][0x28c] ;  /* 0x0000a30000047ab9 */ /* 0x000fe20000000800 */
[----:B------:R-:W-:-:S02]  /*3040*/  FSEL R88, R88, -INF , !P3 ;  /* 0xff80000058587808 */ /* 0x000fc40005800000 */
[----:B------:R-:W-:Y:S02]  /*3050*/  FSEL R179, R90, -INF , !P3 ;  /* 0xff8000005ab37808 */ /* 0x000fe40005800000 */
[----:B------:R-:W-:Y:S02]  /*3060*/  FSEL R51, R26, -INF , !P2 ;  /* 0xff8000001a337808 */ /* 0x000fe40005000000 */
[----:B------:R-:W-:Y:S01]  /*3070*/  ISETP.GE.AND P3, PT, R12, UR5, PT ;  /* 0x000000050c007c0c */ /* 0x000fe2000bf66270 */
[----:B------:R-:W-:Y:S01]  /*3080*/  VIADD R12, R11, 0x98 ;  /* 0x000000980b0c7836 */ /* 0x000fe20000000000 */
[----:B------:R-:W-:Y:S01]  /*3090*/  FMNMX R47, R51, R162, !PT ;  /* 0x000000a2332f7209 */ /* 0x000fe20007800000 */
[----:B------:R-:W-:Y:S01]  /*30a0*/  ULDC UR5, c[0x0][0x604] ;  /* 0x0001810000057ab9 */ /* 0x000fe20000000800 */
[----:B------:R-:W-:Y:S02]  /*30b0*/  FSEL R89, R89, -INF , !P4 ;  /* 0xff80000059597808 */ /* 0x000fe40006000000 */
[----:B------:R-:W-:-:S02]  /*30c0*/  FSEL R180, R91, -INF , !P4 ;  /* 0xff8000005bb47808 */ /* 0x000fc40006000000 */
[----:B------:R-:W-:Y:S01]  /*30d0*/  ISETP.GE.AND P4, PT, R12, UR4, PT ;  /* 0x000000040c007c0c */ /* 0x000fe2000bf86270 */
[----:B------:R-:W-:Y:S01]  /*30e0*/  ULDC UR4, c[0x0][0x28c] ;  /* 0x0000a30000047ab9 */ /* 0x000fe20000000800 */
[----:B------:R-:W-:Y:S02]  /*30f0*/  FMNMX R12, R30, R47, !PT ;  /* 0x0000002f1e0c7209 */ /* 0x000fe40007800000 */
[----:B------:R-:W-:Y:S02]  /*3100*/  IADD3 R47, R11, 0x99, RZ ;  /* 0x000000990b2f7810 */ /* 0x000fe40007ffe0ff */
[----:B------:R-:W-:Y:S02]  /*3110*/  FMNMX R12, R31, R12, !PT ;  /* 0x0000000c1f0c7209 */ /* 0x000fe40007800000 */
[----:B------:R-:W-:Y:S02]  /*3120*/  FSEL R26, R92, -INF , !P5 ;  /* 0xff8000005c1a7808 */ /* 0x000fe40006800000 */
[----:B------:R-:W-:-:S02]  /*3130*/  FSEL R94, R94, -INF , !P5 ;  /* 0xff8000005e5e7808 */ /* 0x000fc40006800000 */
[----:B------:R-:W-:Y:S01]  /*3140*/  ISETP.GE.AND P5, PT, R47, UR4, PT ;  /* 0x000000042f007c0c */ /* 0x000fe2000bfa6270 */
[----:B------:R-:W-:Y:S01]  /*3150*/  VIADD R47, R11, 0xa0 ;  /* 0x000000a00b2f7836 */ /* 0x000fe20000000000 */
[----:B------:R-:W-:Y:S01]  /*3160*/  FMNMX R12, R29, R12, !PT ;  /* 0x0000000c1d0c7209 */ /* 0x000fe20007800000 */
[----:B------:R-:W-:Y:S01]  /*3170*/  ULDC UR4, c[0x0][0x28c] ;  /* 0x0000a30000047ab9 */ /* 0x000fe20000000800 */
[----:B------:R-:W-:Y:S02]  /*3180*/  FSEL R93, R93, -INF , !P6 ;  /* 0xff8000005d5d7808 */ /* 0x000fe40007000000 */
[----:B------:R-:W-:Y:S02]  /*3190*/  FSEL R181, R95, -INF , !P6 ;  /* 0xff8000005fb57808 */ /* 0x000fe40007000000 */
[----:B------:R-:W-:Y:S02]  /*31a0*/  FMNMX R12, R35, R12, !PT ;  /* 0x0000000c230c7209 */ /* 0x000fe40007800000 */
[----:B------:R-:W-:Y:S01]  /*31b0*/  ISETP.GE.AND P6, PT, R47, UR4, PT ;  /* 0x000000042f007c0c */ /* 0x000fe2000bfc6270 */
[----:B------:R-:W-:Y:S01]  /*31c0*/  VIADD R47, R11, 0xa1 ;  /* 0x000000a10b2f7836 */ /* 0x000fe20000000000 */
[----:B------:R-:W-:Y:S01]  /*31d0*/  FMNMX R12, R33, R12, !PT ;  /* 0x0000000c210c7209 */ /* 0x000fe20007800000 */
[----:B------:R-:W-:Y:S01]  /*31e0*/  ULDC UR4, c[0x0][0x28c] ;  /* 0x0000a30000047ab9 */ /* 0x000fe20000000800 */
[----:B------:R-:W-:-:S02]  /*31f0*/  FSEL R96, R96, -INF , !P1 ;  /* 0xff80000060607808 */ /* 0x000fc40004800000 */
[----:B------:R-:W-:Y:S02]  /*3200*/  FSEL R182, R98, -INF , !P1 ;  /* 0xff80000062b67808 */ /* 0x000fe40004800000 */
[----:B------:R-:W-:Y:S01]  /*3210*/  ISETP.GE.AND P1, PT, R47, UR4, PT ;  /* 0x000000042f007c0c */ /* 0x000fe2000bf26270 */
[----:B------:R-:W-:Y:S01]  /*3220*/  ULDC UR4, c[0x0][0x28c] ;  /* 0x0000a30000047ab9 */ /* 0x000fe20000000800 */
[----:B------:R-:W-:Y:S02]  /*3230*/  FMNMX R47, R39, R12, !PT ;  /* 0x0000000c272f7209 */ /* 0x000fe40007800000 */
[----:B------:R-:W-:Y:S02]  /*3240*/  IADD3 R50, R11, 0xa8, RZ ;  /* 0x000000a80b327810 */ /* 0x000fe40007ffe0ff */
[----:B------:R-:W-:Y:S02]  /*3250*/  FMNMX R12, R42, R47, !PT ;  /* 0x0000002f2a0c7209 */ /* 0x000fe40007800000 */
[----:B------:R-:W-:-:S02]  /*3260*/  FSEL R97, R97, -INF , !P3 ;  /* 0xff80000061617808 */ /* 0x000fc40005800000 */
[----:B------:R-:W-:Y:S02]  /*3270*/  FMNMX R12, R37, R12, !PT ;  /* 0x0000000c250c7209 */ /* 0x000fe40007800000 */
[----:B------:R-:W-:Y:S02]  /*3280*/  FSEL R99, R99, -INF , !P3 ;  /* 0xff80000063637808 */ /* 0x000fe40005800000 */
[----:B------:R-:W-:Y:S01]  /*3290*/  ISETP.GE.AND P3, PT, R50, UR4, PT ;  /* 0x0000000432007c0c */ /* 0x000fe2000bf66270 */
[----:B------:R-:W-:Y:S01]  /*32a0*/  VIADD R50, R11, 0xa9 ;  /* 0x000000a90b327836 */ /* 0x000fe20000000000 */
[----:B------:R-:W-:Y:S01]  /*32b0*/  FMNMX R59, R169, R12, !PT ;  /* 0x0000000ca93b7209 */ /* 0x000fe20007800000 */
[----:B------:R-:W-:Y:S01]  /*32c0*/  ULDC UR4, c[0x0][0x28c] ;  /* 0x0000a30000047ab9 */ /* 0x000fe20000000800 */
[----:B------:R-:W-:Y:S02]  /*32d0*/  FSEL R47, R100, -INF , !P4 ;  /* 0xff800000642f7808 */ /* 0x000fe40006000000 */
[----:B------:R-:W-:-:S02]  /*32e0*/  FSEL R102, R102, -INF , !P4 ;  /* 0xff80000066667808 */ /* 0x000fc40006000000 */
[----:B------:R-:W-:Y:S02]  /*32f0*/  FMNMX R12, R170, R59, !PT ;  /* 0x0000003baa0c7209 */ /* 0x000fe40007800000 */
[----:B------:R-:W-:Y:S01]  /*3300*/  ISETP.GE.AND P4, PT, R50, UR4, PT ;  /* 0x0000000432007c0c */ /* 0x000fe2000bf86270 */
[----:B------:R-:W-:Y:S01]  /*3310*/  VIADD R50, R11, 0xb0 ;  /* 0x000000b00b327836 */ /* 0x000fe20000000000 */
[----:B------:R-:W-:Y:S01]  /*3320*/  FSEL R90, R24, -INF , !P2 ;  /* 0xff800000185a7808 */ /* 0x000fe20005000000 */
[----:B------:R-:W-:Y:S01]  /*3330*/  ULDC UR4, c[0x0][0x28c] ;  /* 0x0000a30000047ab9 */ /* 0x000fe20000000800 */
[----:B------:R-:W-:Y:S02]  /*3340*/  FMNMX R71, R171, R12, !PT ;  /* 0x0000000cab477209 */ /* 0x000fe40007800000 */
[----:B------:R-:W-:Y:S02]  /*3350*/  FSEL R95, R101, -INF , !P5 ;  /* 0xff800000655f7808 */ /* 0x000fe40006800000 */
[----:B------:R-:W-:-:S02]  /*3360*/  FSEL R103, R103, -INF , !P5 ;  /* 0xff80000067677808 */ /* 0x000fc40006800000 */
[----:B------:R-:W-:Y:S02]  /*3370*/  IADD3 R12, R11, 0xb1, RZ ;  /* 0x000000b10b0c7810 */ /* 0x000fe40007ffe0ff */
[----:B------:R-:W-:Y:S01]  /*3380*/  ISETP.GE.AND P5, PT, R50, UR4, PT ;  /* 0x0000000432007c0c */ /* 0x000fe2000bfa6270 */
[----:B------:R-:W-:Y:S01]  /*3390*/  ULDC UR4, c[0x0][0x28c] ;  /* 0x0000a30000047ab9 */ /* 0x000fe20000000800 */
[----:B------:R-:W-:Y:S02]  /*33a0*/  FMNMX R59, R90, R25, !PT ;  /* 0x000000195a3b7209 */ /* 0x000fe40007800000 */
[----:B------:R-:W-:Y:S02]  /*33b0*/  FMNMX R71, R172, R71, !PT ;  /* 0x00000047ac477209 */ /* 0x000fe40007800000 */
[----:B------:R-:W-:Y:S01]  /*33c0*/  ISETP.GE.AND P2, PT, R12, UR4, PT ;  /* 0x000000040c007c0c */ /* 0x000fe2000bf46270 */
[----:B------:R-:W-:Y:S01]  /*33d0*/  ULDC UR4, c[0x0][0x28c] ;  /* 0x0000a30000047ab9 */ /* 0x000fe20000000800 */
[----:B------:R-:W-:-:S02]  /*33e0*/  FMNMX R12, R28, R59, !PT ;  /* 0x0000003b1c0c7209 */ /* 0x000fc40007800000 */
[----:B------:R-:W-:Y:S02]  /*33f0*/  FMNMX R50, R54, R71, !PT ;  /* 0x0000004736327209 */ /* 0x000fe40007800000 */
[----:B------:R-:W-:Y:S02]  /*3400*/  FMNMX R59, R13, R12, !PT ;  /* 0x0000000c0d3b7209 */ /* 0x000fe40007800000 */
[----:B------:R-:W-:Y:S02]  /*3410*/  FMNMX R50, R55, R50, !PT ;  /* 0x0000003237327209 */ /* 0x000fe40007800000 */
[----:B------:R-:W-:Y:S02]  /*3420*/  FMNMX R59, R32, R59, !PT ;  /* 0x0000003b203b7209 */ /* 0x000fe40007800000 */
[----:B------:R-:W-:Y:S02]  /*3430*/  FMNMX R71, R173, R50, !PT ;  /* 0x00000032ad477209 */ /* 0x000fe40007800000 */
[----:B------:R-:W-:-:S02]  /*3440*/  FMNMX R59, R14, R59, !PT ;  /* 0x0000003b0e3b7209 */ /* 0x000fc40007800000 */
[----:B------:R-:W-:Y:S02]  /*3450*/  FMNMX R71, R174, R71, !PT ;  /* 0x00000047ae477209 */ /* 0x000fe40007800000 */
[----:B------:R-:W-:Y:S02]  /*3460*/  FSEL R24, R104, -INF , !P6 ;  /* 0xff80000068187808 */ /* 0x000fe40007000000 */
[----:B------:R-:W-:Y:S02]  /*3470*/  FSEL R106, R106, -INF , !P6 ;  /* 0xff8000006a6a7808 */ /* 0x000fe40007000000 */
[----:B------:R-:W-:Y:S01]  /*3480*/  ISETP.GE.AND P6, PT, R52, UR4, PT ;  /* 0x0000000434007c0c */ /* 0x000fe2000bfc6270 */
[----:B------:R-:W-:Y:S01]  /*3490*/  ULDC UR4, c[0x0][0x28c] ;  /* 0x0000a30000047ab9 */ /* 0x000fe20000000800 */
[----:B------:R-:W-:Y:S02]  /*34a0*/  FMNMX R12, R36, R59, !PT ;  /* 0x0000003b240c7209 */ /* 0x000fe40007800000 */
        /* <DEDUP_REMOVED lines=8> */
[----:B------:R-:W-:Y:S02]  /*3530*/  FMNMX R52, R64, R71, !PT ;  /* 0x0000004740347209 */ /* 0x000fe40007800000 */
[----:B------:R-:W-:Y:S02]  /*3540*/  FSEL R50, R105, -INF , !P1 ;  /* 0xff80000069327808 */ /* 0x000fe40004800000 */
[----:B------:R-:W-:Y:S02]  /*3550*/  FSEL R107, R107, -INF , !P1 ;  /* 0xff8000006b6b7808 */ /* 0x000fe40004800000 */
[----:B------:R-:W-:Y:S02]  /*3560*/  FMNMX R59, R45, R12, !PT ;  /* 0x0000000c2d3b7209 */ /* 0x000fe40007800000 */
[----:B------:R-:W-:Y:S01]  /*3570*/  ISETP.GE.AND P1, PT, R58, UR4, PT ;  /* 0x000000043a007c0c */ /* 0x000fe2000bf26270 */
[----:B------:R-:W-:Y:S01]  /*3580*/  ULDC UR4, c[0x0][0x28c] ;  /* 0x0000a30000047ab9 */ /* 0x000fe20000000800 */
[----:B------:R-:W-:-:S02]  /*3590*/  FMNMX R71, R65, R52, !PT ;  /* 0x0000003441477209 */ /* 0x000fc40007800000 */
[C---:B------:R-:W-:Y:S02]  /*35a0*/  IADD3 R58, R11.reuse, 0xc0, RZ ;  /* 0x000000c00b3a7810 */ /* 0x040fe40007ffe0ff */
[----:B------:R-:W-:Y:S01]  /*35b0*/  FMNMX R12, R48, R59, !PT ;  /* 0x0000003b300c7209 */ /* 0x000fe20007800000 */
[C---:B------:R-:W-:Y:S01]  /*35c0*/  VIADD R59, R11.reuse, 0xc8 ;  /* 0x000000c80b3b7836 */ /* 0x040fe20000000000 */
[----:B------:R-:W-:Y:S02]  /*35d0*/  FSEL R98, R108, -INF , !P3 ;  /* 0xff8000006c627808 */ /* 0x000fe40005800000 */
[----:B------:R-:W-:Y:S02]  /*35e0*/  FSEL R110, R110, -INF , !P3 ;  /* 0xff8000006e6e7808 */ /* 0x000fe40005800000 */
[----:B------:R-:W-:Y:S02]  /*35f0*/  FMNMX R52, R74, R71, !PT ;  /* 0x000000474a347209 */ /* 0x000fe40007800000 */
[----:B------:R-:W-:Y:S01]  /*3600*/  ISETP.GE.AND P3, PT, R58, UR4, PT ;  /* 0x000000043a007c0c */ /* 0x000fe2000bf66270 */
[----:B------:R-:W-:Y:S01]  /*3610*/  VIADD R58, R11, 0xc1 ;  /* 0x000000c10b3a7836 */ /* 0x000fe20000000000 */
[----:B------:R-:W-:Y:S01]  /*3620*/  FMNMX R12, R49, R12, !PT ;  /* 0x0000000c310c7209 */ /* 0x000fe20007800000 */
[----:B------:R-:W-:Y:S01]  /*3630*/  ULDC UR4, c[0x0][0x28c] ;  /* 0x0000a30000047ab9 */ /* 0x000fe20000000800 */
[----:B------:R-:W-:-:S02]  /*3640*/  FMNMX R52, R75, R52, !PT ;  /* 0x000000344b347209 */ /* 0x000fc40007800000 */
[----:B------:R-:W-:Y:S02]  /*3650*/  FSEL R87, R109, -INF , !P4 ;  /* 0xff8000006d577808 */ /* 0x000fe40006000000 */
[----:B------:R-:W-:Y:S02]  /*3660*/  FSEL R111, R111, -INF , !P4 ;  /* 0xff8000006f6f7808 */ /* 0x000fe40006000000 */
[----:B------:R-:W-:Y:S01]  /*3670*/  ISETP.GE.AND P4, PT, R58, UR4, PT ;  /* 0x000000043a007c0c */ /* 0x000fe2000bf86270 */
[----:B------:R-:W-:Y:S01]  /*3680*/  ULDC UR4, c[0x0][0x28c] ;  /* 0x0000a30000047ab9 */ /* 0x000fe20000000800 */
[----:B------:R-:W-:Y:S02]  /*3690*/  FMNMX R12, R17, R12, !PT ;  /* 0x0000000c110c7209 */ /* 0x000fe40007800000 */
[----:B------:R-:W-:Y:S02]  /*36a0*/  FMNMX R71, R73, R52, !PT ;  /* 0x0000003449477209 */ /* 0x000fe40007800000 */
[----:B------:R-:W-:-:S02]  /*36b0*/  FSEL R58, R112, -INF , !P5 ;  /* 0xff800000703a7808 */ /* 0x000fc40006800000 */
[----:B------:R-:W-:Y:S02]  /*36c0*/  FSEL R114, R114, -INF , !P5 ;  /* 0xff80000072727808 */ /* 0x000fe40006800000 */
[----:B------:R-:W-:Y:S01]  /*36d0*/  ISETP.GE.AND P5, PT, R59, UR4, PT ;  /* 0x000000043b007c0c */ /* 0x000fe2000bfa6270 */
[----:B------:R-:W-:Y:S01]  /*36e0*/  ULDC UR4, c[0x0][0x28c] ;  /* 0x0000a30000047ab9 */ /* 0x000fe20000000800 */
[----:B------:R-:W-:Y:S02]  /*36f0*/  FMNMX R59, R53, R12, !PT ;  /* 0x0000000c353b7209 */ /* 0x000fe40007800000 */
[----:B------:R-:W-:Y:S02]  /*3700*/  FMNMX R52, R76, R71, !PT ;  /* 0x000000474c347209 */ /* 0x000fe40007800000 */
[----:B------:R-:W-:Y:S02]  /*3710*/  FMNMX R12, R56, R59, !PT ;  /* 0x0000003b380c7209 */ /* 0x000fe40007800000 */
[----:B------:R-:W-:-:S02]  /*3720*/  FMNMX R59, R175, R52, !PT ;  /* 0x00000034af3b7209 */ /* 0x000fc40007800000 */
[----:B------:R-:W-:Y:S02]  /*3730*/  IADD3 R70, R11, 0xc9, RZ ;  /* 0x000000c90b467810 */ /* 0x000fe40007ffe0ff */
[----:B------:R-:W-:Y:S02]  /*3740*/  FMNMX R12, R57, R12, !PT ;  /* 0x0000000c390c7209 */ /* 0x000fe40007800000 */
[----:B------:R-:W-:Y:S01]  /*3750*/  FMNMX R52, R176, R59, !PT ;  /* 0x0000003bb0347209 */ /* 0x000fe20007800000 */
[----:B------:R-:W-:Y:S01]  /*3760*/  VIADD R59, R11, 0xd0 ;  /* 0x000000d00b3b7836 */ /* 0x000fe20000000000 */
[----:B------:R-:W-:Y:S02]  /*3770*/  FSEL R66, R113, -INF , !P2 ;  /* 0xff80000071427808 */ /* 0x000fe40005000000 */
[----:B------:R-:W-:Y:S02]  /*3780*/  FSEL R115, R115, -INF , !P2 ;  /* 0xff80000073737808 */ /* 0x000fe40005000000 */
[----:B------:R-:W-:Y:S01]  /*3790*/  ISETP.GE.AND P2, PT, R70, UR4, PT ;  /* 0x0000000446007c0c */ /* 0x000fe2000bf46270 */
[----:B------:R-:W-:Y:S01]  /*37a0*/  ULDC UR4, c[0x0][0x28c] ;  /* 0x0000a30000047ab9 */ /* 0x000fe20000000800 */
[----:B------:R-:W-:Y:S01]  /*37b0*/  FMNMX R12, R215, R12, !PT ;  /* 0x0000000cd70c7209 */ /* 0x000fe20007800000 */
[----:B------:R-:W-:Y:S01]  /*37c0*/  VIADD R70, R11, 0xd1 ;  /* 0x000000d10b467836 */ /* 0x000fe20000000000 */
[----:B------:R-:W-:-:S02]  /*37d0*/  FMNMX R71, R177, R52, !PT ;  /* 0x00000034b1477209 */ /* 0x000fc40007800000 */
[----:B------:R-:W-:Y:S02]  /*37e0*/  FSEL R78, R116, -INF , !P6 ;  /* 0xff800000744e7808 */ /* 0x000fe40007000000 */
[----:B------:R-:W-:Y:S02]  /*37f0*/  FSEL R118, R118, -INF , !P6 ;  /* 0xff80000076767808 */ /* 0x000fe40007000000 */
[----:B------:R-:W-:Y:S01]  /*3800*/  ISETP.GE.AND P6, PT, R59, UR4, PT ;  /* 0x000000043b007c0c */ /* 0x000fe2000bfc6270 */
[----:B------:R-:W-:Y:S01]  /*3810*/  ULDC UR4, c[0x0][0x28c] ;  /* 0x0000a30000047ab9 */ /* 0x000fe20000000800 */
[----:B------:R-:W-:Y:S02]  /*3820*/  FMNMX R59, R61, R12, !PT ;  /* 0x0000000c3d3b7209 */ /* 0x000fe40007800000 */
        /* <DEDUP_REMOVED lines=13> */
[----:B------:R-:W-:-:S02]  /*3900*/  FSEL R79, R117, -INF , !P1 ;  /* 0xff800000754f7808 */ /* 0x000fc40004800000 */
[----:B------:R-:W-:Y:S02]  /*3910*/  FSEL R101, R119, -INF , !P1 ;  /* 0xff80000077657808 */ /* 0x000fe40004800000 */
[----:B------:R-:W-:Y:S02]  /*3920*/  FMNMX R12, R43, R12, !PT ;  /* 0x0000000c2b0c7209 */ /* 0x000fe40007800000 */
[----:B------:R-:W-:Y:S02]  /*3930*/  FMNMX R52, R102, R59, !PT ;  /* 0x0000003b66347209 */ /* 0x000fe40007800000 */
[----:B------:R-:W-:Y:S01]  /*3940*/  ISETP.GE.AND P1, PT, R70, UR4, PT ;  /* 0x0000000446007c0c */ /* 0x000fe2000bf26270 */
[----:B------:R-:W-:Y:S01]  /*3950*/  ULDC UR4, c[0x0][0x28c] ;  /* 0x0000a30000047ab9 */ /* 0x000fe20000000800 */
[----:B------:R-:W-:Y:S02]  /*3960*/  IADD3 R70, R11, 0xd8, RZ ;  /* 0x000000d80b467810 */ /* 0x000fe40007ffe0ff */
[----:B------:R-:W-:-:S02]  /*3970*/  FMNMX R59, R77, R12, !PT ;  /* 0x0000000c4d3b7209 */ /* 0x000fc40007800000 */
[----:B------:R-:W-:Y:S01]  /*3980*/  FMNMX R71, R103, R52, !PT ;  /* 0x0000003467477209 */ /* 0x000fe20007800000 */
[C---:B------:R-:W-:Y:S01]  /*3990*/  VIADD R52, R11.reuse, 0xe0 ;  /* 0x000000e00b347836 */ /* 0x040fe20000000000 */
[----:B------:R-:W-:Y:S02]  /*39a0*/  FSEL R86, R120, -INF , !P3 ;  /* 0xff80000078567808 */ /* 0x000fe40005800000 */
[----:B------:R-:W-:Y:S02]  /*39b0*/  FSEL R104, R122, -INF , !P3 ;  /* 0xff8000007a687808 */ /* 0x000fe40005800000 */
        /* <DEDUP_REMOVED lines=23> */
[----:B------:R-:W-:Y:S02]  /*3b30*/  IADD3 R70, R11, 0xe1, RZ ;  /* 0x000000e10b467810 */ /* 0x000fe40007ffe0ff */
[----:B------:R-:W-:-:S02]  /*3b40*/  FMNMX R12, R26, R59, !PT ;  /* 0x0000003b1a0c7209 */ /* 0x000fc40007800000 */
[----:B------:R-:W-:Y:S02]  /*3b50*/  FMNMX R52, R118, R71, !PT ;  /* 0x0000004776347209 */ /* 0x000fe40007800000 */
[----:B------:R-:W-:Y:S02]  /*3b60*/  FSEL R155, R125, -INF , !P2 ;  /* 0xff8000007d9b7808 */ /* 0x000fe40005000000 */
[----:B------:R-:W-:Y:S02]  /*3b70*/  FSEL R108, R127, -INF , !P2 ;  /* 0xff8000007f6c7808 */ /* 0x000fe40005000000 */
[----:B------:R-:W-:Y:S01]  /*3b80*/  ISETP.GE.AND P2, PT, R70, UR4, PT ;  /* 0x0000000446007c0c */ /* 0x000fe2000bf46270 */
[----:B------:R-:W-:Y:S01]  /*3b90*/  VIADD R70, R11, 0xe8 ;  /* 0x000000e80b467836 */ /* 0x000fe20000000000 */
[----:B------:R-:W-:Y:S01]  /*3ba0*/  FMNMX R59, R93, R12, !PT ;  /* 0x0000000c5d3b7209 */ /* 0x000fe20007800000 */
[----:B------:R-:W-:Y:S01]  /*3bb0*/  ULDC UR4, c[0x0][0x28c] ;  /* 0x0000a30000047ab9 */ /* 0x000fe20000000800 */
[----:B------:R-:W-:-:S02]  /*3bc0*/  FMNMX R71, R101, R52, !PT ;  /* 0x0000003465477209 */ /* 0x000fc40007800000 */
[----:B------:R-:W-:Y:S02]  /*3bd0*/  FMNMX R12, R96, R59, !PT ;  /* 0x0000003b600c7209 */ /* 0x000fe40007800000 */
        /* <DEDUP_REMOVED lines=10> */
[----:B------:R-:W-:Y:S02]  /*3c80*/  IADD3 R59, R11, 0xf0, RZ ;  /* 0x000000f00b3b7810 */ /* 0x000fe40007ffe0ff */
[----:B------:R-:W-:Y:S01]  /*3c90*/  ISETP.GE.AND P1, PT, R70, UR4, PT ;  /* 0x0000000446007c0c */ /* 0x000fe2000bf26270 */
[----:B------:R-:W-:Y:S01]  /*3ca0*/  ULDC UR4, c[0x0][0x28c] ;  /* 0x0000a30000047ab9 */ /* 0x000fe20000000800 */
[----:B------:R-:W-:Y:S01]  /*3cb0*/  FMNMX R12, R47, R12, !PT ;  /* 0x0000000c2f0c7209 */ /* 0x000fe20007800000 */
[----:B------:R-:W-:Y:S01]  /*3cc0*/  VIADD R70, R11, 0xf8 ;  /* 0x000000f80b467836 */ /* 0x000fe20000000000 */
[----:B------:R-:W-:Y:S01]  /*3cd0*/  FMNMX R71, R105, R52, !PT ;  /* 0x0000003469477209 */ /* 0x000fe20007800000 */
[----:B------:R-:W-:Y:S01]  /*3ce0*/  VIADD R52, R11, 0xf1 ;  /* 0x000000f10b347836 */ /* 0x000fe20000000000 */
        /* <DEDUP_REMOVED lines=12> */
[----:B------:R-:W-:Y:S01]  /*3db0*/  ISETP.GE.AND P4, PT, R52, UR4, PT ;  /* 0x0000000434007c0c */ /* 0x000fe2000bf86270 */
[----:B------:R-:W-:Y:S01]  /*3dc0*/  ULDC UR4, c[0x0][0x28c] ;  /* 0x0000a30000047ab9 */ /* 0x000fe20000000800 */
[----:B------:R-:W-:-:S02]  /*3dd0*/  FMNMX R52, R98, R59, !PT ;  /* 0x0000003b62347209 */ /* 0x000fc40007800000 */
[----:B------:R-:W-:Y:S02]  /*3de0*/  FMNMX R71, R109, R12, !PT ;  /* 0x0000000c6d477209 */ /* 0x000fe40007800000 */
[----:B------:R-:W3:Y:S01]  /*3df0*/  LDC R12, c[0x0][0x28c] ;  /* 0x0000a300ff0c7b82 */ /* 0x000ee20000000800 */
[----:B------:R-:W-:Y:S02]  /*3e00*/  FSEL R116, R138, -INF , !P5 ;  /* 0xff8000008a747808 */ /* 0x000fe40006800000 */
[----:B------:R-:W-:Y:S02]  /*3e10*/  FMNMX R59, R87, R52, !PT ;  /* 0x00000034573b7209 */ /* 0x000fe40007800000 */
[----:B------:R-:W-:Y:S02]  /*3e20*/  FMNMX R71, R112, R71, !PT ;  /* 0x0000004770477209 */ /* 0x000fe40007800000 */
[----:B------:R-:W-:Y:S02]  /*3e30*/  FSEL R117, R139, -INF , !P2 ;  /* 0xff8000008b757808 */ /* 0x000fe40005000000 */
[----:B------:R-:W-:-:S02]  /*3e40*/  FMNMX R59, R58, R59, !PT ;  /* 0x0000003b3a3b7209 */ /* 0x000fc40007800000 */
[----:B------:R-:W-:Y:S02]  /*3e50*/  FMNMX R52, R116, R71, !PT ;  /* 0x0000004774347209 */ /* 0x000fe40007800000 */
[----:B------:R-:W-:Y:S02]  /*3e60*/  FSEL R142, R142, -INF , !P6 ;  /* 0xff8000008e8e7808 */ /* 0x000fe40007000000 */
[----:B------:R-:W-:Y:S02]  /*3e70*/  FMNMX R59, R66, R59, !PT ;  /* 0x0000003b423b7209 */ /* 0x000fe40007800000 */
[----:B------:R-:W-:Y:S02]  /*3e80*/  FMNMX R71, R117, R52, !PT ;  /* 0x0000003475477209 */ /* 0x000fe40007800000 */
[----:B------:R-:W-:Y:S02]  /*3e90*/  FSEL R160, R136, -INF , !P5 ;  /* 0xff80000088a07808 */ /* 0x000fe40006800000 */
[----:B------:R-:W-:Y:S01]  /*3ea0*/  ISETP.GE.AND P5, PT, R70, UR4, PT ;  /* 0x0000000446007c0c */ /* 0x000fe2000bfa6270 */
[----:B------:R-:W-:Y:S01]  /*3eb0*/  ULDC UR4, c[0x0][0x604] ;  /* 0x0001810000047ab9 */ /* 0x000fe20000000800 */
[----:B------:R-:W-:-:S02]  /*3ec0*/  FSEL R143, R143, -INF , !P1 ;  /* 0xff8000008f8f7808 */ /* 0x000fc40004800000 */
[----:B------:R-:W-:Y:S02]  /*3ed0*/  FMNMX R52, R78, R59, !PT ;  /* 0x0000003b4e347209 */ /* 0x000fe40007800000 */
[----:B------:R-:W-:Y:S02]  /*3ee0*/  FMNMX R70, R142, R71, !PT ;  /* 0x000000478e467209 */ /* 0x000fe40007800000 */
[----:B------:R-:W-:Y:S02]  /*3ef0*/  FSEL R125, R146, -INF , !P3 ;  /* 0xff800000927d7808 */ /* 0x000fe40005800000 */
[----:B------:R-:W-:Y:S02]  /*3f00*/  FMNMX R71, R79, R52, !PT ;  /* 0x000000344f477209 */ /* 0x000fe40007800000 */
[----:B------:R-:W-:Y:S02]  /*3f10*/  FMNMX R70, R143, R70, !PT ;  /* 0x000000468f467209 */ /* 0x000fe40007800000 */
[----:B------:R-:W-:-:S02]  /*3f20*/  IADD3 R59, R11, 0xf9, RZ ;  /* 0x000000f90b3b7810 */ /* 0x000fc40007ffe0ff */
[----:B------:R-:W-:Y:S02]  /*3f30*/  FSEL R129, R147, -INF , !P4 ;  /* 0xff80000093817808 */ /* 0x000fe40006000000 */
[----:B------:R-:W-:Y:S02]  /*3f40*/  FMNMX R71, R86, R71, !PT ;  /* 0x0000004756477209 */ /* 0x000fe40007800000 */
[----:B------:R-:W-:Y:S02]  /*3f50*/  FMNMX R70, R125, R70, !PT ;  /* 0x000000467d467209 */ /* 0x000fe40007800000 */
[----:B------:R-:W-:Y:S02]  /*3f60*/  FSEL R161, R137, -INF , !P2 ;  /* 0xff80000089a17808 */ /* 0x000fe40005000000 */
[----:B---3--:R-:W-:Y:S02]  /*3f70*/  ISETP.GE.AND P2, PT, R59, R12, PT ;  /* 0x0000000c3b00720c */ /* 0x008fe40003f46270 */
[----:B------:R-:W-:-:S02]  /*3f80*/  FSEL R150, R150, -INF , !P5 ;  /* 0xff80000096967808 */ /* 0x000fc40006800000 */
[----:B------:R-:W-:Y:S02]  /*3f90*/  FMNMX R71, R152, R71, !PT ;  /* 0x0000004798477209 */ /* 0x000fe40007800000 */
[----:B------:R-:W-:Y:S02]  /*3fa0*/  FMNMX R59, R129, R70, !PT ;  /* 0x00000046813b7209 */ /* 0x000fe40007800000 */
[----:B------:R-:W-:Y:S02]  /*3fb0*/  FSEL R151, R151, -INF , !P2 ;  /* 0xff80000097977808 */ /* 0x000fe40005000000 */
[----:B------:R-:W-:Y:S02]  /*3fc0*/  FMNMX R52, R154, R71, !PT ;  /* 0x000000479a347209 */ /* 0x000fe40007800000 */
[----:B------:R-:W-:Y:S02]  /*3fd0*/  FMNMX R70, R150, R59, !PT ;  /* 0x0000003b96467209 */ /* 0x000fe40007800000 */
[----:B------:R-:W-:-:S02]  /*3fe0*/  FMNMX R59, R155, R52, !PT ;  /* 0x000000349b3b7209 */ /* 0x000fc40007800000 */
[----:B------:R-:W-:Y:S02]  /*3ff0*/  FMNMX R70, R151, R70, !PT ;  /* 0x0000004697467209 */ /* 0x000fe40007800000 */
[----:B------:R-:W-:Y:S02]  /*4000*/  FMNMX R52, R156, R59, !PT ;  /* 0x0000003b9c347209 */ /* 0x000fe40007800000 */
[----:B------:R-:W-:Y:S01]  /*4010*/  FSEL R165, R140, -INF , !P6 ;  /* 0xff8000008ca57808 */ /* 0x000fe20007000000 */
[----:B------:R-:W3:Y:S01]  /*4020*/  SHFL.BFLY PT, R71, R70, 0x1, 0x1f ;  /* 0x0c201f0046477f89 */ /* 0x000ee200000e0000 */
[----:B------:R-:W-:Y:S02]  /*4030*/  FMNMX R59, R157, R52, !PT ;  /* 0x000000349d3b7209 */ /* 0x000fe40007800000 */
[----:B------:R-:W-:Y:S02]  /*4040*/  FSEL R166, R141, -INF , !P1 ;  /* 0xff8000008da67808 */ /* 0x000fe40004800000 */
[----:B------:R-:W-:-:S02]  /*4050*/  FMNMX R52, R158, R59, !PT ;  /* 0x0000003b9e347209 */ /* 0x000fc40007800000 */
[----:B------:R-:W-:Y:S02]  /*4060*/  FSEL R167, R144, -INF , !P3 ;  /* 0xff80000090a77808 */ /* 0x000fe40005800000 */
[----:B------:R-:W-:Y:S02]  /*4070*/  FMNMX R59, R159, R52, !PT ;  /* 0x000000349f3b7209 */ /* 0x000fe40007800000 */
[----:B------:R-:W-:Y:S02]  /*4080*/  FSEL R168, R145, -INF , !P4 ;  /* 0xff80000091a87808 */ /* 0x000fe40006000000 */
[----:B------:R-:W-:Y:S02]  /*4090*/  FMNMX R52, R160, R59, !PT ;  /* 0x0000003ba0347209 */ /* 0x000fe40007800000 */
[----:B------:R-:W-:Y:S02]  /*40a0*/  FSEL R163, R148, -INF , !P5 ;  /* 0xff80000094a37808 */ /* 0x000fe40006800000 */
[----:B------:R-:W-:-:S02]  /*40b0*/  FMNMX R52, R161, R52, !PT ;  /* 0x00000034a1347209 */ /* 0x000fc40007800000 */
[----:B------:R-:W-:Y:S02]  /*40c0*/  FSEL R164, R149, -INF , !P2 ;  /* 0xff80000095a47808 */ /* 0x000fe40005000000 */
[----:B------:R-:W-:Y:S02]  /*40d0*/  FMNMX R59, R165, R52, !PT ;  /* 0x00000034a53b7209 */ /* 0x000fe40007800000 */
[----:B---3--:R-:W-:Y:S02]  /*40e0*/  FMNMX R71, R70, R71, !PT ;  /* 0x0000004746477209 */ /* 0x008fe40007800000 */
[----:B------:R-:W-:-:S03]  /*40f0*/  FMNMX R52, R166, R59, !PT ;  /* 0x0000003ba6347209 */ /* 0x000fc60007800000 */
[----:B------:R-:W3:Y:S01]  /*4100*/  SHFL.BFLY PT, R218, R71, 0x2, 0x1f ;  /* 0x0c401f0047da7f89 */ /* 0x000ee200000e0000 */
[----:B------:R-:W-:-:S04]  /*4110*/  FMNMX R59, R167, R52, !PT ;  /* 0x00000034a73b7209 */ /* 0x000fc80007800000 */
[----:B------:R-:W-:-:S04]  /*4120*/  FMNMX R52, R168, R59, !PT ;  /* 0x0000003ba8347209 */ /* 0x000fc80007800000 */
[----:B------:R-:W-:-:S04]  /*4130*/  FMNMX R59, R163, R52, !PT ;  /* 0x00000034a33b7209 */ /* 0x000fc80007800000 */
[----:B------:R-:W-:-:S05]  /*4140*/  FMNMX R59, R164, R59, !PT ;  /* 0x0000003ba43b7209 */ /* 0x000fca0007800000 */
[----:B------:R-:W4:Y:S01]  /*4150*/  SHFL.BFLY PT, R52, R59, 0x1, 0x1f ;  /* 0x0c201f003b347f89 */ /* 0x000f2200000e0000 */
[----:B---3--:R-:W-:-:S04]  /*4160*/  FMNMX R218, R71, R218, !PT ;  /* 0x000000da47da7209 */ /* 0x008fc80007800000 */
[----:B------:R-:W-:-:S04]  /*4170*/  FSETP.NEU.AND P1, PT, R218, -INF , PT ;  /* 0xff800000da00780b */ /* 0x000fc80003f2d000 */
[----:B------:R-:W-:-:S05]  /*4180*/  FSEL R132, R218, RZ, P1 ;  /* 0x000000ffda847208 */ /* 0x000fca0000800000 */
[----:B------:R-:W-:Y:S01]  /*4190*/  FMUL R132, R132, UR4 ;  /* 0x0000000484847c20 */ /* 0x000fe20008400000 */
[----:B------:R-:W-:-:S03]  /*41a0*/  ULDC UR4, c[0x0][0x604] ;  /* 0x0001810000047ab9 */ /* 0x000fc60000000800 */
[--C-:B------:R-:W-:Y:S01]  /*41b0*/  FFMA R51, R51, UR4, -R132.reuse ;  /* 0x0000000433337c23 */ /* 0x100fe20008000884 */
[----:B------:R-:W-:Y:S01]  /*41c0*/  ULDC UR4, c[0x0][0x604] ;  /* 0x0001810000047ab9 */ /* 0x000fe20000000800 */
[----:B----4-:R-:W-:Y:S01]  /*41d0*/  FMNMX R217, R59, R52, !PT ;  /* 0x000000343bd97209 */ /* 0x010fe20007800000 */
[--C-:B------:R-:W-:Y:S01]  /*41e0*/  FFMA R52, R162, UR4, -R132.reuse ;  /* 0x00000004a2347c23 */ /* 0x100fe20008000884 */
[----:B------:R-:W-:Y:S01]  /*41f0*/  ULDC UR4, c[0x0][0x604] ;  /* 0x0001810000047ab9 */ /* 0x000fe20000000800 */
[----:B------:R-:W-:Y:S01]  /*4200*/  FSETP.GEU.AND P1, PT, R51, -126, PT ;  /* 0xc2fc00003300780b */ /* 0x000fe20003f2e000 */
[--C-:B------:R-:W-:Y:S01]  /*4210*/  FFMA R30, R30, UR4, -R132.reuse ;  /* 0x000000041e1e7c23 */ /* 0x100fe20008000884 */
[----:B------:R-:W3:Y:S01]  /*4220*/  SHFL.BFLY PT, R70, R217, 0x2, 0x1f ;  /* 0x0c401f00d9467f89 */ /* 0x000ee200000e0000 */
[----:B------:R-:W-:Y:S01]  /*4230*/  FSETP.GEU.AND P2, PT, R52, -126, PT ;  /* 0xc2fc00003400780b */ /* 0x000fe20003f4e000 */
[----:B------:R-:W-:Y:S01]  /*4240*/  ULDC UR4, c[0x0][0x604] ;  /* 0x0001810000047ab9 */ /* 0x000fe20000000800 */
[--C-:B------:R-:W-:Y:S01]  /*4250*/  FFMA R75, R75, UR6, -R132.reuse ;  /* 0x000000064b4b7c23 */ /* 0x100fe20008000884 */
[----:B------:R-:W-:Y:S01]  /*4260*/  FSETP.GEU.AND P3, PT, R30, -126, PT ;  /* 0xc2fc00001e00780b */ /* 0x000fe20003f6e000 */
[--C-:B------:R-:W-:Y:S01]  /*4270*/  FFMA R31, R31, UR4, -R132.reuse ;  /* 0x000000041f1f7c23 */ /* 0x100fe20008000884 */
[----:B------:R-:W-:Y:S01]  /*4280*/  ULDC UR4, c[0x0][0x604] ;  /* 0x0001810000047ab9 */ /* 0x000fe20000000800 */
[----:B------:R-:W-:Y:S01]  /*4290*/  ULDC UR6, c[0x0][0x604] ;  /* 0x0001810000067ab9 */ /* 0x000fe20000000800 */
[--C-:B------:R-:W-:Y:S01]  /*42a0*/  FFMA R29, R29, UR4, -R132.reuse ;  /* 0x000000041d1d7c23 */ /* 0x100fe20008000884 */
[----:B------:R-:W-:Y:S01]  /*42b0*/  ULDC UR4, c[0x0][0x604] ;  /* 0x0001810000047ab9 */ /* 0x000fe20000000800 */
[----:B------:R-:W-:Y:S01]  /*42c0*/  FSETP.GEU.AND P4, PT, R31, -126, PT ;  /* 0xc2fc00001f00780b */ /* 0x000fe20003f8e000 */
[----:B------:R-:W-:Y:S01]  /*42d0*/  @!P1 FMUL R51, R51, 0.5 ;  /* 0x3f00000033339820 */ /* 0x000fe20000400000 */
[--C-:B------:R-:W-:Y:S01]  /*42e0*/  FFMA R35, R35, UR4, -R132.reuse ;  /* 0x0000000423237c23 */ /* 0x100fe20008000884 */
[----:B------:R-:W-:Y:S01]  /*42f0*/  ULDC UR4, c[0x0][0x604] ;  /* 0x0001810000047ab9 */ /* 0x000fe20000000800 */
[----:B------:R-:W-:Y:S01]  /*4300*/  @!P2 FMUL R52, R52, 0.5 ;  /* 0x3f0000003434a820 */ /* 0x000fe20000400000 */
[--C-:B------:R-:W-:Y:S01]  /*4310*/  FFMA R33, R33, UR4, -R132.reuse ;  /* 0x0000000421217c23 */ /* 0x100fe20008000884 */
[----:B------:R-:W-:Y:S01]  /*4320*/  ULDC UR4, c[0x0][0x604] ;  /* 0x0001810000047ab9 */ /* 0x000fe20000000800 */
[----:B------:R-:W4:Y:S01]  /*4330*/  MUFU.EX2 R51, R51 ;  /* 0x0000003300337308 */ /* 0x000f220000000800 */
[----:B------:R-:W-:Y:S01]  /*4340*/  @!P3 FMUL R30, R30, 0.5 ;  /* 0x3f0000001e1eb820 */ /* 0x000fe20000400000 */
[--C-:B------:R-:W-:Y:S01]  /*4350*/  FFMA R39, R39, UR4, -R132.reuse ;  /* 0x0000000427277c23 */ /* 0x100fe20008000884 */
[----:B------:R-:W-:Y:S01]  /*4360*/  ULDC UR4, c[0x0][0x604] ;  /* 0x0001810000047ab9 */ /* 0x000fe20000000800 */
[----:B------:R-:W-:Y:S01]  /*4370*/  FSETP.GEU.AND P5, PT, R29, -126, PT ;  /* 0xc2fc00001d00780b */ /* 0x000fe20003fae000 */
[--C-:B------:R-:W-:Y:S01]  /*4380*/  FFMA R42, R42, UR4, -R132.reuse ;  /* 0x000000042a2a7c23 */ /* 0x100fe20008000884 */
[----:B------:R-:W-:Y:S01]  /*4390*/  @!P4 FMUL R31, R31, 0.5 ;  /* 0x3f0000001f1fc820 */ /* 0x000fe20000400000 */
[----:B---3--:R-:W-:Y:S01]  /*43a0*/  FMNMX R217, R217, R70, !PT ;  /* 0x00000046d9d97209 */ /* 0x008fe20007800000 */
[----:B------:R-:W3:Y:S01]  /*43b0*/  MUFU.EX2 R52, R52 ;  /* 0x0000003400347308 */ /* 0x000ee20000000800 */
[----:B------:R-:W-:Y:S01]  /*43c0*/  ULDC UR4, c[0x0][0x604] ;  /* 0x0001810000047ab9 */ /* 0x000fe20000000800 */
[--C-:B------:R-:W-:Y:S01]  /*43d0*/  FFMA R127, R175, UR8, -R132.reuse ;  /* 0x00000008af7f7c23 */ /* 0x100fe20008000884 */
[--C-:B------:R-:W-:Y:S01]  /*43e0*/  FFMA R37, R37, UR4, -R132.reuse ;  /* 0x0000000425257c23 */ /* 0x100fe20008000884 */
[----:B------:R-:W-:Y:S01]  /*43f0*/  FSETP.NEU.AND P6, PT, R217, -INF , PT ;  /* 0xff800000d900780b */ /* 0x000fe20003fcd000 */
[----:B------:R-:W-:Y:S01]  /*4400*/  ULDC UR4, c[0x0][0x604] ;  /* 0x0001810000047ab9 */ /* 0x000fe20000000800 */
[--C-:B------:R-:W-:Y:S01]  /*4410*/  FFMA R121, R177, UR9, -R132.reuse ;  /* 0x00000009b1797c23 */ /* 0x100fe20008000884 */
[--C-:B------:R-:W-:Y:S01]  /*4420*/  FFMA R92, R169, UR4, -R132.reuse ;  /* 0x00000004a95c7c23 */ /* 0x100fe20008000884 */
[----:B------:R-:W5:Y:S01]  /*4430*/  MUFU.EX2 R59, R30 ;  /* 0x0000001e003b7308 */ /* 0x000f620000000800 */
[----:B----4-:R-:W-:Y:S01]  /*4440*/  @!P1 FMUL R51, R51, R51 ;  /* 0x0000003333339220 */ /* 0x010fe20000400000 */
[----:B------:R-:W-:Y:S01]  /*4450*/  FSETP.GEU.AND P1, PT, R33, -126, PT ;  /* 0xc2fc00002100780b */ /* 0x000fe20003f2e000 */
[----:B------:R-:W-:Y:S01]  /*4460*/  @!P5 FMUL R29, R29, 0.5 ;  /* 0x3f0000001d1dd820 */ /* 0x000fe20000400000 */
[----:B------:R-:W-:Y:S01]  /*4470*/  FSEL R141, R217, RZ, P6 ;  /* 0x000000ffd98d7208 */ /* 0x000fe20003000000 */
[----:B------:R-:W-:Y:S01]  /*4480*/  ULDC UR4, c[0x0][0x604] ;  /* 0x0001810000047ab9 */ /* 0x000fe20000000800 */
[----:B------:R-:W-:Y:S01]  /*4490*/  FSETP.GEU.AND P6, PT, R35, -126, PT ;  /* 0xc2fc00002300780b */ /* 0x000fe20003fce000 */
[--C-:B------:R-:W-:Y:S01]  /*44a0*/  FFMA R71, R170, UR4, -R132.reuse ;  /* 0x00000004aa477c23 */ /* 0x100fe20008000884 */
[----:B------:R-:W4:Y:S01]  /*44b0*/  MUFU.EX2 R70, R31 ;  /* 0x0000001f00467308 */ /* 0x000f220000000800 */
[----:B---3--:R-:W-:Y:S01]  /*44c0*/  @!P2 FMUL R52, R52, R52 ;  /* 0x000000343434a220 */ /* 0x008fe20000400000 */
[----:B------:R-:W-:Y:S01]  /*44d0*/  FSETP.GEU.AND P2, PT, R39, -126, PT ;  /* 0xc2fc00002700780b */ /* 0x000fe20003f4e000 */
[----:B------:R-:W-:Y:S01]  /*44e0*/  ULDC UR4, c[0x0][0x604] ;  /* 0x0001810000047ab9 */ /* 0x000fe20000000800 */
[--C-:B------:R-:W-:Y:S01]  /*44f0*/  FFMA R122, R179, UR6, -R132.reuse ;  /* 0x00000006b37a7c23 */ /* 0x100fe20008000884 */
[--C-:B------:R-:W-:Y:S01]  /*4500*/  FFMA R82, R171, UR4, -R132.reuse ;  /* 0x00000004ab527c23 */ /* 0x100fe20008000884 */
[----:B------:R-:W-:Y:S01]  /*4510*/  ULDC UR4, c[0x0][0x604] ;  /* 0x0001810000047ab9 */ /* 0x000fe20000000800 */
[----:B------:R-:W-:Y:S01]  /*4520*/  @!P1 FMUL R33, R33, 0.5 ;  /* 0x3f00000021219820 */ /* 0x000fe20000400000 */
[----:B------:R3:W1:Y:S01]  /*4530*/  MUFU.EX2 R72, R29 ;  /* 0x0000001d00487308 */ /* 0x0006620000000800 */
[----:B-----5:R-:W-:Y:S01]  /*4540*/  @!P3 FMUL R59, R59, R59 ;  /* 0x0000003b3b3bb220 */ /* 0x020fe20000400000 */
[----:B------:R-:W-:Y:S01]  /*4550*/  FSETP.GEU.AND P3, PT, R42, -126, PT ;  /* 0xc2fc00002a00780b */ /* 0x000fe20003f6e000 */
[--C-:B------:R-:W-:Y:S01]  /*4560*/  FFMA R83, R172, UR4, -R132.reuse ;  /* 0x00000004ac537c23 */ /* 0x100fe20008000884 */
[----:B------:R-:W-:Y:S01]  /*4570*/  ULDC UR4, c[0x0][0x604] ;  /* 0x0001810000047ab9 */ /* 0x000fe20000000800 */
[----:B------:R-:W-:Y:S01]  /*4580*/  @!P6 FMUL R35, R35, 0.5 ;  /* 0x3f0000002323e820 */ /* 0x000fe20000400000 */
[--C-:B------:R-:W-:Y:S01]  /*4590*/  FFMA R54, R54, UR4, -R132.reuse ;  /* 0x0000000436367c23 */ /* 0x100fe20008000884 */
[----:B------:R-:W-:Y:S01]  /*45a0*/  @!P2 FMUL R39, R39, 0.5 ;  /* 0x3f0000002727a820 */ /* 0x000fe20000400000 */
[----:B------:R-:W5:Y:S01]  /*45b0*/  MUFU.EX2 R140, R33 ;  /* 0x00000021008c7308 */ /* 0x000f620000000800 */
[----:B----4-:R-:W-:Y:S01]  /*45c0*/  @!P4 FMUL R70, R70, R70 ;  /* 0x000000464646c220 */ /* 0x010fe20000400000 */
[----:B------:R-:W-:Y:S01]  /*45d0*/  FSETP.GEU.AND P4, PT, R37, -126, PT ;  /* 0xc2fc00002500780b */ /* 0x000fe20003f8e000 */
[----:B------:R-:W-:Y:S01]  /*45e0*/  ULDC UR4, c[0x0][0x604] ;  /* 0x0001810000047ab9 */ /* 0x000fe20000000800 */
[--C-:B---3--:R-:W-:Y:S01]  /*45f0*/  FFMA R29, R74, UR5, -R132.reuse ;  /* 0x000000054a1d7c23 */ /* 0x108fe20008000884 */
[--C-:B------:R-:W-:Y:S01]  /*4600*/  FFMA R55, R55, UR4, -R132.reuse ;  /* 0x0000000437377c23 */ /* 0x100fe20008000884 */
[----:B------:R-:W-:Y:S01]  /*4610*/  ULDC UR4, c[0x0][0x604] ;  /* 0x0001810000047ab9 */ /* 0x000fe20000000800 */
[----:B------:R-:W-:Y:S01]  /*4620*/  @!P3 FMUL R42, R42, 0.5 ;  /* 0x3f0000002a2ab820 */ /* 0x000fe20000400000 */
[----:B------:R-:W3:Y:S01]  /*4630*/  MUFU.EX2 R139, R39 ;  /* 0x00000027008b7308 */ /* 0x000ee20000000800 */
[----:B-1----:R-:W-:Y:S01]  /*4640*/  @!P5 FMUL R72, R72, R72 ;  /* 0x000000484848d220 */ /* 0x002fe20000400000 */
[----:B------:R-:W-:Y:S01]  /*4650*/  FSETP.GEU.AND P5, PT, R92, -126, PT ;  /* 0xc2fc00005c00780b */ /* 0x000fe20003fae000 */
[--C-:B------:R-:W-:Y:S01]  /*4660*/  FFMA R148, R173, UR4, -R132.reuse ;  /* 0x00000004ad947c23 */ /* 0x100fe20008000884 */
[----:B------:R-:W-:Y:S01]  /*4670*/  ULDC UR4, c[0x0][0x604] ;  /* 0x0001810000047ab9 */ /* 0x000fe20000000800 */
[--C-:B------:R-:W-:Y:S01]  /*4680*/  FFMA R31, R76, UR7, -R132.reuse ;  /* 0x000000074c1f7c23 */ /* 0x100fe20008000884 */
[--C-:B------:R-:W-:Y:S01]  /*4690*/  FFMA R149, R174, UR4, -R132.reuse ;  /* 0x00000004ae957c23 */ /* 0x100fe20008000884 */
[----:B------:R-:W-:Y:S01]  /*46a0*/  @!P4 FMUL R37, R37, 0.5 ;  /* 0x3f0000002525c820 */ /* 0x000fe20000400000 */
[----:B------:R-:W1:Y:S01]  /*46b0*/  MUFU.EX2 R100, R42 ;  /* 0x0000002a00647308 */ /* 0x000e620000000800 */
[----:B-----5:R-:W-:Y:S01]  /*46c0*/  @!P1 FMUL R140, R140, R140 ;  /* 0x0000008c8c8c9220 */ /* 0x020fe20000400000 */
[----:B------:R-:W-:Y:S01]  /*46d0*/  FSETP.GEU.AND P1, PT, R82, -126, PT ;  /* 0xc2fc00005200780b */ /* 0x000fe20003f2e000 */
[----:B------:R-:W-:Y:S01]  /*46e0*/  ULDC UR4, c[0x0][0x604] ;  /* 0x0001810000047ab9 */ /* 0x000fe20000000800 */
[--C-:B------:R-:W-:Y:S01]  /*46f0*/  FFMA R124, R178, UR10, -R132.reuse ;  /* 0x0000000ab27c7c23 */ /* 0x100fe20008000884 */
[--C-:B------:R-:W-:Y:S01]  /*4700*/  FFMA R62, R62, UR4, -R132.reuse ;  /* 0x000000043e3e7c23 */ /* 0x100fe20008000884 */
[----:B------:R-:W-:Y:S01]  /*4710*/  ULDC UR4, c[0x0][0x604] ;  /* 0x0001810000047ab9 */ /* 0x000fe20000000800 */
[----:B------:R-:W-:Y:S01]  /*4720*/  @!P5 FMUL R92, R92, 0.5 ;  /* 0x3f0000005c5cd820 */ /* 0x000fe20000400000 */
[----:B------:R-:W4:Y:S01]  /*4730*/  MUFU.EX2 R91, R37 ;  /* 0x00000025005b7308 */ /* 0x000f220000000800 */
[----:B---3--:R-:W-:Y:S01]  /*4740*/  @!P2 FMUL R139, R139, R139 ;  /* 0x0000008b8b8ba220 */ /* 0x008fe20000400000 */
[----:B------:R-:W-:Y:S01]  /*4750*/  FSETP.GEU.AND P2, PT, R83, -126, PT ;  /* 0xc2fc00005300780b */ /* 0x000fe20003f4e000 */
[--C-:B------:R-:W-:Y:S01]  /*4760*/  FFMA R63, R63, UR4, -R132.reuse ;  /* 0x000000043f3f7c23 */ /* 0x100fe20008000884 */
[----:B------:R-:W-:Y:S01]  /*4770*/  ULDC UR4, c[0x0][0x604] ;  /* 0x0001810000047ab9 */ /* 0x000fe20000000800 */
[--C-:B------:R-:W-:Y:S01]  /*4780*/  FFMA R119, R180, UR11, -R132.reuse ;  /* 0x0000000bb4777c23 */ /* 0x100fe20008000884 */
[--C-:B------:R-:W-:Y:S01]  /*4790*/  FFMA R60, R60, UR4, -R132.reuse ;  /* 0x000000043c3c7c23 */ /* 0x100fe20008000884 */
[----:B------:R-:W-:Y:S01]  /*47a0*/  @!P1 FMUL R82, R82, 0.5 ;  /* 0x3f00000052529820 */ /* 0x000fe20000400000 */
[----:B------:R-:W3:Y:S01]  /*47b0*/  MUFU.EX2 R81, R35 ;  /* 0x0000002300517308 */ /* 0x000ee20000000800 */
[----:B-1----:R-:W-:Y:S01]  /*47c0*/  @!P3 FMUL R100, R100, R100 ;  /* 0x000000646464b220 */ /* 0x002fe20000400000 */
[----:B------:R-:W-:Y:S01]  /*47d0*/  FSETP.GEU.AND P3, PT, R54, -126, PT ;  /* 0xc2fc00003600780b */ /* 0x000fe20003f6e000 */
[----:B------:R-:W-:Y:S01]  /*47e0*/  ULDC UR4, c[0x0][0x604] ;  /* 0x0001810000047ab9 */ /* 0x000fe20000000800 */
[----:B------:R-:W-:Y:S01]  /*47f0*/  ULDC UR5, c[0x0][0x604] ;  /* 0x0001810000057ab9 */ /* 0x000fe20000000800 */
[--C-:B------:R-:W-:Y:S01]  /*4800*/  FFMA R67, R67, UR4, -R132.reuse ;  /* 0x0000000443437c23 */ /* 0x100fe20008000884 */
[----:B------:R-:W-:Y:S01]  /*4810*/  ULDC UR4, c[0x0][0x604] ;  /* 0x0001810000047ab9 */ /* 0x000fe20000000800 */
[----:B------:R-:W-:Y:S01]  /*4820*/  @!P2 FMUL R83, R83, 0.5 ;  /* 0x3f0000005353a820 */ /* 0x000fe20000400000 */
[----:B------:R-:W1:Y:S01]  /*4830*/  MUFU.EX2 R92, R92 ;  /* 0x0000005c005c7308 */ /* 0x000e620000000800 */
[----:B----4-:R-:W-:Y:S01]  /*4840*/  @!P4 FMUL R91, R91, R91 ;  /* 0x0000005b5b5bc220 */ /* 0x010fe20000400000 */
[----:B------:R-:W-:Y:S01]  /*4850*/  FSETP.GEU.AND P4, PT, R55, -126, PT ;  /* 0xc2fc00003700780b */ /* 0x000fe20003f8e000 */
[--C-:B------:R-:W-:Y:S01]  /*4860*/  FFMA R64, R64, UR4, -R132.reuse ;  /* 0x0000000440407c23 */ /* 0x100fe20008000884 */
[----:B------:R-:W-:Y:S01]  /*4870*/  ULDC UR4, c[0x0][0x604] ;  /* 0x0001810000047ab9 */ /* 0x000fe20000000800 */
[--C-:B------:R-:W-:Y:S01]  /*4880*/  FFMA R30, R176, UR5, -R132.reuse ;  /* 0x00000005b01e7c23 */ /* 0x100fe20008000884 */
[--C-:B------:R-:W-:Y:S01]  /*4890*/  FFMA R65, R65, UR4, -R132.reuse ;  /* 0x0000000441417c23 */ /* 0x100fe20008000884 */
[----:B------:R-:W-:Y:S01]  /*48a0*/  @!P3 FMUL R54, R54, 0.5 ;  /* 0x3f0000003636b820 */ /* 0x000fe20000400000 */
[----:B------:R-:W4:Y:S01]  /*48b0*/  MUFU.EX2 R82, R82 ;  /* 0x0000005200527308 */ /* 0x000f220000000800 */
[----:B---3--:R-:W-:Y:S01]  /*48c0*/  @!P6 FMUL R81, R81, R81 ;  /* 0x000000515151e220 */ /* 0x008fe20000400000 */
[----:B------:R-:W-:Y:S01]  /*48d0*/  FSETP.GEU.AND P6, PT, R71, -126, PT ;  /* 0xc2fc00004700780b */ /* 0x000fe20003fce000 */
[----:B------:R-:W-:Y:S01]  /*48e0*/  ULDC UR4, c[0x0][0x604] ;  /* 0x0001810000047ab9 */ /* 0x000fe20000000800 */
[----:B------:R-:W-:Y:S01]  /*48f0*/  ULDC UR7, c[0x0][0x604] ;  /* 0x0001810000077ab9 */ /* 0x000fe20000000800 */
[--C-:B------:R-:W-:Y:S01]  /*4900*/  FFMA R73, R73, UR4, -R132.reuse ;  /* 0x0000000449497c23 */ /* 0x100fe20008000884 */
[--C-:B------:R-:W-:Y:S01]  /*4910*/  FFMA R94, R94, UR12, -R132.reuse ;  /* 0x0000000c5e5e7c23 */ /* 0x100fe20008000884 */
[----:B------:R-:W-:Y:S01]  /*4920*/  @!P4 FMUL R55, R55, 0.5 ;  /* 0x3f0000003737c820 */ /* 0x000fe20000400000 */
[----:B------:R-:W3:Y:S01]  /*4930*/  MUFU.EX2 R138, R54 ;  /* 0x00000036008a7308 */ /* 0x000ee20000000800 */
[----:B-1----:R-:W-:Y:S01]  /*4940*/  @!P5 FMUL R92, R92, R92 ;  /* 0x0000005c5c5cd220 */ /* 0x002fe20000400000 */
[----:B------:R-:W-:Y:S01]  /*4950*/  FSETP.GEU.AND P5, PT, R148, -126, PT ;  /* 0xc2fc00009400780b */ /* 0x000fe20003fae000 */
[--C-:B------:R-:W-:Y:S01]  /*4960*/  FFMA R33, R182, UR13, -R132.reuse ;  /* 0x0000000db6217c23 */ /* 0x100fe20008000884 */
[--C-:B------:R-:W-:Y:S01]  /*4970*/  FFMA R35, R102, UR7, -R132.reuse ;  /* 0x0000000766237c23 */ /* 0x100fe20008000884 */
[--C-:B------:R-:W-:Y:S01]  /*4980*/  FFMA R99, R99, UR14, -R132.reuse ;  /* 0x0000000e63637c23 */ /* 0x100fe20008000884 */
[--C-:B------:R-:W-:Y:S01]  /*4990*/  FFMA R103, R103, UR15, -R132.reuse ;  /* 0x0000000f67677c23 */ /* 0x100fe20008000884 */
[----:B------:R-:W-:Y:S01]  /*49a0*/  @!P6 FMUL R71, R71, 0.5 ;  /* 0x3f0000004747e820 */ /* 0x000fe20000400000 */
[----:B------:R-:W1:Y:S01]  /*49b0*/  MUFU.EX2 R83, R83 ;  /* 0x0000005300537308 */ /* 0x000e620000000800 */
[----:B----4-:R-:W-:Y:S01]  /*49c0*/  @!P1 FMUL R82, R82, R82 ;  /* 0x0000005252529220 */ /* 0x010fe20000400000 */
[----:B------:R-:W-:Y:S01]  /*49d0*/  FSETP.GEU.AND P1, PT, R62, -126, PT ;  /* 0xc2fc00003e00780b */ /* 0x000fe20003f2e000 */
[----:B------:R-:W-:Y:S01]  /*49e0*/  ULDC UR4, c[0x0][0x604] ;  /* 0x0001810000047ab9 */ /* 0x000fe20000000800 */
        /* <DEDUP_REMOVED lines=8> */
[--C-:B------:R-:W-:Y:S01]  /*4a70*/  FFMA R39, R110, UR17, -R132.reuse ;  /* 0x000000116e277c23 */ /* 0x100fe20008000884 */
[--C-:B------:R-:W-:Y:S01]  /*4a80*/  FFMA R111, R111, UR18, -R132.reuse ;  /* 0x000000126f6f7c23 */ /* 0x100fe20008000884 */
[--C-:B------:R-:W-:Y:S01]  /*4a90*/  FFMA R42, R116, UR11, -R132.reuse ;  /* 0x0000000b742a7c23 */ /* 0x100fe20008000884 */
[----:B------:R-:W-:Y:S01]  /*4aa0*/  @!P1 FMUL R62, R62, 0.5 ;  /* 0x3f0000003e3e9820 */ /* 0x000fe20000400000 */
[----:B------:R-:W3:Y:S01]  /*4ab0*/  MUFU.EX2 R71, R71 ;  /* 0x0000004700477308 */ /* 0x000ee20000000800 */
[----:B-1----:R-:W-:Y:S01]  /*4ac0*/  @!P2 FMUL R83, R83, R83 ;  /* 0x000000535353a220 */ /* 0x002fe20000400000 */
[----:B------:R-:W-:Y:S01]  /*4ad0*/  FSETP.GEU.AND P2, PT, R63, -126, PT ;  /* 0xc2fc00003f00780b */ /* 0x000fe20003f4e000 */
[--C-:B------:R-:W-:Y:S01]  /*4ae0*/  FFMA R76, R115, UR19, -R132.reuse ;  /* 0x00000013734c7c23 */ /* 0x100fe20008000884 */
[----:B------:R-:W-:Y:S01]  /*4af0*/  ULDC UR8, c[0x0][0x604] ;  /* 0x0001810000087ab9 */ /* 0x000fe20000000800 */
[----:B------:R-:W-:Y:S01]  /*4b00*/  ULDC UR10, c[0x0][0x604] ;  /* 0x00018100000a7ab9 */ /* 0x000fe20000000800 */
[--C-:B------:R-:W-:Y:S01]  /*4b10*/  FFMA R107, R107, UR8, -R132.reuse ;  /* 0x000000086b6b7c23 */ /* 0x100fe20008000884 */
[----:B------:R-:W-:Y:S01]  /*4b20*/  @!P3 FMUL R60, R60, 0.5 ;  /* 0x3f0000003c3cb820 */ /* 0x000fe20000400000 */
[----:B------:R1:W5:Y:S01]  /*4b30*/  MUFU.EX2 R146, R62 ;  /* 0x0000003e00927308 */ /* 0x0003620000000800 */
[----:B----4-:R-:W-:Y:S01]  /*4b40*/  @!P4 FMUL R137, R137, R137 ;  /* 0x000000898989c220 */ /* 0x010fe20000400000 */
[----:B------:R-:W-:Y:S01]  /*4b50*/  FSETP.GEU.AND P4, PT, R67, -126, PT ;  /* 0xc2fc00004300780b */ /* 0x000fe20003f8e000 */
[----:B------:R-:W-:Y:S01]  /*4b60*/  ULDC UR9, c[0x0][0x604] ;  /* 0x0001810000097ab9 */ /* 0x000fe20000000800 */
[--C-:B------:R-:W-:Y:S01]  /*4b70*/  FFMA R55, R112, UR26, -R132.reuse ;  /* 0x0000001a70377c23 */ /* 0x100fe20008000884 */
[--C-:B------:R-:W-:Y:S01]  /*4b80*/  FFMA R74, R101, UR9, -R132.reuse ;  /* 0x00000009654a7c23 */ /* 0x100fe20008000884 */
[--C-:B------:R-:W-:Y:S01]  /*4b90*/  FFMA R54, R109, UR25, -R132.reuse ;  /* 0x000000196d367c23 */ /* 0x100fe20008000884 */
[----:B------:R-:W-:Y:S01]  /*4ba0*/  @!P2 FMUL R63, R63, 0.5 ;  /* 0x3f0000003f3fa820 */ /* 0x000fe20000400000 */
[----:B------:R-:W4:Y:S01]  /*4bb0*/  MUFU.EX2 R148, R148 ;  /* 0x0000009400947308 */ /* 0x000f220000000800 */
[----:B---3--:R-:W-:Y:S01]  /*4bc0*/  @!P6 FMUL R71, R71, R71 ;  /* 0x000000474747e220 */ /* 0x008fe20000400000 */
[----:B------:R-:W-:Y:S01]  /*4bd0*/  FSETP.GEU.AND P6, PT, R149, -126, PT ;  /* 0xc2fc00009500780b */ /* 0x000fe20003fce000 */
[--C-:B-1----:R-:W-:Y:S01]  /*4be0*/  FFMA R62, R108, UR23, -R132.reuse ;  /* 0x000000176c3e7c23 */ /* 0x102fe20008000884 */
[--C-:B------:R-:W-:Y:S01]  /*4bf0*/  FFMA R142, R142, UR28, -R132.reuse ;  /* 0x0000001c8e8e7c23 */ /* 0x100fe20008000884 */
[----:B------:R-:W-:Y:S01]  /*4c00*/  ULDC UR28, c[0x0][0x604] ;  /* 0x00018100001c7ab9 */ /* 0x000fe20000000800 */
[--C-:B------:R-:W-:Y:S01]  /*4c10*/  FFMA R117, R117, UR27, -R132.reuse ;  /* 0x0000001b75757c23 */ /* 0x100fe20008000884 */
[----:B------:R-:W-:Y:S01]  /*4c20*/  @!P4 FMUL R67, R67, 0.5 ;  /* 0x3f0000004343c820 */ /* 0x000fe20000400000 */
[----:B------:R1:W3:Y:S01]  /*4c30*/  MUFU.EX2 R136, R60 ;  /* 0x0000003c00887308 */ /* 0x0002e20000000800 */
[----:B-----5:R-:W-:Y:S01]  /*4c40*/  @!P1 FMUL R146, R146, R146 ;  /* 0x0000009292929220 */ /* 0x020fe20000400000 */
[----:B------:R-:W-:Y:S01]  /*4c50*/  FSETP.GEU.AND P1, PT, R29, -126, PT ;  /* 0xc2fc00001d00780b */ /* 0x000fe20003f2e000 */
[----:B------:R-:W-:Y:S01]  /*4c60*/  FMUL R169, R141, UR28 ;  /* 0x0000001c8da97c20 */ /* 0x000fe20008400000 */
[----:B------:R-:W-:Y:S01]  /*4c70*/  ULDC UR6, c[0x0][0x604] ;  /* 0x0001810000067ab9 */ /* 0x000fe20000000800 */
[----:B------:R-:W-:Y:S01]  /*4c80*/  ULDC UR4, c[0x0][0x604] ;  /* 0x0001810000047ab9 */ /* 0x000fe20000000800 */
[--C-:B------:R-:W-:Y:S01]  /*4c90*/  FFMA R106, R129, UR30, -R132.reuse ;  /* 0x0000001e816a7c23 */ /* 0x100fe20008000884 */
[----:B------:R-:W-:Y:S01]  /*4ca0*/  @!P6 FMUL R149, R149, 0.5 ;  /* 0x3f0000009595e820 */ /* 0x000fe20000400000 */
[----:B------:R5:W2:Y:S01]  /*4cb0*/  MUFU.EX2 R147, R63 ;  /* 0x0000003f00937308 */ /* 0x000aa20000000800 */
[----:B----4-:R-:W-:Y:S01]  /*4cc0*/  @!P5 FMUL R148, R148, R148 ;  /* 0x000000949494d220 */ /* 0x010fe20000400000 */
[----:B------:R-:W-:Y:S01]  /*4cd0*/  FSETP.GEU.AND P5, PT, R64, -126, PT ;  /* 0xc2fc00004000780b */ /* 0x000fe20003fae000 */
[--C-:B------:R-:W-:Y:S01]  /*4ce0*/  FFMA R174, R44, UR39, -R169.reuse ;  /* 0x000000272cae7c23 */ /* 0x100fe200080008a9 */
[--C-:B-1----:R-:W-:Y:S01]  /*4cf0*/  FFMA R60, R131, UR6, -R132.reuse ;  /* 0x00000006833c7c23 */ /* 0x102fe20008000884 */
[--C-:B------:R-:W-:Y:S01]  /*4d00*/  FFMA R108, R150, UR4, -R132.reuse ;  /* 0x00000004966c7c23 */ /* 0x100fe20008000884 */
[--C-:B------:R-:W-:Y:S01]  /*4d10*/  FFMA R125, R125, UR29, -R132.reuse ;  /* 0x0000001d7d7d7c23 */ /* 0x100fe20008000884 */
[----:B------:R-:W-:Y:S01]  /*4d20*/  @!P1 FMUL R29, R29, 0.5 ;  /* 0x3f0000001d1d9820 */ /* 0x000fe20000400000 */
[----:B------:R1:W4:Y:S01]  /*4d30*/  MUFU.EX2 R135, R67 ;  /* 0x0000004300877308 */ /* 0x0003220000000800 */
[----:B---3--:R-:W-:Y:S01]  /*4d40*/  @!P3 FMUL R136, R136, R136 ;  /* 0x000000888888b220 */ /* 0x008fe20000400000 */
[----:B------:R-:W-:Y:S01]  /*4d50*/  FSETP.GEU.AND P3, PT, R73, -126, PT ;  /* 0xc2fc00004900780b */ /* 0x000fe20003f6e000 */
[--C-:B-----5:R-:W-:Y:S01]  /*4d60*/  FFMA R63, R130, UR24, -R132.reuse ;  /* 0x00000018823f7c23 */ /* 0x120fe20008000884 */
[----:B------:R-:W-:Y:S01]  /*4d70*/  ULDC UR12, c[0x0][0x604] ;  /* 0x00018100000c7ab9 */ /* 0x000fe20000000800 */
[--C-:B------:R-:W-:Y:S01]  /*4d80*/  FFMA R162, R14, UR34, -R169.reuse ;  /* 0x000000220ea27c23 */ /* 0x100fe200080008a9 */
[--C-:B------:R-:W-:Y:S01]  /*4d90*/  FFMA R143, R143, UR12, -R132.reuse ;  /* 0x0000000c8f8f7c23 */ /* 0x100fe20008000884 */
[----:B------:R-:W-:Y:S01]  /*4da0*/  @!P5 FMUL R64, R64, 0.5 ;  /* 0x3f0000004040d820 */ /* 0x000fe20000400000 */
[----:B------:R-:W3:Y:S01]  /*4db0*/  MUFU.EX2 R149, R149 ;  /* 0x0000009500957308 */ /* 0x000ee20000000800 */
[----:B--2---:R-:W-:Y:S01]  /*4dc0*/  @!P2 FMUL R147, R147, R147 ;  /* 0x000000939393a220 */ /* 0x004fe20000400000 */
[----:B------:R-:W-:Y:S01]  /*4dd0*/  FSETP.GEU.AND P2, PT, R75, -126, PT ;  /* 0xc2fc00004b00780b */ /* 0x000fe20003f4e000 */
[--C-:B-1----:R-:W-:Y:S01]  /*4de0*/  FFMA R67, R104, UR21, -R132.reuse ;  /* 0x0000001568437c23 */ /* 0x102fe20008000884 */
[--C-:B------:R-:W-:Y:S01]  /*4df0*/  FFMA R171, R15, UR36, -R169.reuse ;  /* 0x000000240fab7c23 */ /* 0x100fe200080008a9 */
[--C-:B------:R-:W-:Y:S01]  /*4e00*/  FFMA R173, R41, UR38, -R169.reuse ;  /* 0x0000002629ad7c23 */ /* 0x100fe200080008a9 */
[--C-:B------:R-:W-:Y:S01]  /*4e10*/  FFMA R172, R40, UR37, -R169.reuse ;  /* 0x0000002528ac7c23 */ /* 0x100fe200080008a9 */
[----:B------:R-:W-:Y:S01]  /*4e20*/  @!P3 FMUL R73, R73, 0.5 ;  /* 0x3f0000004949b820 */ /* 0x000fe20000400000 */
[----:B------:R1:W2:Y:S01]  /*4e30*/  MUFU.EX2 R133, R64 ;  /* 0x0000004000857308 */ /* 0x0002a20000000800 */
        /* <DEDUP_REMOVED lines=12> */
[--C-:B------:R-:W-:Y:S01]  /*4f00*/  FFMA R170, R36, UR35, -R169.reuse ;  /* 0x0000002324aa7c23 */ /* 0x100fe200080008a9 */
[----:B------:R-:W-:Y:S01]  /*4f10*/  ULDC UR14, c[0x0][0x604] ;  /* 0x00018100000e7ab9 */ /* 0x000fe20000000800 */
[----:B------:R-:W-:Y:S01]  /*4f20*/  @!P4 FMUL R31, R31, 0.5 ;  /* 0x3f0000001f1fc820 */ /* 0x000fe20000400000 */
[----:B------:R1:W3:Y:S01]  /*4f30*/  MUFU.EX2 R126, R73 ;  /* 0x00000049007e7308 */ /* 0x0002e20000000800 */
[----:B--2---:R-:W-:Y:S01]  /*4f40*/  @!P5 FMUL R133, R133, R133 ;  /* 0x000000858585d220 */ /* 0x004fe20000400000 */
[----:B------:R-:W-:Y:S01]  /*4f50*/  FSETP.GEU.AND P5, PT, R127, -126, PT ;  /* 0xc2fc00007f00780b */ /* 0x000fe20003fae000 */
[----:B------:R-:W-:Y:S01]  /*4f60*/  ULDC UR21, c[0x0][0x604] ;  /* 0x0001810000157ab9 */ /* 0x000fe20000000800 */
[----:B------:R-:W-:Y:S01]  /*4f70*/  ULDC UR23, c[0x0][0x604] ;  /* 0x0001810000177ab9 */ /* 0x000fe20000000800 */
[----:B------:R-:W-:Y:S01]  /*4f80*/  ULDC UR25, c[0x0][0x604] ;  /* 0x0001810000197ab9 */ /* 0x000fe20000000800 */
[--C-:B------:R-:W-:Y:S01]  /*4f90*/  FFMA R144, R34, UR14, -R169.reuse ;  /* 0x0000000e22907c23 */ /* 0x100fe200080008a9 */
[----:B------:R-:W-:Y:S01]  /*4fa0*/  @!P6 FMUL R65, R65, 0.5 ;  /* 0x3f0000004141e820 */ /* 0x000fe20000400000 */
[----:B------:R2:W5:Y:S01]  /*4fb0*/  MUFU.EX2 R128, R75 ;  /* 0x0000004b00807308 */ /* 0x0005620000000800 */
[----:B----4-:R-:W-:Y:S01]  /*4fc0*/  @!P1 FMUL R29, R29, R29 ;  /* 0x0000001d1d1d9220 */ /* 0x010fe20000400000 */
[----:B------:R-:W-:Y:S01]  /*4fd0*/  FSETP.GEU.AND P1, PT, R121, -126, PT ;  /* 0xc2fc00007900780b */ /* 0x000fe20003f2e000 */
[--C-:B-1----:R-:W-:Y:S01]  /*4fe0*/  FFMA R73, R118, UR20, -R132.reuse ;  /* 0x0000001476497c23 */ /* 0x102fe20008000884 */
[--C-:B------:R-:W-:Y:S01]  /*4ff0*/  FFMA R123, R89, UR23, -R169.reuse ;  /* 0x00000017597b7c23 */ /* 0x100fe200080008a9 */
[--C-:B------:R-:W-:Y:S01]  /*5000*/  FFMA R110, R93, UR25, -R169.reuse ;  /* 0x000000195d6e7c23 */ /* 0x100fe200080008a9 */
[----:B------:R-:W-:Y:S01]  /*5010*/  ULDC UR4, c[0x0][0x604] ;  /* 0x0001810000047ab9 */ /* 0x000fe20000000800 */
[----:B------:R-:W-:Y:S01]  /*5020*/  @!P5 FMUL R127, R127, 0.5 ;  /* 0x3f0000007f7fd820 */ /* 0x000fe20000400000 */
[----:B------:R-:W1:Y:S01]  /*5030*/  MUFU.EX2 R31, R31 ;  /* 0x0000001f001f7308 */ /* 0x000e620000000800 */
[----:B---3--:R-:W-:Y:S01]  /*5040*/  @!P3 FMUL R126, R126, R126 ;  /* 0x0000007e7e7eb220 */ /* 0x008fe20000400000 */
[----:B------:R-:W-:Y:S01]  /*5050*/  FSETP.GEU.AND P3, PT, R122, -126, PT ;  /* 0xc2fc00007a00780b */ /* 0x000fe20003f6e000 */
[--C-:B--2---:R-:W-:Y:S01]  /*5060*/  FFMA R75, R114, UR5, -R132.reuse ;  /* 0x00000005724b7c23 */ /* 0x104fe20008000884 */
[----:B------:R-:W-:Y:S01]  /*5070*/  ULDC UR5, c[0x0][0x604] ;  /* 0x0001810000057ab9 */ /* 0x000fe20000000800 */
[----:B------:R-:W-:Y:S01]  /*5080*/  ULDC UR6, c[0x0][0x604] ;  /* 0x0001810000067ab9 */ /* 0x000fe20000000800 */
[----:B------:R-:W-:Y:S01]  /*5090*/  ULDC UR7, c[0x0][0x604] ;  /* 0x0001810000077ab9 */ /* 0x000fe20000000800 */
[----:B------:R-:W-:Y:S01]  /*50a0*/  @!P1 FMUL R121, R121, 0.5 ;  /* 0x3f00000079799820 */ /* 0x000fe20000400000 */
[----:B------:R2:W3:Y:S01]  /*50b0*/  MUFU.EX2 R134, R65 ;  /* 0x0000004100867308 */ /* 0x0004e20000000800 */
[----:B-----5:R-:W-:Y:S01]  /*50c0*/  @!P2 FMUL R128, R128, R128 ;  /* 0x000000808080a220 */ /* 0x020fe20000400000 */
[----:B------:R-:W-:Y:S01]  /*50d0*/  FSETP.GEU.AND P2, PT, R124, -126, PT ;  /* 0xc2fc00007c00780b */ /* 0x000fe20003f4e000 */
[----:B------:R-:W-:Y:S01]  /*50e0*/  ULDC UR8, c[0x0][0x604] ;  /* 0x0001810000087ab9 */ /* 0x000fe20000000800 */
[----:B------:R-:W-:Y:S01]  /*50f0*/  ULDC UR9, c[0x0][0x604] ;  /* 0x0001810000097ab9 */ /* 0x000fe20000000800 */
[----:B------:R-:W-:Y:S01]  /*5100*/  ULDC UR11, c[0x0][0x604] ;  /* 0x00018100000b7ab9 */ /* 0x000fe20000000800 */
[----:B------:R-:W-:Y:S01]  /*5110*/  ULDC UR12, c[0x0][0x604] ;  /* 0x00018100000c7ab9 */ /* 0x000fe20000000800 */
[----:B------:R-:W-:Y:S01]  /*5120*/  @!P3 FMUL R122, R122, 0.5 ;  /* 0x3f0000007a7ab820 */ /* 0x000fe20000400000 */
[----:B------:R-:W4:Y:S01]  /*5130*/  MUFU.EX2 R127, R127 ;  /* 0x0000007f007f7308 */ /* 0x000f220000000800 */
[----:B-1----:R-:W-:Y:S01]  /*5140*/  @!P4 FMUL R31, R31, R31 ;  /* 0x0000001f1f1fc220 */ /* 0x002fe20000400000 */
[----:B------:R-:W-:Y:S01]  /*5150*/  FSETP.GEU.AND P4, PT, R119, -126, PT ;  /* 0xc2fc00007700780b */ /* 0x000fe20003f8e000 */
[--C-:B--2---:R-:W-:Y:S01]  /*5160*/  FFMA R65, R105, UR10, -R132.reuse ;  /* 0x0000000a69417c23 */ /* 0x104fe20008000884 */
[--C-:B------:R-:W-:Y:S01]  /*5170*/  FFMA R105, R45, UR40, -R169.reuse ;  /* 0x000000282d697c23 */ /* 0x100fe200080008a9 */
[----:B------:R-:W-:Y:S01]  /*5180*/  FFMA R132, R151, UR31, -R132 ;  /* 0x0000001f97847c23 */ /* 0x000fe20008000884 */
[----:B------:R-:W-:Y:S01]  /*5190*/  ULDC UR31, c[0x0][0x604] ;  /* 0x00018100001f7ab9 */ /* 0x000fe20000000800 */
[----:B------:R-:W-:Y:S01]  /*51a0*/  @!P2 FMUL R124, R124, 0.5 ;  /* 0x3f0000007c7ca820 */ /* 0x000fe20000400000 */
[----:B------:R-:W1:Y:S01]  /*51b0*/  MUFU.EX2 R121, R121 ;  /* 0x0000007900797308 */ /* 0x000e620000000800 */
[----:B---3--:R-:W-:Y:S01]  /*51c0*/  @!P6 FMUL R134, R134, R134 ;  /* 0x000000868686e220 */ /* 0x008fe20000400000 */
[----:B------:R-:W-:Y:S01]  /*51d0*/  FSETP.GEU.AND P6, PT, R30, -126, PT ;  /* 0xc2fc00001e00780b */ /* 0x000fe20003fce000 */
[--C-:B------:R-:W-:Y:S01]  /*51e0*/  FFMA R102, R28, UR31, -R169.reuse ;  /* 0x0000001f1c667c23 */ /* 0x100fe200080008a9 */
[----:B------:R-:W-:Y:S01]  /*51f0*/  ULDC UR10, c[0x0][0x604] ;  /* 0x00018100000a7ab9 */ /* 0x000fe20000000800 */
[----:B------:R-:W-:Y:S01]  /*5200*/  ULDC UR13, c[0x0][0x604] ;  /* 0x00018100000d7ab9 */ /* 0x000fe20000000800 */
[----:B------:R-:W-:Y:S01]  /*5210*/  ULDC UR15, c[0x0][0x604] ;  /* 0x00018100000f7ab9 */ /* 0x000fe20000000800 */
[----:B------:R-:W-:Y:S01]  /*5220*/  @!P4 FMUL R119, R119, 0.5 ;  /* 0x3f0000007777c820 */ /* 0x000fe20000400000 */
[----:B------:R-:W2:Y:S01]  /*5230*/  MUFU.EX2 R122, R122 ;  /* 0x0000007a007a7308 */ /* 0x000ea20000000800 */
[----:B----4-:R-:W-:Y:S01]  /*5240*/  @!P5 FMUL R127, R127, R127 ;  /* 0x0000007f7f7fd220 */ /* 0x010fe20000400000 */
[----:B------:R-:W-:Y:S01]  /*5250*/  FSETP.GEU.AND P5, PT, R94, -126, PT ;  /* 0xc2fc00005e00780b */ /* 0x000fe20003fae000 */
[----:B------:R-:W-:Y:S01]  /*5260*/  ULDC UR17, c[0x0][0x604] ;  /* 0x0001810000117ab9 */ /* 0x000fe20000000800 */
[----:B------:R-:W-:Y:S01]  /*5270*/  ULDC UR20, c[0x0][0x604] ;  /* 0x0001810000147ab9 */ /* 0x000fe20000000800 */
[----:B------:R-:W-:Y:S01]  /*5280*/  ULDC UR16, c[0x0][0x604] ;  /* 0x0001810000107ab9 */ /* 0x000fe20000000800 */
[----:B------:R-:W-:Y:S01]  /*5290*/  ULDC UR18, c[0x0][0x604] ;  /* 0x0001810000127ab9 */ /* 0x000fe20000000800 */
[----:B------:R-:W-:Y:S01]  /*52a0*/  @!P6 FMUL R30, R30, 0.5 ;  /* 0x3f0000001e1ee820 */ /* 0x000fe20000400000 */
[----:B------:R-:W3:Y:S01]  /*52b0*/  MUFU.EX2 R124, R124 ;  /* 0x0000007c007c7308 */ /* 0x000ee20000000800 */
[----:B-1----:R-:W-:Y:S01]  /*52c0*/  @!P1 FMUL R121, R121, R121 ;  /* 0x0000007979799220 */ /* 0x002fe20000400000 */
[----:B------:R-:W-:Y:S01]  /*52d0*/  FSETP.GEU.AND P1, PT, R33, -126, PT ;  /* 0xc2fc00002100780b */ /* 0x000fe20003f2e000 */
[----:B------:R-:W-:Y:S01]  /*52e0*/  ULDC UR19, c[0x0][0x604] ;  /* 0x0001810000137ab9 */ /* 0x000fe20000000800 */
[----:B------:R-:W-:Y:S01]  /*52f0*/  ULDC UR26, c[0x0][0x604] ;  /* 0x00018100001a7ab9 */ /* 0x000fe20000000800 */
[----:B------:R-:W-:Y:S01]  /*5300*/  ULDC UR27, c[0x0][0x604] ;  /* 0x00018100001b7ab9 */ /* 0x000fe20000000800 */
[----:B------:R-:W-:Y:S01]  /*5310*/  ULDC UR28, c[0x0][0x604] ;  /* 0x00018100001c7ab9 */ /* 0x000fe20000000800 */
[----:B------:R-:W-:Y:S01]  /*5320*/  @!P5 FMUL R94, R94, 0.5 ;  /* 0x3f0000005e5ed820 */ /* 0x000fe20000400000 */
[----:B------:R-:W1:Y:S01]  /*5330*/  MUFU.EX2 R119, R119 ;  /* 0x0000007700777308 */ /* 0x000e620000000800 */
[----:B--2---:R-:W-:Y:S01]  /*5340*/  @!P3 FMUL R122, R122, R122 ;  /* 0x0000007a7a7ab220 */ /* 0x004fe20000400000 */
[----:B------:R-:W-:Y:S01]  /*5350*/  FSETP.GEU.AND P3, PT, R35, -126, PT ;  /* 0xc2fc00002300780b */ /* 0x000fe20003f6e000 */
[----:B------:R-:W-:Y:S01]  /*5360*/  ULDC UR35, c[0x0][0x604] ;  /* 0x0001810000237ab9 */ /* 0x000fe20000000800 */
[----:B------:R-:W-:Y:S01]  /*5370*/  ULDC UR36, c[0x0][0x604] ;  /* 0x0001810000247ab9 */ /* 0x000fe20000000800 */
[----:B------:R-:W-:Y:S01]  /*5380*/  ULDC UR37, c[0x0][0x604] ;  /* 0x0001810000257ab9 */ /* 0x000fe20000000800 */
[--C-:B------:R-:W-:Y:S01]  /*5390*/  FFMA R90, R48, UR42, -R169.reuse ;  /* 0x0000002a305a7c23 */ /* 0x100fe200080008a9 */
[----:B------:R-:W-:Y:S01]  /*53a0*/  @!P1 FMUL R33, R33, 0.5 ;  /* 0x3f00000021219820 */ /* 0x000fe20000400000 */
[----:B------:R-:W2:Y:S01]  /*53b0*/  MUFU.EX2 R30, R30 ;  /* 0x0000001e001e7308 */ /* 0x000ea20000000800 */
[----:B---3--:R-:W-:Y:S01]  /*53c0*/  @!P2 FMUL R124, R124, R124 ;  /* 0x0000007c7c7ca220 */ /* 0x008fe20000400000 */
[----:B------:R-:W-:Y:S01]  /*53d0*/  FSETP.GEU.AND P2, PT, R99, -126, PT ;  /* 0xc2fc00006300780b */ /* 0x000fe20003f4e000 */
[--C-:B------:R-:W-:Y:S01]  /*53e0*/  FFMA R104, R17, UR4, -R169.reuse ;  /* 0x0000000411687c23 */ /* 0x100fe200080008a9 */
        /* <DEDUP_REMOVED lines=18> */
[----:B------:R-:W-:Y:S01]  /*5510*/  ULDC UR31, c[0x0][0x604] ;  /* 0x00018100001f7ab9 */ /* 0x000fe20000000800 */
[----:B------:R-:W-:Y:S01]  /*5520*/  @!P4 FMUL R103, R103, 0.5 ;  /* 0x3f0000006767c820 */ /* 0x000fe20000400000 */
[----:B------:R2:W4:Y:S01]  /*5530*/  MUFU.EX2 R118, R99 ;  /* 0x0000006300767308 */ /* 0x0005220000000800 */
[----:B---3--:R-:W-:Y:S01]  /*5540*/  @!P5 FMUL R120, R120, R120 ;  /* 0x000000787878d220 */ /* 0x008fe20000400000 */
        /* <DEDUP_REMOVED lines=9> */
[--C-:B--2---:R-:W-:Y:S01]  /*55e0*/  FFMA R99, R57, UR7, -R169.reuse ;  /* 0x0000000739637c23 */ /* 0x104fe200080008a9 */
[----:B------:R-:W-:Y:S01]  /*55f0*/  ULDC UR40, c[0x0][0x604] ;  /* 0x0001810000287ab9 */ /* 0x000fe20000000800 */
[----:B------:R-:W-:Y:S01]  /*5600*/  ULDC UR42, c[0x0][0x604] ;  /* 0x00018100002a7ab9 */ /* 0x000fe20000000800 */
[----:B------:R-:W-:Y:S01]  /*5610*/  ULDC UR4, c[0x0][0x604] ;  /* 0x0001810000047ab9 */ /* 0x000fe20000000800 */
[----:B------:R-:W-:Y:S01]  /*5620*/  @!P5 FMUL R37, R37, 0.5 ;  /* 0x3f0000002525d820 */ /* 0x000fe20000400000 */
[----:B------:R1:W2:Y:S01]  /*5630*/  MUFU.EX2 R116, R103 ;  /* 0x0000006700747308 */ /* 0x0002a20000000800 */
[----:B----4-:R-:W-:Y:S01]  /*5640*/  @!P2 FMUL R118, R118, R118 ;  /* 0x000000767676a220 */ /* 0x010fe20000400000 */
[----:B------:R-:W-:Y:S01]  /*5650*/  FSETP.GEU.AND P2, PT, R111, -126, PT ;  /* 0xc2fc00006f00780b */ /* 0x000fe20003f4e000 */
[----:B------:R-:W-:Y:S01]  /*5660*/  ULDC UR6, c[0x0][0x604] ;  /* 0x0001810000067ab9 */ /* 0x000fe20000000800 */
[----:B------:R-:W-:Y:S01]  /*5670*/  ULDC UR7, c[0x0][0x604] ;  /* 0x0001810000077ab9 */ /* 0x000fe20000000800 */
[----:B------:R-:W-:Y:S01]  /*5680*/  ULDC UR8, c[0x0][0x604] ;  /* 0x0001810000087ab9 */ /* 0x000fe20000000800 */
[----:B------:R-:W-:Y:S01]  /*5690*/  ULDC UR9, c[0x0][0x604] ;  /* 0x0001810000097ab9 */ /* 0x000fe20000000800 */
[----:B------:R-:W-:Y:S01]  /*56a0*/  @!P1 FMUL R39, R39, 0.5 ;  /* 0x3f00000027279820 */ /* 0x000fe20000400000 */
[----:B------:R-:W4:Y:S01]  /*56b0*/  MUFU.EX2 R113, R113 ;  /* 0x0000007100717308 */ /* 0x000f220000000800 */
[----:B---3--:R-:W-:Y:S01]  /*56c0*/  @!P3 FMUL R35, R35, R35 ;  /* 0x000000232323b220 */ /* 0x008fe20000400000 */
[----:B------:R-:W-:Y:S01]  /*56d0*/  FSETP.GEU.AND P3, PT, R75, -126, PT ;  /* 0xc2fc00004b00780b */ /* 0x000fe20003f6e000 */
[--C-:B-1----:R-:W-:Y:S01]  /*56e0*/  FFMA R103, R13, UR32, -R169.reuse ;  /* 0x000000200d677c23 */ /* 0x102fe200080008a9 */
        /* <DEDUP_REMOVED lines=8> */
[--C-:B------:R-:W-:Y:S01]  /*5770*/  FFMA R145, R38, UR15, -R169.reuse ;  /* 0x0000000f26917c23 */ /* 0x100fe200080008a9 */
[--C-:B------:R-:W-:Y:S01]  /*5780*/  FFMA R28, R84, UR20, -R169.reuse ;  /* 0x00000014541c7c23 */ /* 0x100fe200080008a9 */
[--C-:B------:R-:W-:Y:S01]  /*5790*/  FFMA R141, R43, UR16, -R169.reuse ;  /* 0x000000102b8d7c23 */ /* 0x100fe200080008a9 */
[----:B------:R-:W-:Y:S01]  /*57a0*/  @!P3 FMUL R75, R75, 0.5 ;  /* 0x3f0000004b4bb820 */ /* 0x000fe20000400000 */
[----:B------:R2:W3:Y:S01]  /*57b0*/  MUFU.EX2 R94, R111 ;  /* 0x0000006f005e7308 */ /* 0x0004e20000000800 */
[----:B----4-:R-:W-:Y:S01]  /*57c0*/  @!P6 FMUL R113, R113, R113 ;  /* 0x000000717171e220 */ /* 0x010fe20000400000 */
[----:B------:R-:W-:Y:S01]  /*57d0*/  FSETP.GEU.AND P6, PT, R107, -126, PT ;  /* 0xc2fc00006b00780b */ /* 0x000fe20003fce000 */
[--C-:B------:R-:W-:Y:S01]  /*57e0*/  FFMA R130, R80, UR18, -R169.reuse ;  /* 0x0000001250827c23 */ /* 0x100fe200080008a9 */
[--C-:B------:R-:W-:Y:S01]  /*57f0*/  FFMA R131, R46, UR19, -R169.reuse ;  /* 0x000000132e837c23 */ /* 0x100fe200080008a9 */
[--C-:B------:R-:W-:Y:S01]  /*5800*/  FFMA R112, R96, UR26, -R169.reuse ;  /* 0x0000001a60707c23 */ /* 0x100fe200080008a9 */
[--C-:B------:R-:W-:Y:S01]  /*5810*/  FFMA R109, R47, UR28, -R169.reuse ;  /* 0x0000001c2f6d7c23 */ /* 0x100fe200080008a9 */
[----:B------:R-:W-:Y:S01]  /*5820*/  @!P4 FMUL R76, R76, 0.5 ;  /* 0x3f0000004c4cc820 */ /* 0x000fe20000400000 */
[----:B------:R-:W4:Y:S01]  /*5830*/  MUFU.EX2 R39, R39 ;  /* 0x0000002700277308 */ /* 0x000f220000000800 */
[----:B-1----:R-:W-:Y:S01]  /*5840*/  @!P5 FMUL R37, R37, R37 ;  /* 0x000000252525d220 */ /* 0x002fe20000400000 */
[----:B------:R-:W-:Y:S01]  /*5850*/  FSETP.GEU.AND P5, PT, R73, -126, PT ;  /* 0xc2fc00004900780b */ /* 0x000fe20003fae000 */
[--C-:B--2---:R-:W-:Y:S01]  /*5860*/  FFMA R111, R49, UR41, -R169.reuse ;  /* 0x00000029316f7c23 */ /* 0x104fe200080008a9 */
[----:B------:R-:W-:Y:S01]  /*5870*/  ULDC UR41, c[0x0][0x604] ;  /* 0x0001810000297ab9 */ /* 0x000fe20000000800 */
[--C-:B------:R-:W-:Y:S01]  /*5880*/  FFMA R38, R66, UR35, -R169.reuse ;  /* 0x0000002342267c23 */ /* 0x100fe200080008a9 */
[--C-:B------:R-:W-:Y:S01]  /*5890*/  FFMA R84, R78, UR36, -R169.reuse ;  /* 0x000000244e547c23 */ /* 0x100fe200080008a9 */
[----:B------:R-:W-:Y:S01]  /*58a0*/  @!P6 FMUL R107, R107, 0.5 ;  /* 0x3f0000006b6be820 */ /* 0x000fe20000400000 */
[----:B------:R-:W1:Y:S01]  /*58b0*/  MUFU.EX2 R75, R75 ;  /* 0x0000004b004b7308 */ /* 0x000e620000000800 */
[----:B---3--:R-:W-:Y:S01]  /*58c0*/  @!P2 FMUL R94, R94, R94 ;  /* 0x0000005e5e5ea220 */ /* 0x008fe20000400000 */
[----:B------:R-:W-:Y:S01]  /*58d0*/  FSETP.GEU.AND P2, PT, R64, -126, PT ;  /* 0xc2fc00004000780b */ /* 0x000fe20003f4e000 */
[--C-:B------:R-:W-:Y:S01]  /*58e0*/  FFMA R115, R26, UR24, -R169.reuse ;  /* 0x000000181a737c23 */ /* 0x100fe200080008a9 */
[--C-:B------:R-:W-:Y:S01]  /*58f0*/  FFMA R95, R95, UR29, -R169.reuse ;  /* 0x0000001d5f5f7c23 */ /* 0x100fe200080008a9 */
[--C-:B------:R-:W-:Y:S01]  /*5900*/  FFMA R96, R24, UR30, -R169.reuse ;  /* 0x0000001e18607c23 */ /* 0x100fe200080008a9 */
[--C-:B------:R-:W-:Y:S01]  /*5910*/  FFMA R98, R98, UR32, -R169.reuse ;  /* 0x0000002062627c23 */ /* 0x100fe200080008a9 */
[----:B------:R-:W-:Y:S01]  /*5920*/  @!P5 FMUL R73, R73, 0.5 ;  /* 0x3f0000004949d820 */ /* 0x000fe20000400000 */
[----:B------:R-:W2:Y:S01]  /*5930*/  MUFU.EX2 R76, R76 ;  /* 0x0000004c004c7308 */ /* 0x000ea20000000800 */
[----:B----4-:R-:W-:Y:S01]  /*5940*/  @!P1 FMUL R39, R39, R39 ;  /* 0x0000002727279220 */ /* 0x010fe20000400000 */
[----:B------:R-:W-:Y:S01]  /*5950*/  FSETP.GEU.AND P1, PT, R67, -126, PT ;  /* 0xc2fc00004300780b */ /* 0x000fe20003f2e000 */
[--C-:B------:R-:W-:Y:S01]  /*5960*/  FFMA R87, R87, UR33, -R169.reuse ;  /* 0x0000002157577c23 */ /* 0x100fe200080008a9 */
[--C-:B------:R-:W-:Y:S01]  /*5970*/  FFMA R36, R58, UR34, -R169.reuse ;  /* 0x000000223a247c23 */ /* 0x100fe200080008a9 */
[--C-:B------:R-:W-:Y:S01]  /*5980*/  FFMA R78, R152, UR39, -R169.reuse ;  /* 0x00000027984e7c23 */ /* 0x100fe200080008a9 */
[--C-:B------:R-:W-:Y:S01]  /*5990*/  FFMA R69, R155, UR42, -R169.reuse ;  /* 0x0000002a9b457c23 */ /* 0x100fe200080008a9 */
[----:B------:R-:W-:Y:S01]  /*59a0*/  @!P2 FMUL R64, R64, 0.5 ;  /* 0x3f0000004040a820 */ /* 0x000fe20000400000 */
[----:B------:R3:W4:Y:S01]  /*59b0*/  MUFU.EX2 R114, R107 ;  /* 0x0000006b00727308 */ /* 0x0007220000000800 */
        /* <DEDUP_REMOVED lines=8> */
[----:B--2---:R-:W-:Y:S01]  /*5a40*/  @!P4 FMUL R76, R76, R76 ;  /* 0x0000004c4c4cc220 */ /* 0x004fe20000400000 */
[----:B------:R-:W-:Y:S01]  /*5a50*/  FSETP.GEU.AND P4, PT, R62, -126, PT ;  /* 0xc2fc00003e00780b */ /* 0x000fe20003f8e000 */
[--C-:B---3--:R-:W-:Y:S01]  /*5a60*/  FFMA R107, R53, UR5, -R169.reuse ;  /* 0x00000005356b7c23 */ /* 0x108fe200080008a9 */
[----:B------:R-:W-:Y:S01]  /*5a70*/  ULDC UR5, c[0x0][0x604] ;  /* 0x0001810000057ab9 */ /* 0x000fe20000000800 */
        /* <DEDUP_REMOVED lines=9> */
[----:B------:R-:W-:Y:S01]  /*5b10*/  FFMA R17, R164, UR13, -R169 ;  /* 0x0000000da4117c23 */ /* 0x000fe200080008a9 */
[----:B------:R-:W-:Y:S01]  /*5b20*/  @!P4 FMUL R62, R62, 0.5 ;  /* 0x3f0000003e3ec820 */ /* 0x000fe20000400000 */
[----:B------:R-:W3:Y:S01]  /*5b30*/  MUFU.EX2 R67, R67 ;  /* 0x0000004300437308 */ /* 0x000ee20000000800 */
[----:B-1----:R-:W-:Y:S01]  /*5b40*/  @!P5 FMUL R73, R73, R73 ;  /* 0x000000494949d220 */ /* 0x002fe20000400000 */
[----:B------:R-:W-:-:S05]  /*5b50*/  FSETP.GEU.AND P5, PT, R63, -126, PT ;  /* 0xc2fc00003f00780b */ /* 0x000fca0003fae000 */
[----:B------:R-:W-:Y:S01]  /*5b60*/  @!P6 FMUL R74, R74, 0.5 ;  /* 0x3f0000004a4ae820 */ /* 0x000fe20000400000 */
[----:B------:R-:W1:Y:S01]  /*5b70*/  MUFU.EX2 R65, R65 ;  /* 0x0000004100417308 */ /* 0x000e620000000800 */
[----:B--2---:R-:W-:Y:S01]  /*5b80*/  @!P2 FMUL R64, R64, R64 ;  /* 0x000000404040a220 */ /* 0x004fe20000400000 */
[----:B------:R-:W-:-:S05]  /*5b90*/  FSETP.GEU.AND P2, PT, R55, -126, PT ;  /* 0xc2fc00003700780b */ /* 0x000fca0003f4e000 */
[----:B------:R-:W-:Y:S01]  /*5ba0*/  @!P5 FMUL R63, R63, 0.5 ;  /* 0x3f0000003f3fd820 */ /* 0x000fe20000400000 */
[----:B------:R-:W2:Y:S01]  /*5bb0*/  MUFU.EX2 R62, R62 ;  /* 0x0000003e003e7308 */ /* 0x000ea20000000800 */
[----:B---3--:R-:W-:Y:S01]  /*5bc0*/  @!P1 FMUL R67, R67, R67 ;  /* 0x0000004343439220 */ /* 0x008fe20000400000 */
[----:B------:R-:W-:-:S05]  /*5bd0*/  FSETP.GEU.AND P1, PT, R54, -126, PT ;  /* 0xc2fc00003600780b */ /* 0x000fca0003f2e000 */
        /* <DEDUP_REMOVED lines=21> */
[----:B------:R2:W4:Y:S01]  /*5d30*/  MUFU.EX2 R45, R117 ;  /* 0x00000075002d7308 */ /* 0x0005220000000800 */
[----:B---3--:R-:W-:Y:S01]  /*5d40*/  @!P3 FMUL R44, R44, R44 ;  /* 0x0000002c2c2cb220 */ /* 0x008fe20000400000 */
[----:B------:R-:W-:-:S05]  /*5d50*/  FSETP.GEU.AND P3, PT, R108, -126, PT ;  /* 0xc2fc00006c00780b */ /* 0x000fca0003f6e000 */
[----:B------:R-:W-:Y:S01]  /*5d60*/  @!P2 FMUL R106, R106, 0.5 ;  /* 0x3f0000006a6aa820 */ /* 0x000fe20000400000 */
[----:B------:R-:W3:Y:S01]  /*5d70*/  MUFU.EX2 R60, R60 ;  /* 0x0000003c003c7308 */ /* 0x000ee20000000800 */
[----:B-1----:R-:W-:Y:S01]  /*5d80*/  @!P1 FMUL R54, R54, R54 ;  /* 0x0000003636369220 */ /* 0x002fe20000400000 */
[----:B------:R-:W-:Y:S01]  /*5d90*/  FSETP.GEU.AND P1, PT, R125, -126, PT ;  /* 0xc2fc00007d00780b */ /* 0x000fe20003f2e000 */
[--C-:B--2---:R-:W-:Y:S01]  /*5da0*/  FFMA R117, R68, UR12, -R169.reuse ;  /* 0x0000000c44757c23 */ /* 0x104fe200080008a9 */
[----:B------:R-:W-:Y:S01]  /*5db0*/  ULDC UR12, c[0x0][0x604] ;  /* 0x00018100000c7ab9 */ /* 0x000fe20000000800 */
[--C-:B------:R-:W-:Y:S01]  /*5dc0*/  FFMA R68, R157, UR4, -R169.reuse ;  /* 0x000000049d447c23 */ /* 0x100fe200080008a9 */
[----:B------:R-:W-:Y:S01]  /*5dd0*/  FFMA R43, R163, UR12, -R169 ;  /* 0x0000000ca32b7c23 */ /* 0x000fe200080008a9 */
[----:B------:R-:W-:Y:S01]  /*5de0*/  @!P3 FMUL R108, R108, 0.5 ;  /* 0x3f0000006c6cb820 */ /* 0x000fe20000400000 */
[----:B------:R1:W2:Y:S01]  /*5df0*/  MUFU.EX2 R41, R142 ;  /* 0x0000008e00297308 */ /* 0x0002a20000000800 */
[----:B----4-:R-:W-:Y:S01]  /*5e00*/  @!P4 FMUL R45, R45, R45 ;  /* 0x0000002d2d2dc220 */ /* 0x010fe20000400000 */
[----:B------:R-:W-:-:S05]  /*5e10*/  FSETP.GEU.AND P4, PT, R132, -126, PT ;  /* 0xc2fc00008400780b */ /* 0x000fca0003f8e000 */
[----:B------:R-:W-:Y:S01]  /*5e20*/  @!P1 FMUL R125, R125, 0.5 ;  /* 0x3f0000007d7d9820 */ /* 0x000fe20000400000 */
[----:B------:R-:W4:Y:S01]  /*5e30*/  MUFU.EX2 R15, R106 ;  /* 0x0000006a000f7308 */ /* 0x000f220000000800 */
[----:B---3--:R-:W-:Y:S01]  /*5e40*/  @!P6 FMUL R60, R60, R60 ;  /* 0x0000003c3c3ce220 */ /* 0x008fe20000400000 */
[----:B------:R-:W-:Y:S01]  /*5e50*/  FSETP.GEU.AND P6, PT, R143, -126, PT ;  /* 0xc2fc00008f00780b */ /* 0x000fe20003fce000 */
[--C-:B-1----:R-:W-:Y:S01]  /*5e60*/  FFMA R142, R77, UR17, -R169.reuse ;  /* 0x000000114d8e7c23 */ /* 0x102fe200080008a9 */
[--C-:B------:R-:W-:Y:S01]  /*5e70*/  FFMA R77, R79, UR37, -R169.reuse ;  /* 0x000000254f4d7c23 */ /* 0x100fe200080008a9 */
[----:B------:R-:W-:Y:S02]  /*5e80*/  FFMA R79, R154, UR40, -R169 ;  /* 0x000000289a4f7c23 */ /* 0x000fe400080008a9 */
[----:B------:R-:W-:Y:S01]  /*5e90*/  @!P4 FMUL R132, R132, 0.5 ;  /* 0x3f0000008484c820 */ /* 0x000fe20000400000 */
[----:B------:R1:W3:Y:S01]  /*5ea0*/  MUFU.EX2 R14, R108 ;  /* 0x0000006c000e7308 */ /* 0x0002e20000000800 */
[----:B--2---:R-:W-:Y:S01]  /*5eb0*/  @!P5 FMUL R41, R41, R41 ;  /* 0x000000292929d220 */ /* 0x004fe20000400000 */
[----:B------:R-:W-:-:S05]  /*5ec0*/  FSETP.GEU.AND P5, PT, R129, -126, PT ;  /* 0xc2fc00008100780b */ /* 0x000fca0003fae000 */
[----:B------:R-:W-:Y:S01]  /*5ed0*/  @!P6 FMUL R143, R143, 0.5 ;  /* 0x3f0000008f8fe820 */ /* 0x000fe20000400000 */
[----:B------:R2:W5:Y:S01]  /*5ee0*/  MUFU.EX2 R40, R125 ;  /* 0x0000007d00287308 */ /* 0x0005620000000800 */
[----:B----4-:R-:W-:Y:S01]  /*5ef0*/  @!P2 FMUL R15, R15, R15 ;  /* 0x0000000f0f0fa220 */ /* 0x010fe20000400000 */
[----:B------:R-:W-:Y:S01]  /*5f00*/  FSETP.GEU.AND P2, PT, R102, -126, PT ;  /* 0xc2fc00006600780b */ /* 0x000fe20003f4e000 */
[--C-:B-1----:R-:W-:Y:S01]  /*5f10*/  FFMA R108, R97, UR27, -R169.reuse ;  /* 0x0000001b616c7c23 */ /* 0x102fe200080008a9 */
[----:B------:R-:W-:-:S03]  /*5f20*/  FFMA R97, R50, UR31, -R169 ;  /* 0x0000001f32617c23 */ /* 0x000fc600080008a9 */
[----:B------:R-:W-:Y:S01]  /*5f30*/  @!P5 FMUL R129, R129, 0.5 ;  /* 0x3f0000008181d820 */ /* 0x000fe20000400000 */
[----:B------:R1:W4:Y:S01]  /*5f40*/  MUFU.EX2 R13, R132 ;  /* 0x00000084000d7308 */ /* 0x0003220000000800 */
[----:B---3--:R-:W-:Y:S01]  /*5f50*/  @!P3 FMUL R14, R14, R14 ;  /* 0x0000000e0e0eb220 */ /* 0x008fe20000400000 */
[----:B------:R-:W-:Y:S01]  /*5f60*/  FSETP.GEU.AND P3, PT, R103, -126, PT ;  /* 0xc2fc00006700780b */ /* 0x000fe20003f6e000 */
[----:B--2---:R-:W-:-:S04]  /*5f70*/  FFMA R125, R85, UR21, -R169 ;  /* 0x00000015557d7c23 */ /* 0x004fc800080008a9 */
[----:B------:R-:W-:Y:S01]  /*5f80*/  @!P2 FMUL R102, R102, 0.5 ;  /* 0x3f0000006666a820 */ /* 0x000fe20000400000 */
[----:B------:R2:W3:Y:S01]  /*5f90*/  MUFU.EX2 R42, R143 ;  /* 0x0000008f002a7308 */ /* 0x0004e20000000800 */
[----:B-----5:R-:W-:Y:S01]  /*5fa0*/  @!P1 FMUL R40, R40, R40 ;  /* 0x0000002828289220 */ /* 0x020fe20000400000 */
[----:B------:R-:W-:Y:S01]  /*5fb0*/  FSETP.GEU.AND P1, PT, R25, -126, PT ;  /* 0xc2fc00001900780b */ /* 0x000fe20003f2e000 */
[----:B-1----:R-:W-:-:S04]  /*5fc0*/  FFMA R132, R86, UR38, -R169 ;  /* 0x0000002656847c23 */ /* 0x002fc800080008a9 */
[----:B------:R-:W-:Y:S01]  /*5fd0*/  @!P3 FMUL R103, R103, 0.5 ;  /* 0x3f0000006767b820 */ /* 0x000fe20000400000 */
[----:B------:R-:W1:Y:S01]  /*5fe0*/  MUFU.EX2 R129, R129 ;  /* 0x0000008100817308 */ /* 0x000e620000000800 */
[----:B----4-:R-:W-:Y:S01]  /*5ff0*/  @!P4 FMUL R13, R13, R13 ;  /* 0x0000000d0d0dc220 */ /* 0x010fe20000400000 */
[----:B------:R-:W-:Y:S01]  /*6000*/  FSETP.GEU.AND P4, PT, R32, -126, PT ;  /* 0xc2fc00002000780b */ /* 0x000fe20003f8e000 */
[----:B--2---:R-:W-:-:S04]  /*6010*/  FFMA R143, R88, UR22, -R169 ;  /* 0x00000016588f7c23 */ /* 0x004fc800080008a9 */
[----:B------:R-:W-:Y:S01]  /*6020*/  @!P1 FMUL R25, R25, 0.5 ;  /* 0x3f00000019199820 */ /* 0x000fe20000400000 */
[----:B------:R-:W2:Y:S01]  /*6030*/  MUFU.EX2 R102, R102 ;  /* 0x0000006600667308 */ /* 0x000ea20000000800 */
[----:B---3--:R-:W-:Y:S01]  /*6040*/  @!P6 FMUL R42, R42, R42 ;  /* 0x0000002a2a2ae220 */ /* 0x008fe20000400000 */
[----:B------:R-:W3:Y:S05]  /*6050*/  SYNCS.PHASECHK.TRANS64.TRYWAIT P6, [R2+URZ+0x3b808], R153 ;  /* 0x03b80899020075a7 */ /* 0x000eea00080c017f */
[----:B------:R-:W-:Y:S01]  /*6060*/  @!P4 FMUL R32, R32, 0.5 ;  /* 0x3f0000002020c820 */ /* 0x000fe20000400000 */
[----:B------:R-:W4:Y:S01]  /*6070*/  MUFU.EX2 R106, R25 ;  /* 0x00000019006a7308 */ /* 0x000f220000000800 */
[----:B-1----:R-:W-:Y:S01]  /*6080*/  @!P5 FMUL R129, R129, R129 ;  /* 0x000000818181d220 */ /* 0x002fe20000400000 */
[----:B------:R-:W-:-:S04]  /*6090*/  FSETP.GEU.AND P5, PT, R162, -126, PT ;  /* 0xc2fc0000a200780b */ /* 0x000fc80003fae000 */
[----:B------:R-:W-:Y:S02]  /*60a0*/  P2R R24, PR, RZ, 0x20 ;  /* 0x00000020ff187803 */ /* 0x000fe40000000000 */
[----:B------:R-:W1:Y:S01]  /*60b0*/  MUFU.EX2 R103, R103 ;  /* 0x0000006700677308 */ /* 0x000e620000000800 */
[----:B--2---:R-:W-:Y:S01]  /*60c0*/  @!P2 FMUL R102, R102, R102 ;  /* 0x000000666666a220 */ /* 0x004fe20000400000 */
[----:B------:R-:W-:-:S05]  /*60d0*/  FSETP.GEU.AND P2, PT, R171, -126, PT ;  /* 0xc2fc0000ab00780b */ /* 0x000fca0003f4e000 */
[----:B------:R-:W-:Y:S01]  /*60e0*/  @!P5 FMUL R162, R162, 0.5 ;  /* 0x3f000000a2a2d820 */ /* 0x000fe20000400000 */
[----:B------:R-:W2:Y:S01]  /*60f0*/  MUFU.EX2 R32, R32 ;  /* 0x0000002000207308 */ /* 0x000ea20000000800 */
[----:B----4-:R-:W-:Y:S01]  /*6100*/  @!P1 FMUL R106, R106, R106 ;  /* 0x0000006a6a6a9220 */ /* 0x010fe20000400000 */
[----:B------:R-:W-:Y:S02]  /*6110*/  FSETP.GEU.AND P1, PT, R170, -126, PT ;  /* 0xc2fc0000aa00780b */ /* 0x000fe40003f2e000 */
[----:B------:R-:W-:-:S03]  /*6120*/  FSETP.GEU.AND P5, PT, R174, -126, PT ;  /* 0xc2fc0000ae00780b */ /* 0x000fc60003fae000 */
[----:B------:R-:W-:Y:S01]  /*6130*/  @!P2 FMUL R171, R171, 0.5 ;  /* 0x3f000000ababa820 */ /* 0x000fe20000400000 */
[----:B------:R4:W3:Y:S01]  /*6140*/  MUFU.EX2 R93, R162 ;  /* 0x000000a2005d7308 */ /* 0x0008e20000000800 */
[----:B-1----:R-:W-:Y:S01]  /*6150*/  @!P3 FMUL R103, R103, R103 ;  /* 0x000000676767b220 */ /* 0x002fe20000400000 */
[----:B------:R-:W-:-:S05]  /*6160*/  FSETP.GEU.AND P3, PT, R172, -126, PT ;  /* 0xc2fc0000ac00780b */ /* 0x000fca0003f6e000 */
[----:B------:R-:W-:Y:S01]  /*6170*/  @!P1 FMUL R170, R170, 0.5 ;  /* 0x3f000000aaaa9820 */ /* 0x000fe20000400000 */
[----:B------:R4:W1:Y:S01]  /*6180*/  MUFU.EX2 R89, R171 ;  /* 0x000000ab00597308 */ /* 0x0008620000000800 */
[----:B--2---:R-:W-:Y:S01]  /*6190*/  @!P4 FMUL R32, R32, R32 ;  /* 0x000000202020c220 */ /* 0x004fe20000400000 */
[----:B------:R-:W-:-:S05]  /*61a0*/  FSETP.GEU.AND P4, PT, R173, -126, PT ;  /* 0xc2fc0000ad00780b */ /* 0x000fca0003f8e000 */
[----:B------:R-:W-:Y:S01]  /*61b0*/  @!P3 FMUL R172, R172, 0.5 ;  /* 0x3f000000acacb820 */ /* 0x000fe20000400000 */
[----:B------:R4:W2:Y:S07]  /*61c0*/  MUFU.EX2 R34, R170 ;  /* 0x000000aa00227308 */ /* 0x0008ae0000000800 */
[----:B------:R-:W-:Y:S01]  /*61d0*/  @!P4 FMUL R173, R173, 0.5 ;  /* 0x3f000000adadc820 */ /* 0x000fe20000400000 */
[----:B------:R4:W1:Y:S01]  /*61e0*/  MUFU.EX2 R85, R172 ;  /* 0x000000ac00557308 */ /* 0x0008620000000800 */
[----:B---3--:R-:W-:Y:S05]  /*61f0*/  @!P6 BRA `(.L_x_23) ;  /* 0x000001740050e947 */ /* 0x008fea0003800000 */
.L_x_89:
[----:B------:R-:W-:Y:S01]  /*6200*/  ISETP.NE.AND P6, PT, R24, RZ, PT ;  /* 0x000000ff1800720c */ /* 0x000fe20003fc5270 */
[----:B------:R-:W-:Y:S01]  /*6210*/  UIADD3 UR4, UR61, 0xe00, URZ ;  /* 0x00000e003d047890 */ /* 0x000fe2000fffe03f */
[----:B------:R-:W-:Y:S01]  /*6220*/  F2FP.BF16.F32.PACK_AB R25, R52, R51 ;  /* 0x000000333419723e */ /* 0x000fe200000010ff */
[----:B------:R-:W-:Y:S01]  /*6230*/  UMOV UR11, 0xc0000010 ;  /* 0xc0000010000b7882 */ /* 0x000fe20000000000 */
[----:B------:R-:W-:Y:S01]  /*6240*/  F2FP.BF16.F32.PACK_AB R27, R70, R59 ;  /* 0x0000003b461b723e */ /* 0x000fe200000010ff */
[----:B------:R-:W-:Y:S01]  /*6250*/  UIADD3 UR6, UR61, 0x1000, URZ ;  /* 0x000010003d067890 */ /* 0x000fe2000fffe03f */
[----:B------:R-:W-:Y:S01]  /*6260*/  F2FP.BF16.F32.PACK_AB R24, R106, R129 ;  /* 0x000000816a18723e */ /* 0x000fe200000010ff */
[----:B------:R-:W-:Y:S01]  /*6270*/  UMOV UR7, 0xc0000010 ;  /* 0xc000001000077882 */ /* 0x000fe20000000000 */
[----:B------:R-:W-:Y:S01]  /*6280*/  F2FP.BF16.F32.PACK_AB R26, R103, R102 ;  /* 0x00000066671a723e */ /* 0x000fe200000010ff */
[----:B------:R-:W-:Y:S01]  /*6290*/  UMOV UR10, UR4 ;  /* 0x00000004000a7c82 */ /* 0x000fe20008000000 */
[----:B------:R-:W-:Y:S01]  /*62a0*/  UIADD3 UR8, UR61, 0x1200, URZ ;  /* 0x000012003d087890 */ /* 0x000fe2000fffe03f */
[----:B------:R-:W-:Y:S01]  /*62b0*/  @!P5 FMUL R174, R174, 0.5 ;  /* 0x3f000000aeaed820 */ /* 0x000fe20000400000 */
[----:B------:R-:W-:Y:S01]  /*62c0*/  WARPGROUP.ARRIVE ;  /* 0x00000000000079c5 */ /* 0x000fe20000000000 */
[----:B------:R-:W-:Y:S01]  /*62d0*/  UIADD3 UR4, UR61, 0x1400, URZ ;  /* 0x000014003d047890 */ /* 0x000fe2000fffe03f */
[----:B------:R-:W5:Y:S01]  /*62e0*/  MUFU.EX2 R88, R173 ;  /* 0x000000ad00587308 */ /* 0x000f620000000800 */
[----:B------:R-:W-:Y:S01]  /*62f0*/  FADD R50, R51, R122 ;  /* 0x0000007a33327221 */ /* 0x000fe20000000000 */
[----:B------:R-:W-:Y:S01]  /*6300*/  @!P6 FMUL R93, R93, R93 ;  /* 0x0000005d5d5de220 */ /* 0x000fe20000400000 */
[----:B--2---:R-:W-:-:S02]  /*6310*/  @!P1 FMUL R34, R34, R34 ;  /* 0x0000002222229220 */ /* 0x004fc40000400000 */
[----:B------:R-:W-:Y:S01]  /*6320*/  HGMMA.64x16x16.F32.BF16 R200, R24, gdesc[UR8].tnspB, RZ, !UPT, gsb0 ;  /* 0x4020000818c87df0 */ /* 0x000fe2000c0018ff */
[----:B------:R-:W-:Y:S01]  /*6330*/  UMOV UR10, UR8 ;  /* 0x00000008000a7c82 */ /* 0x000fe20008000000 */
[----:B------:R-:W-:Y:S01]  /*6340*/  UMOV UR11, 0xc0000010 ;  /* 0xc0000010000b7882 */ /* 0x000fe20000000000 */
[----:B------:R-:W-:Y:S01]  /*6350*/  UIADD3 UR8, UR61, 0x1800, URZ ;  /* 0x000018003d087890 */ /* 0x000fe2000fffe03f */
[----:B------:R-:W2:Y:S01]  /*6360*/  MUFU.EX2 R86, R174 ;  /* 0x000000ae00567308 */ /* 0x000ea20000000800 */
[----:B------:R-:W-:Y:S01]  /*6370*/  FADD R51, R100, R37 ;  /* 0x0000002564337221 */ /* 0x000fe20000000000 */
[----:B-1----:R-:W-:Y:S01]  /*6380*/  @!P2 FMUL R89, R89, R89 ;  /* 0x000000595959a220 */ /* 0x002fe20000400000 */
[----:B------:R-:W-:Y:S01]  /*6390*/  UMOV UR15, 0xc0000010 ;  /* 0xc0000010000f7882 */ /* 0x000fe20000000000 */
[----:B------:R-:W-:Y:S01]  /*63a0*/  UIADD3 UR12, UR61, 0x1620, URZ ;  /* 0x000016203d0c7890 */ /* 0x000fe2000fffe03f */
[----:B------:R-:W-:Y:S01]  /*63b0*/  FSETP.GEU.AND P6, PT, R105, -126, PT ;  /* 0xc2fc00006900780b */ /* 0x000fe20003fce000 */
[----:B------:R-:W-:Y:S01]  /*63c0*/  FADD R61, R148, R67 ;  /* 0x00000043943d7221 */ /* 0x000fe20000000000 */
[----:B------:R-:W-:Y:S01]  /*63d0*/  FADD R52, R52, R119 ;  /* 0x0000007734347221 */ /* 0x000fe20000000000 */
[----:B------:R-:W-:Y:S01]  /*63e0*/  FADD R58, R59, R120 ;  /* 0x000000783b3a7221 */ /* 0x000fe20000000000 */
[----:B------:R-:W-:Y:S01]  /*63f0*/  @!P3 FMUL R85, R85, R85 ;  /* 0x000000555555b220 */ /* 0x000fe20000400000 */
[----:B------:R-:W-:Y:S01]  /*6400*/  FADD R50, R50, R61 ;  /* 0x0000003d32327221 */ /* 0x000fe20000000000 */
[----:B------:R-:W-:Y:S01]  /*6410*/  FADD R61, R149, R64 ;  /* 0x00000040953d7221 */ /* 0x000fe20000000000 */
[----:B-----5:R-:W-:Y:S01]  /*6420*/  @!P4 FMUL R88, R88, R88 ;  /* 0x000000585858c220 */ /* 0x020fe20000400000 */
[----:B------:R-:W-:Y:S01]  /*6430*/  FADD R59, R91, R114 ;  /* 0x000000725b3b7221 */ /* 0x000fe20000000000 */
[----:B------:R-:W-:Y:S01]  /*6440*/  FSETP.GEU.AND P1, PT, R90, -126, PT ;  /* 0xc2fc00005a00780b */ /* 0x000fe20003f2e000 */
[----:B------:R-:W-:Y:S01]  /*6450*/  FADD R52, R52, R61 ;  /* 0x0000003d34347221 */ /* 0x000fe20000000000 */
[----:B------:R-:W-:Y:S01]  /*6460*/  FADD R61, R92, R39 ;  /* 0x000000275c3d7221 */ /* 0x000fe20000000000 */
[----:B--2---:R-:W-:Y:S01]  /*6470*/  @!P5 FMUL R86, R86, R86 ;  /* 0x000000565656d220 */ /* 0x004fe20000400000 */
[----:B------:R-:W-:Y:S01]  /*6480*/  @!P6 FMUL R105, R105, 0.5 ;  /* 0x3f0000006969e820 */ /* 0x000fe20000400000 */
[----:B------:R-:W-:Y:S01]  /*6490*/  FSETP.GEU.AND P2, PT, R111, -126, PT ;  /* 0xc2fc00006f00780b */ /* 0x000fe20003f4e000 */
[----:B------:R-:W-:Y:S01]  /*64a0*/  FADD R70, R70, R113 ;  /* 0x0000007146467221 */ /* 0x000fe20000000000 */
[----:B------:R-:W-:Y:S01]  /*64b0*/  FSETP.GEU.AND P3, PT, R104, -126, PT ;  /* 0xc2fc00006800780b */ /* 0x000fe20003f6e000 */
[----:B------:R-:W-:Y:S01]  /*64c0*/  ULDC UR5, c[0x0][0x604] ;  /* 0x0001810000057ab9 */ /* 0x000fe20000000800 */
[----:B------:R-:W-:Y:S01]  /*64d0*/  FSETP.GEU.AND P4, PT, R107, -126, PT ;  /* 0xc2fc00006b00780b */ /* 0x000fe20003f8e000 */
[----:B------:R-:W1:Y:S01]  /*64e0*/  MUFU.EX2 R105, R105 ;  /* 0x0000006900697308 */ /* 0x000e620000000800 */
[----:B------:R-:W-:Y:S01]  /*64f0*/  FSETP.GEU.AND P5, PT, R219, -126, PT ;  /* 0xc2fc0000db00780b */ /* 0x000fe20003fae000 */
[----:B------:R-:W-:Y:S01]  /*6500*/  ULDC UR60, c[0x0][0x28c] ;  /* 0x0000a300003c7ab9 */ /* 0x000fe20000000800 */
[----:B------:R-:W-:Y:S01]  /*6510*/  @!P1 FMUL R90, R90, 0.5 ;  /* 0x3f0000005a5a9820 */ /* 0x000fe20000400000 */
[----:B------:R-:W-:Y:S01]  /*6520*/  F2FP.BF16.F32.PACK_AB R39, R94, R39 ;  /* 0x000000275e27723e */ /* 0x000fe200000010ff */
[----:B------:R-:W-:Y:S01]  /*6530*/  VIADD R11, R11, 0x100 ;  /* 0x000001000b0b7836 */ /* 0x000fe20000000000 */
[----:B------:R-:W-:-:S02]  /*6540*/  F2FP.BF16.F32.PACK_AB R37, R114, R37 ;  /* 0x000000257225723e */ /* 0x000fc400000010ff */
[----:B------:R-:W-:Y:S01]  /*6550*/  @!P2 FMUL R111, R111, 0.5 ;  /* 0x3f0000006f6fa820 */ /* 0x000fe20000400000 */
[----:B------:R-:W2:Y:S01]  /*6560*/  MUFU.EX2 R90, R90 ;  /* 0x0000005a005a7308 */ /* 0x000ea20000000800 */
[----:B------:R-:W-:Y:S01]  /*6570*/  @!P3 FMUL R104, R104, 0.5 ;  /* 0x3f0000006868b820 */ /* 0x000fe20000400000 */
[----:B------:R-:W-:Y:S01]  /*6580*/  LEA.HI.SX32 R216, R216, 0xffffffff, 0x18 ;  /* 0xffffffffd8d87811 */ /* 0x000fe200078fc2ff */
[----:B------:R-:W-:Y:S01]  /*6590*/  @!P4 FMUL R107, R107, 0.5 ;  /* 0x3f0000006b6bc820 */ /* 0x000fe20000400000 */
[----:B------:R-:W-:Y:S02]  /*65a0*/  WARPGROUP.DEPBAR.LE gsb0, 0x0 ;  /* 0x00008000000079c5 */ /* 0x000fe40000010000 */
[----:B------:R-:W-:Y:S01]  /*65b0*/  WARPGROUP.ARRIVE ;  /* 0x00000000000079c5 */ /* 0x000fe20000000000 */
[----:B-1----:R-:W-:Y:S01]  /*65c0*/  @!P6 FMUL R105, R105, R105 ;  /* 0x000000696969e220 */ /* 0x002fe20000400000 */
[----:B------:R-:W1:Y:S01]  /*65d0*/  MUFU.EX2 R111, R111 ;  /* 0x0000006f006f7308 */ /* 0x000e620000000800 */
[----:B------:R-:W-:Y:S01]  /*65e0*/  FSETP.GEU.AND P6, PT, R99, -126, PT ;  /* 0xc2fc00006300780b */ /* 0x000fe20003fce000 */
[----:B------:R-:W-:-:S02]  /*65f0*/  @!P5 FMUL R219, R219, 0.5 ;  /* 0x3f000000dbdbd820 */ /* 0x000fc40000400000 */
[----:B------:R-:W-:Y:S01]  /*6600*/  HGMMA.64x16x16.F32.BF16 R192, R24, gdesc[UR4].tnspB, RZ, !UPT, gsb0 ;  /* 0x4020000418c07df0 */ /* 0x000fe2000c0018ff */
[----:B------:R-:W-:Y:S01]  /*6610*/  UIADD3 UR6, UR61, 0x1600, URZ ;  /* 0x000016003d067890 */ /* 0x000fe2000fffe03f */
[----:B------:R-:W-:Y:S02]  /*6620*/  UMOV UR7, 0xc0000010 ;  /* 0xc000001000077882 */ /* 0x000fe40000000000 */
[----:B------:R-:W5:Y:S01]  /*6630*/  MUFU.EX2 R104, R104 ;  /* 0x0000006800687308 */ /* 0x000f620000000800 */
[----:B--2---:R-:W-:Y:S01]  /*6640*/  @!P1 FMUL R90, R90, R90 ;  /* 0x0000005a5a5a9220 */ /* 0x004fe20000400000 */
[----:B------:R-:W-:-:S04]  /*6650*/  FSETP.GEU.AND P1, PT, R215, -126, PT ;  /* 0xc2fc0000d700780b */ /* 0x000fc80003f2e000 */
[----:B------:R-:W-:Y:S02]  /*6660*/  @!P6 FMUL R99, R99, 0.5 ;  /* 0x3f0000006363e820 */ /* 0x000fe40000400000 */
[----:B------:R-:W2:Y:S01]  /*6670*/  MUFU.EX2 R107, R107 ;  /* 0x0000006b006b7308 */ /* 0x000ea20000000800 */
[----:B-1----:R-:W-:Y:S01]  /*6680*/  @!P2 FMUL R111, R111, R111 ;  /* 0x0000006f6f6fa220 */ /* 0x002fe20000400000 */
[----:B------:R-:W-:-:S05]  /*6690*/  FSETP.GEU.AND P2, PT, R101, -126, PT ;  /* 0xc2fc00006500780b */ /* 0x000fca0003f4e000 */
[----:B------:R-:W-:Y:S01]  /*66a0*/  @!P1 FMUL R215, R215, 0.5 ;  /* 0x3f000000d7d79820 */ /* 0x000fe20000400000 */
[----:B------:R-:W1:Y:S01]  /*66b0*/  MUFU.EX2 R220, R219 ;  /* 0x000000db00dc7308 */ /* 0x000e620000000800 */
[----:B-----5:R-:W-:Y:S01]  /*66c0*/  @!P3 FMUL R104, R104, R104 ;  /* 0x000000686868b220 */ /* 0x020fe20000400000 */
[----:B------:R-:W-:-:S05]  /*66d0*/  FSETP.GEU.AND P3, PT, R214, -126, PT ;  /* 0xc2fc0000d600780b */ /* 0x000fca0003f6e000 */
[----:B------:R-:W-:Y:S01]  /*66e0*/  @!P2 FMUL R101, R101, 0.5 ;  /* 0x3f0000006565a820 */ /* 0x000fe20000400000 */
[----:B------:R-:W5:Y:S01]  /*66f0*/  MUFU.EX2 R99, R99 ;  /* 0x0000006300637308 */ /* 0x000f620000000800 */
[----:B--2---:R-:W-:Y:S01]  /*6700*/  @!P4 FMUL R107, R107, R107 ;  /* 0x0000006b6b6bc220 */ /* 0x004fe20000400000 */
[----:B------:R-:W-:-:S05]  /*6710*/  FSETP.GEU.AND P4, PT, R151, -126, PT ;  /* 0xc2fc00009700780b */ /* 0x000fca0003f8e000 */
[----:B------:R-:W-:Y:S01]  /*6720*/  @!P3 FMUL R214, R214, 0.5 ;  /* 0x3f000000d6d6b820 */ /* 0x000fe20000400000 */
[----:B------:R-:W2:Y:S01]  /*6730*/  MUFU.EX2 R101, R101 ;  /* 0x0000006500657308 */ /* 0x000ea20000000800 */
[----:B-1----:R-:W-:Y:S01]  /*6740*/  @!P5 FMUL R220, R220, R220 ;  /* 0x000000dcdcdcd220 */ /* 0x002fe20000400000 */
[----:B------:R-:W-:Y:S01]  /*6750*/  FSETP.GEU.AND P5, PT, R117, -126, PT ;  /* 0xc2fc00007500780b */ /* 0x000fe20003fae000 */
[----:B------:R-:W-:Y:S02]  /*6760*/  WARPGROUP.DEPBAR.LE gsb0, 0x0 ;  /* 0x00008000000079c5 */ /* 0x000fe40000010000 */
[----:B------:R-:W-:Y:S01]  /*6770*/  WARPGROUP.ARRIVE ;  /* 0x00000000000079c5 */ /* 0x000fe20000000000 */
[----:B-----5:R-:W-:Y:S01]  /*6780*/  @!P6 FMUL R99, R99, R99 ;  /* 0x000000636363e220 */ /* 0x020fe20000400000 */
[----:B------:R-:W-:Y:S01]  /*6790*/  FSETP.GEU.AND P6, PT, R150, -126, PT ;  /* 0xc2fc00009600780b */ /* 0x000fe20003fce000 */
[----:B------:R-:W-:-:S03]  /*67a0*/  @!P4 FMUL R151, R151, 0.5 ;  /* 0x3f0000009797c820 */ /* 0x000fc60000400000 */
[----:B------:R-:W-:Y:S01]  /*67b0*/  HGMMA.64x16x16.F32.BF16 R184, R24, gdesc[UR8].tnspB, RZ, !UPT, gsb0 ;  /* 0x4020000818b87df0 */ /* 0x000fe2000c0018ff */
[----:B------:R-:W-:Y:S01]  /*67c0*/  UMOV UR10, UR4 ;  /* 0x00000004000a7c82 */ /* 0x000fe20008000000 */
[----:B------:R-:W-:Y:S01]  /*67d0*/  UMOV UR11, 0xc0000010 ;  /* 0xc0000010000b7882 */ /* 0x000fe20000000000 */
[----:B------:R-:W-:Y:S01]  /*67e0*/  UIADD3 UR4, UR61, 0x1a00, URZ ;  /* 0x00001a003d047890 */ /* 0x000fe2000fffe03f */
[----:B--2---:R-:W-:Y:S01]  /*67f0*/  @!P2 FMUL R101, R101, R101 ;  /* 0x000000656565a220 */ /* 0x004fe20000400000 */
[----:B------:R-:W-:Y:S01]  /*6800*/  @!P5 FMUL R117, R117, 0.5 ;  /* 0x3f0000007575d820 */ /* 0x000fe20000400000 */
[----:B------:R-:W-:-:S03]  /*6810*/  FSETP.GEU.AND P2, PT, R145, -126, PT ;  /* 0xc2fc00009100780b */ /* 0x000fc60003f4e000 */
[----:B------:R-:W-:Y:S02]  /*6820*/  @!P6 FMUL R150, R150, 0.5 ;  /* 0x3f0000009696e820 */ /* 0x000fe40000400000 */
[----:B------:R-:W1:Y:S08]  /*6830*/  MUFU.EX2 R117, R117 ;  /* 0x0000007500757308 */ /* 0x000e700000000800 */
[----:B------:R-:W2:Y:S01]  /*6840*/  MUFU.EX2 R150, R150 ;  /* 0x0000009600967308 */ /* 0x000ea20000000800 */
[----:B------:R-:W-:-:S07]  /*6850*/  @!P2 FMUL R145, R145, 0.5 ;  /* 0x3f0000009191a820 */ /* 0x000fce0000400000 */
[----:B------:R-:W5:Y:S01]  /*6860*/  MUFU.EX2 R145, R145 ;  /* 0x0000009100917308 */ /* 0x000f620000000800 */
[----:B-1----:R-:W-:Y:S01]  /*6870*/  @!P5 FMUL R117, R117, R117 ;  /* 0x000000757575d220 */ /* 0x002fe20000400000 */
[----:B------:R-:W-:Y:S01]  /*6880*/  FSETP.GEU.AND P5, PT, R142, -126, PT ;  /* 0xc2fc00008e00780b */ /* 0x000fe20003fae000 */
[----:B--2---:R-:W-:Y:S01]  /*6890*/  @!P6 FMUL R150, R150, R150 ;  /* 0x000000969696e220 */ /* 0x004fe20000400000 */
[----:B------:R-:W-:Y:S01]  /*68a0*/  FSETP.GEU.AND P6, PT, R130, -126, PT ;  /* 0xc2fc00008200780b */ /* 0x000fe20003fce000 */
[----:B------:R-:W-:Y:S02]  /*68b0*/  WARPGROUP.DEPBAR.LE gsb0, 0x0 ;  /* 0x00008000000079c5 */ /* 0x000fe40000010000 */
[----:B------:R-:W-:-:S08]  /*68c0*/  WARPGROUP.ARRIVE ;  /* 0x00000000000079c5 */ /* 0x000fd00000000000 */
[----:B------:R-:W-:Y:S01]  /*68d0*/  @!P5 FMUL R142, R142, 0.5 ;  /* 0x3f0000008e8ed820 */ /* 0x000fe20000400000 */
[----:B-----5:R-:W-:Y:S01]  /*68e0*/  @!P2 FMUL R145, R145, R145 ;  /* 0x000000919191a220 */ /* 0x020fe20000400000 */
[----:B------:R-:W-:Y:S01]  /*68f0*/  FSETP.GEU.AND P2, PT, R131, -126, PT ;  /* 0xc2fc00008300780b */ /* 0x000fe20003f4e000 */
[----:B------:R-:W-:Y:S01]  /*6900*/  HGMMA.64x16x16.F32.BF16 R176, R24, gdesc[UR8].tnspB, RZ, !UPT, gsb0 ;  /* 0x4020000818b07df0 */ /* 0x000fe2000c0018ff */
[----:B------:R-:W-:Y:S02]  /*6910*/  UIADD3 UR10, UR61, 0x1420, URZ ;  /* 0x000014203d0a7890 */ /* 0x000fe4000fffe03f */
[----:B------:R-:W1:Y:S01]  /*6920*/  MUFU.EX2 R142, R142 ;  /* 0x0000008e008e7308 */ /* 0x000e620000000800 */
[----:B------:R-:W-:Y:S01]  /*6930*/  UMOV UR11, 0xc0000010 ;  /* 0xc0000010000b7882 */ /* 0x000fe20000000000 */
[----:B------:R-:W-:-:S07]  /*6940*/  @!P6 FMUL R130, R130, 0.5 ;  /* 0x3f0000008282e820 */ /* 0x000fce0000400000 */
[----:B------:R-:W-:Y:S01]  /*6950*/  @!P2 FMUL R131, R131, 0.5 ;  /* 0x3f0000008383a820 */ /* 0x000fe20000400000 */
[----:B------:R-:W2:Y:S01]  /*6960*/  MUFU.EX2 R130, R130 ;  /* 0x0000008200827308 */ /* 0x000ea20000000800 */
[----:B-1----:R-:W-:-:S07]  /*6970*/  @!P5 FMUL R142, R142, R142 ;  /* 0x0000008e8e8ed220 */ /* 0x002fce0000400000 */
[----:B------:R-:W1:Y:S01]  /*6980*/  MUFU.EX2 R131, R131 ;  /* 0x0000008300837308 */ /* 0x000e620000000800 */
[----:B------:R-:W-:Y:S01]  /*6990*/  FSETP.GEU.AND P5, PT, R115, -126, PT ;  /* 0xc2fc00007300780b */ /* 0x000fe20003fae000 */
[----:B--2---:R-:W-:Y:S01]  /*69a0*/  @!P6 FMUL R130, R130, R130 ;  /* 0x000000828282e220 */ /* 0x004fe20000400000 */
[----:B------:R-:W-:-:S11]  /*69b0*/  FSETP.GEU.AND P6, PT, R110, -126, PT ;  /* 0xc2fc00006e00780b */ /* 0x000fd60003fce000 */
[----:B------:R-:W-:Y:S01]  /*69c0*/  @!P5 FMUL R115, R115, 0.5 ;  /* 0x3f0000007373d820 */ /* 0x000fe20000400000 */
[----:B-1----:R-:W-:Y:S01]  /*69d0*/  @!P2 FMUL R131, R131, R131 ;  /* 0x000000838383a220 */ /* 0x002fe20000400000 */
[----:B------:R-:W-:-:S04]  /*69e0*/  FSETP.GEU.AND P2, PT, R112, -126, PT ;  /* 0xc2fc00007000780b */ /* 0x000fc80003f4e000 */
[----:B------:R-:W1:Y:S01]  /*69f0*/  MUFU.EX2 R115, R115 ;  /* 0x0000007300737308 */ /* 0x000e620000000800 */
[----:B------:R-:W-:Y:S02]  /*6a00*/  WARPGROUP.DEPBAR.LE gsb0, 0x0 ;  /* 0x00008000000079c5 */ /* 0x000fe40000010000 */
[----:B----4-:R-:W-:Y:S01]  /*6a10*/  WARPGROUP.ARRIVE ;  /* 0x00000000000079c5 */ /* 0x010fe20000000000 */
[----:B------:R-:W-:-:S05]  /*6a20*/  @!P6 FMUL R110, R110, 0.5 ;  /* 0x3f0000006e6ee820 */ /* 0x000fca0000400000 */
[----:B------:R-:W-:Y:S01]  /*6a30*/  HGMMA.64x16x16.F32.BF16 R168, R24, gdesc[UR4].tnspB, RZ, !UPT, gsb0 ;  /* 0x4020000418a87df0 */ /* 0x000fe2000c0018ff */
[----:B------:R-:W-:Y:S01]  /*6a40*/  UMOV UR6, UR8 ;  /* 0x0000000800067c82 */ /* 0x000fe20008000000 */
[----:B------:R-:W-:Y:S01]  /*6a50*/  UMOV UR7, 0xc0000010 ;  /* 0xc000001000077882 */ /* 0x000fe20000000000 */
[----:B------:R-:W-:Y:S01]  /*6a60*/  UIADD3 UR8, UR61, 0x1220, URZ ;  /* 0x000012203d087890 */ /* 0x000fe2000fffe03f */
[----:B------:R-:W-:Y:S01]  /*6a70*/  @!P2 FMUL R112, R112, 0.5 ;  /* 0x3f0000007070a820 */ /* 0x000fe20000400000 */
[----:B-1----:R-:W-:Y:S01]  /*6a80*/  @!P5 FMUL R115, R115, R115 ;  /* 0x000000737373d220 */ /* 0x002fe20000400000 */
[----:B------:R-:W-:-:S03]  /*6a90*/  FSETP.GEU.AND P5, PT, R96, -126, PT ;  /* 0xc2fc00006000780b */ /* 0x000fc60003fae000 */
[----:B------:R-:W-:-:S10]  /*6aa0*/  FADD R102, R102, R115 ;  /* 0x0000007366667221 */ /* 0x000fd40000000000 */
[----:B------:R-:W-:-:S06]  /*6ab0*/  @!P5 FMUL R96, R96, 0.5 ;  /* 0x3f0000006060d820 */ /* 0x000fcc0000400000 */
[----:B------:R-:W1:Y:S01]  /*6ac0*/  MUFU.EX2 R96, R96 ;  /* 0x0000006000607308 */ /* 0x000e620000000800 */
[----:B------:R-:W-:Y:S02]  /*6ad0*/  WARPGROUP.DEPBAR.LE gsb0, 0x0 ;  /* 0x00008000000079c5 */ /* 0x000fe40000010000 */
[----:B------:R-:W-:Y:S01]  /*6ae0*/  WARPGROUP.ARRIVE ;  /* 0x00000000000079c5 */ /* 0x000fe20000000000 */
[----:B-1----:R-:W-:Y:S01]  /*6af0*/  @!P5 FMUL R96, R96, R96 ;  /* 0x000000606060d220 */ /* 0x002fe20000400000 */
[----:B------:R-:W-:-:S04]  /*6b00*/  FSETP.GEU.AND P5, PT, R84, -126, PT ;  /* 0xc2fc00005400780b */ /* 0x000fc80003fae000 */
[----:B------:R-:W-:Y:S01]  /*6b10*/  HGMMA.64x16x16.F32.BF16 R160, R24, gdesc[UR4].tnspB, RZ, !UPT, gsb0 ;  /* 0x4020000418a07df0 */ /* 0x000fe2000c0018ff */
[----:B------:R-:W-:Y:S01]  /*6b20*/  UMOV UR6, UR4 ;  /* 0x0000000400067c82 */ /* 0x000fe20008000000 */
[----:B------:R-:W-:Y:S01]  /*6b30*/  UMOV UR7, 0xc0000010 ;  /* 0xc000001000077882 */ /* 0x000fe20000000000 */
[----:B------:R-:W-:-:S06]  /*6b40*/  UIADD3 UR4, UR61, 0xe20, URZ ;  /* 0x00000e203d047890 */ /* 0x000fcc000fffe03f */
[----:B------:R-:W-:Y:S01]  /*6b50*/  @!P5 FMUL R84, R84, 0.5 ;  /* 0x3f0000005454d820 */ /* 0x000fe20000400000 */
[----:B------:R-:W-:Y:S01]  /*6b60*/  UMOV UR14, UR4 ;  /* 0x00000004000e7c82 */ /* 0x000fe20008000000 */
[----:B------:R-:W-:Y:S01]  /*6b70*/  UIADD3 UR4, UR61, 0x1820, URZ ;  /* 0x000018203d047890 */ /* 0x000fe2000fffe03f */
[----:B------:R-:W-:Y:S02]  /*6b80*/  WARPGROUP.DEPBAR.LE gsb0, 0x0 ;  /* 0x00008000000079c5 */ /* 0x000fe40000010000 */
[----:B---3--:R-:W-:-:S06]  /*6b90*/  WARPGROUP.ARRIVE ;  /* 0x00000000000079c5 */ /* 0x008fcc0000000000 */
[----:B------:R-:W-:Y:S01]  /*6ba0*/  HGMMA.64x16x16.F32.BF16 R152, R24, gdesc[UR4].tnspB, RZ, !UPT, gsb0 ;  /* 0x4020000418987df0 */ /* 0x000fe2000c0018ff */
[----:B------:R-:W-:Y:S01]  /*6bb0*/  UIADD3 UR6, UR61, 0x1020, URZ ;  /* 0x000010203d067890 */ /* 0x000fe2000fffe03f */
[----:B------:R-:W-:Y:S01]  /*6bc0*/  UMOV UR7, 0xc0000010 ;  /* 0xc000001000077882 */ /* 0x000fe20000000000 */
[----:B------:R-:W-:Y:S02]  /*6bd0*/  WARPGROUP.DEPBAR.LE gsb0, 0x0 ;  /* 0x00008000000079c5 */ /* 0x000fe40000010000 */
[----:B------:R-:W-:Y:S01]  /*6be0*/  FADD R24, R29, R44 ;  /* 0x0000002c1d187221 */ /* 0x000fe20000000000 */
[----:B------:R-:W-:Y:S01]  /*6bf0*/  F2FP.BF16.F32.PACK_AB R25, R81, R72 ;  /* 0x000000485119723e */ /* 0x000fe200000010ff */
[----:B------:R-:W-:Y:S01]  /*6c00*/  FADD R72, R72, R33 ;  /* 0x0000002148487221 */ /* 0x000fe20000000000 */
[----:B------:R-:W-:Y:S01]  /*6c10*/  F2FP.BF16.F32.PACK_AB R27, R139, R140 ;  /* 0x0000008c8b1b723e */ /* 0x000fe200000010ff */
[----:B------:R-:W-:Y:S01]  /*6c20*/  FADD R51, R51, R24 ;  /* 0x0000001833337221 */ /* 0x000fe20000000000 */
[----:B------:R-:W-:Y:S01]  /*6c30*/  F2FP.BF16.F32.PACK_AB R24, R93, R32 ;  /* 0x000000205d18723e */ /* 0x000fe200000010ff */
[----:B------:R-:W-:Y:S01]  /*6c40*/  FADD R140, R140, R35 ;  /* 0x000000238c8c7221 */ /* 0x000fe20000000000 */
[----:B------:R-:W-:Y:S01]  /*6c50*/  F2FP.BF16.F32.PACK_AB R26, R89, R34 ;  /* 0x00000022591a723e */ /* 0x000fe200000010ff */
[----:B------:R-:W-:Y:S01]  /*6c60*/  FADD R50, R50, R51 ;  /* 0x0000003332327221 */ /* 0x000fe20000000000 */
[----:B------:R-:W-:-:S02]  /*6c70*/  F2FP.BF16.F32.PACK_AB R29, R128, R29 ;  /* 0x0000001d801d723e */ /* 0x000fc400000010ff */
[----:B------:R-:W-:Y:S01]  /*6c80*/  WARPGROUP.ARRIVE ;  /* 0x00000000000079c5 */ /* 0x000fe20000000000 */
[----:B------:R-:W-:Y:S02]  /*6c90*/  F2FP.BF16.F32.PACK_AB R33, R118, R33 ;  /* 0x000000217621723e */ /* 0x000fe400000010ff */
[----:B------:R-:W-:-:S03]  /*6ca0*/  F2FP.BF16.F32.PACK_AB R35, R116, R35 ;  /* 0x000000237423723e */ /* 0x000fc600000010ff */
[----:B------:R-:W-:Y:S01]  /*6cb0*/  HGMMA.64x16x16.F32.BF16 R200, R24, gdesc[UR12].tnspB, R200, gsb0 ;  /* 0x4020000c18c87df0 */ /* 0x000fe200080018c8 */
[----:B------:R-:W-:Y:S01]  /*6cc0*/  UMOV UR14, UR8 ;  /* 0x00000008000e7c82 */ /* 0x000fe20008000000 */
[----:B------:R-:W-:Y:S01]  /*6cd0*/  UMOV UR15, 0xc0000010 ;  /* 0xc0000010000f7882 */ /* 0x000fe20000000000 */
[----:B------:R-:W-:Y:S01]  /*6ce0*/  UIADD3 UR8, UR61, 0x1240, URZ ;  /* 0x000012403d087890 */ /* 0x000fe2000fffe03f */
[----:B------:R-:W-:Y:S02]  /*6cf0*/  WARPGROUP.DEPBAR.LE gsb0, 0x0 ;  /* 0x00008000000079c5 */ /* 0x000fe40000010000 */
[----:B------:R-:W-:-:S06]  /*6d00*/  WARPGROUP.ARRIVE ;  /* 0x00000000000079c5 */ /* 0x000fcc0000000000 */
[----:B------:R-:W-:Y:S01]  /*6d10*/  HGMMA.64x16x16.F32.BF16 R192, R24, gdesc[UR4].tnspB, R192, gsb0 ;  /* 0x4020000418c07df0 */ /* 0x000fe200080018c0 */
[----:B------:R-:W-:Y:S01]  /*6d20*/  UIADD3 UR6, UR61, 0x1a20, URZ ;  /* 0x00001a203d067890 */ /* 0x000fe2000fffe03f */
[----:B------:R-:W-:Y:S01]  /*6d30*/  UMOV UR7, 0xc0000010 ;  /* 0xc000001000077882 */ /* 0x000fe20000000000 */
[----:B------:R-:W-:Y:S02]  /*6d40*/  WARPGROUP.DEPBAR.LE gsb0, 0x0 ;  /* 0x00008000000079c5 */ /* 0x000fe40000010000 */
[----:B------:R-:W-:-:S06]  /*6d50*/  WARPGROUP.ARRIVE ;  /* 0x00000000000079c5 */ /* 0x000fcc0000000000 */
[----:B------:R-:W-:Y:S01]  /*6d60*/  HGMMA.64x16x16.F32.BF16 R184, R24, gdesc[UR12].tnspB, R184, gsb0 ;  /* 0x4020000c18b87df0 */ /* 0x000fe200080018b8 */
[----:B------:R-:W-:Y:S02]  /*6d70*/  UMOV UR15, 0xc0000010 ;  /* 0xc0000010000f7882 */ /* 0x000fe40000000000 */
[----:B------:R-:W-:Y:S02]  /*6d80*/  WARPGROUP.DEPBAR.LE gsb0, 0x0 ;  /* 0x00008000000079c5 */ /* 0x000fe40000010000 */
[----:B------:R-:W-:-:S06]  /*6d90*/  WARPGROUP.ARRIVE ;  /* 0x00000000000079c5 */ /* 0x000fcc0000000000 */
[----:B------:R-:W-:Y:S01]  /*6da0*/  HGMMA.64x16x16.F32.BF16 R176, R24, gdesc[UR8].tnspB, R176, gsb0 ;  /* 0x4020000818b07df0 */ /* 0x000fe200080018b0 */
[----:B------:R-:W-:Y:S01]  /*6db0*/  UMOV UR10, UR12 ;  /* 0x0000000c000a7c82 */ /* 0x000fe20008000000 */
[----:B------:R-:W-:Y:S01]  /*6dc0*/  UMOV UR11, 0xc0000010 ;  /* 0xc0000010000b7882 */ /* 0x000fe20000000000 */
[----:B------:R-:W-:Y:S01]  /*6dd0*/  UIADD3 UR12, UR61, 0x1660, URZ ;  /* 0x000016603d0c7890 */ /* 0x000fe2000fffe03f */
        /* <DEDUP_REMOVED lines=18> */
[----:B------:R-:W-:Y:S01]  /*6f00*/  FADD R24, R128, R45 ;  /* 0x0000002d80187221 */ /* 0x000fe20000000000 */
[----:B------:R-:W-:Y:S01]  /*6f10*/  FADD R25, R146, R65 ;  /* 0x0000004192197221 */ /* 0x000fe20000000000 */
[----:B------:R-:W-:Y:S01]  /*6f20*/  FADD R26, R126, R41 ;  /* 0x000000297e1a7221 */ /* 0x000fe20000000000 */
[----:B------:R-:W-:Y:S01]  /*6f30*/  F2FP.BF16.F32.PACK_AB R27, R71, R92 ;  /* 0x0000005c471b723e */ /* 0x000fe200000010ff */
[----:B------:R-:W-:Y:S01]  /*6f40*/  FADD R59, R59, R24 ;  /* 0x000000183b3b7221 */ /* 0x000fe20000000000 */
[----:B------:R-:W-:Y:S01]  /*6f50*/  FADD R58, R58, R25 ;  /* 0x000000193a3a7221 */ /* 0x000fe20000000000 */
[----:B------:R-:W-:Y:S01]  /*6f60*/  FADD R61, R61, R26 ;  /* 0x0000001a3d3d7221 */ /* 0x000fe20000000000 */
[----:B------:R-:W-:Y:S01]  /*6f70*/  F2FP.BF16.F32.PACK_AB R25, R91, R100 ;  /* 0x000000645b19723e */ /* 0x000fe200000010ff */
[----:B------:R-:W-:Y:S01]  /*6f80*/  FADD R71, R71, R94 ;  /* 0x0000005e47477221 */ /* 0x000fe20000000000 */
[----:B------:R-:W-:Y:S01]  /*6f90*/  F2FP.BF16.F32.PACK_AB R24, R88, R85 ;  /* 0x000000555818723e */ /* 0x000fe200000010ff */
[----:B------:R1:W2:Y:S01]  /*6fa0*/  MUFU.EX2 R100, R215 ;  /* 0x000000d700647308 */ /* 0x0002a20000000800 */
[----:B------:R-:W-:Y:S01]  /*6fb0*/  F2FP.BF16.F32.PACK_AB R26, R105, R86 ;  /* 0x00000056691a723e */ /* 0x000fe200000010ff */
[----:B------:R-:W-:Y:S01]  /*6fc0*/  FADD R85, R85, R96 ;  /* 0x0000006055557221 */ /* 0x000fe20000000000 */
[----:B------:R-:W-:Y:S01]  /*6fd0*/  FADD R52, R52, R59 ;  /* 0x0000003b34347221 */ /* 0x000fe20000000000 */
[----:B------:R-:W-:Y:S01]  /*6fe0*/  FADD R58, R58, R61 ;  /* 0x0000003d3a3a7221 */ /* 0x000fe20000000000 */
[----:B------:R-:W-:-:S03]  /*6ff0*/  WARPGROUP.ARRIVE ;  /* 0x00000000000079c5 */ /* 0x000fc60000000000 */
[----:B------:R-:W3:Y:S01]  /*7000*/  MUFU.EX2 R91, R214 ;  /* 0x000000d6005b7308 */ /* 0x000ee20000000800 */
[----:B-1----:R-:W-:Y:S02]  /*7010*/  FADD R215, R136, R63 ;  /* 0x0000003f88d77221 */ /* 0x002fe40000000000 */
[----:B------:R-:W-:Y:S01]  /*7020*/  HGMMA.64x16x16.F32.BF16 R200, R24, gdesc[UR8].tnspB, R200, gsb0 ;  /* 0x4020000818c87df0 */ /* 0x000fe200080018c8 */
[----:B------:R-:W-:Y:S01]  /*7030*/  UMOV UR10, UR8 ;  /* 0x00000008000a7c82 */ /* 0x000fe20008000000 */
[----:B------:R-:W-:Y:S01]  /*7040*/  UMOV UR11, 0xc0000010 ;  /* 0xc0000010000b7882 */ /* 0x000fe20000000000 */
[----:B------:R-:W-:Y:S01]  /*7050*/  UIADD3 UR8, UR61, 0x1840, URZ ;  /* 0x000018403d087890 */ /* 0x000fe2000fffe03f */
[----:B------:R-:W-:Y:S01]  /*7060*/  FADD R72, R72, R215 ;  /* 0x000000d748487221 */ /* 0x000fe20000000000 */
[----:B------:R-:W1:Y:S01]  /*7070*/  MUFU.EX2 R92, R151 ;  /* 0x00000097005c7308 */ /* 0x000e620000000800 */
[----:B--2---:R-:W-:Y:S01]  /*7080*/  @!P1 FMUL R100, R100, R100 ;  /* 0x0000006464649220 */ /* 0x004fe20000400000 */
[----:B------:R-:W-:Y:S01]  /*7090*/  FSETP.GEU.AND P1, PT, R144, -126, PT ;  /* 0xc2fc00009000780b */ /* 0x000fe20003f2e000 */
[----:B---3--:R-:W-:Y:S01]  /*70a0*/  @!P3 FMUL R91, R91, R91 ;  /* 0x0000005b5b5bb220 */ /* 0x008fe20000400000 */
[----:B------:R-:W-:-:S11]  /*70b0*/  FSETP.GEU.AND P3, PT, R141, -126, PT ;  /* 0xc2fc00008d00780b */ /* 0x000fd60003f6e000 */
[----:B------:R-:W-:Y:S01]  /*70c0*/  @!P1 FMUL R144, R144, 0.5 ;  /* 0x3f00000090909820 */ /* 0x000fe20000400000 */
[----:B-1----:R-:W-:Y:S01]  /*70d0*/  @!P4 FMUL R92, R92, R92 ;  /* 0x0000005c5c5cc220 */ /* 0x002fe20000400000 */
[----:B------:R-:W-:-:S04]  /*70e0*/  FSETP.GEU.AND P4, PT, R143, -126, PT ;  /* 0xc2fc00008f00780b */ /* 0x000fc80003f8e000 */
[----:B------:R-:W1:Y:S01]  /*70f0*/  MUFU.EX2 R144, R144 ;  /* 0x0000009000907308 */ /* 0x000e620000000800 */
[----:B------:R-:W-:-:S07]  /*7100*/  @!P3 FMUL R141, R141, 0.5 ;  /* 0x3f0000008d8db820 */ /* 0x000fce0000400000 */
[----:B------:R-:W2:Y:S01]  /*7110*/  MUFU.EX2 R141, R141 ;  /* 0x0000008d008d7308 */ /* 0x000ea20000000800 */
[----:B------:R-:W-:Y:S01]  /*7120*/  @!P4 FMUL R143, R143, 0.5 ;  /* 0x3f0000008f8fc820 */ /* 0x000fe20000400000 */
[----:B------:R-:W-:Y:S02]  /*7130*/  WARPGROUP.DEPBAR.LE gsb0, 0x0 ;  /* 0x00008000000079c5 */ /* 0x000fe40000010000 */
[----:B------:R-:W-:Y:S01]  /*7140*/  WARPGROUP.ARRIVE ;  /* 0x00000000000079c5 */ /* 0x000fe20000000000 */
[----:B-1----:R-:W-:Y:S01]  /*7150*/  @!P1 FMUL R144, R144, R144 ;  /* 0x0000009090909220 */ /* 0x002fe20000400000 */
[----:B------:R-:W-:-:S04]  /*7160*/  FSETP.GEU.AND P1, PT, R132, -126, PT ;  /* 0xc2fc00008400780b */ /* 0x000fc80003f2e000 */
[----:B------:R-:W-:Y:S01]  /*7170*/  HGMMA.64x16x16.F32.BF16 R192, R24, gdesc[UR4].tnspB, R192, gsb0 ;  /* 0x4020000418c07df0 */ /* 0x000fe200080018c0 */
[----:B------:R-:W-:Y:S01]  /*7180*/  UIADD3 UR6, UR61, 0x1640, URZ ;  /* 0x000016403d067890 */ /* 0x000fe2000fffe03f */
[----:B--2---:R-:W-:Y:S01]  /*7190*/  @!P3 FMUL R141, R141, R141 ;  /* 0x0000008d8d8db220 */ /* 0x004fe20000400000 */
[----:B------:R-:W-:Y:S01]  /*71a0*/  UMOV UR7, 0xc0000010 ;  /* 0xc000001000077882 */ /* 0x000fe20000000000 */
[----:B------:R-:W-:-:S05]  /*71b0*/  FSETP.GEU.AND P3, PT, R123, -126, PT ;  /* 0xc2fc00007b00780b */ /* 0x000fca0003f6e000 */
[----:B------:R-:W-:-:S08]  /*71c0*/  @!P1 FMUL R132, R132, 0.5 ;  /* 0x3f00000084849820 */ /* 0x000fd00000400000 */
[----:B------:R-:W-:-:S06]  /*71d0*/  @!P3 FMUL R123, R123, 0.5 ;  /* 0x3f0000007b7bb820 */ /* 0x000fcc0000400000 */
[----:B------:R-:W1:Y:S02]  /*71e0*/  MUFU.EX2 R123, R123 ;  /* 0x0000007b007b7308 */ /* 0x000e640000000800 */
[----:B-1----:R-:W-:Y:S01]  /*71f0*/  @!P3 FMUL R123, R123, R123 ;  /* 0x0000007b7b7bb220 */ /* 0x002fe20000400000 */
[----:B------:R-:W-:Y:S01]  /*7200*/  FSETP.GEU.AND P3, PT, R95, -126, PT ;  /* 0xc2fc00005f00780b */ /* 0x000fe20003f6e000 */
[----:B------:R-:W-:Y:S02]  /*7210*/  WARPGROUP.DEPBAR.LE gsb0, 0x0 ;  /* 0x00008000000079c5 */ /* 0x000fe40000010000 */
[----:B------:R-:W-:Y:S01]  /*7220*/  WARPGROUP.ARRIVE ;  /* 0x00000000000079c5 */ /* 0x000fe20000000000 */
[----:B------:R-:W-:-:S05]  /*7230*/  FADD R106, R106, R123 ;  /* 0x0000007b6a6a7221 */ /* 0x000fca0000000000 */
[----:B------:R-:W-:Y:S01]  /*7240*/  HGMMA.64x16x16.F32.BF16 R184, R24, gdesc[UR8].tnspB, R184, gsb0 ;  /* 0x4020000818b87df0 */ /* 0x000fe200080018b8 */
[----:B------:R-:W-:Y:S01]  /*7250*/  UMOV UR10, UR4 ;  /* 0x00000004000a7c82 */ /* 0x000fe20008000000 */
[----:B------:R-:W-:Y:S01]  /*7260*/  UMOV UR11, 0xc0000010 ;  /* 0xc0000010000b7882 */ /* 0x000fe20000000000 */
[----:B------:R-:W-:Y:S01]  /*7270*/  UIADD3 UR4, UR61, 0x1a40, URZ ;  /* 0x00001a403d047890 */ /* 0x000fe2000fffe03f */
[----:B------:R-:W-:Y:S01]  /*7280*/  @!P3 FMUL R95, R95, 0.5 ;  /* 0x3f0000005f5fb820 */ /* 0x000fe20000400000 */
        /* <DEDUP_REMOVED lines=16> */
[----:B------:R-:W-:-:S07]  /*7390*/  UIADD3 UR4, UR61, 0xe60, URZ ;  /* 0x00000e603d047890 */ /* 0x000fce000fffe03f */
[----:B------:R-:W-:Y:S01]  /*73a0*/  UMOV UR14, UR4 ;  /* 0x00000004000e7c82 */ /* 0x000fe20008000000 */
        /* <DEDUP_REMOVED lines=9> */
[----:B------:R-:W-:Y:S01]  /*7440*/  F2FP.BF16.F32.PACK_AB R27, R137, R138 ;  /* 0x0000008a891b723e */ /* 0x000fe200000010ff */
[----:B------:R-:W-:Y:S01]  /*7450*/  FADD R138, R138, R73 ;  /* 0x000000498a8a7221 */ /* 0x000fe20000000000 */
[----:B------:R-:W-:Y:S01]  /*7460*/  FADD R70, R70, R25 ;  /* 0x0000001946467221 */ /* 0x000fe20000000000 */
[----:B------:R-:W-:Y:S01]  /*7470*/  FADD R71, R71, R24 ;  /* 0x0000001847477221 */ /* 0x000fe20000000000 */
[C---:B------:R-:W-:Y:S01]  /*7480*/  F2FP.BF16.F32.PACK_AB R25, R83.reuse, R82 ;  /* 0x000000525319723e */ /* 0x040fe200000010ff */
[----:B------:R-:W-:Y:S01]  /*7490*/  FADD R83, R83, R76 ;  /* 0x0000004c53537221 */ /* 0x000fe20000000000 */
[----:B------:R-:W-:Y:S01]  /*74a0*/  F2FP.BF16.F32.PACK_AB R24, R111, R90 ;  /* 0x0000005a6f18723e */ /* 0x000fe200000010ff */
[----:B------:R-:W-:Y:S01]  /*74b0*/  FADD R70, R70, R71 ;  /* 0x0000004746467221 */ /* 0x000fe20000000000 */
[----:B------:R-:W-:-:S02]  /*74c0*/  F2FP.BF16.F32.PACK_AB R26, R107, R104 ;  /* 0x000000686b1a723e */ /* 0x000fc400000010ff */
[----:B------:R-:W-:Y:S02]  /*74d0*/  F2FP.BF16.F32.PACK_AB R31, R31, R126 ;  /* 0x0000007e1f1f723e */ /* 0x000fe400000010ff */
        /* <DEDUP_REMOVED lines=49> */
[----:B------:R-:W1:Y:S01]  /*77f0*/  MUFU.EX2 R146, R143 ;  /* 0x0000008f00927308 */ /* 0x000e620000000800 */
[----:B------:R-:W-:Y:S01]  /*7800*/  F2FP.BF16.F32.PACK_AB R24, R99, R220 ;  /* 0x000000dc6318723e */ /* 0x000fe200000010ff */
[----:B------:R-:W-:Y:S01]  /*7810*/  FADD R147, R133, R54 ;  /* 0x0000003685937221 */ /* 0x000fe20000000000 */
[----:B------:R-:W-:Y:S01]  /*7820*/  F2FP.BF16.F32.PACK_AB R26, R101, R100 ;  /* 0x00000064651a723e */ /* 0x000fe200000010ff */
[----:B------:R-:W-:Y:S01]  /*7830*/  FADD R81, R72, R81 ;  /* 0x0000005148517221 */ /* 0x000fe20000000000 */
[----:B------:R-:W-:Y:S01]  /*7840*/  FADD R83, R82, R83 ;  /* 0x0000005352537221 */ /* 0x000fe20000000000 */
[----:B------:R-:W-:Y:S01]  /*7850*/  FADD R140, R140, R147 ;  /* 0x000000938c8c7221 */ /* 0x000fe20000000000 */
[----:B------:R-:W-:Y:S01]  /*7860*/  WARPGROUP.ARRIVE ;  /* 0x00000000000079c5 */ /* 0x000fe20000000000 */
[----:B------:R-:W-:Y:S01]  /*7870*/  FADD R50, R50, R81 ;  /* 0x0000005132327221 */ /* 0x000fe20000000000 */
[----:B------:R-:W-:-:S04]  /*7880*/  FADD R52, R52, R83 ;  /* 0x0000005334347221 */ /* 0x000fc80000000000 */
[----:B------:R-:W-:Y:S01]  /*7890*/  HGMMA.64x16x16.F32.BF16 R200, R24, gdesc[UR12].tnspB, R200, gsb0 ;  /* 0x4020000c18c87df0 */ /* 0x000fe200080018c8 */
[----:B------:R-:W-:Y:S01]  /*78a0*/  UMOV UR14, UR8 ;  /* 0x00000008000e7c82 */ /* 0x000fe20008000000 */
[----:B------:R-:W-:Y:S01]  /*78b0*/  UMOV UR15, 0xc0000010 ;  /* 0xc0000010000f7882 */ /* 0x000fe20000000000 */
[----:B------:R-:W-:Y:S01]  /*78c0*/  UIADD3 UR8, UR61, 0x12a0, URZ ;  /* 0x000012a03d087890 */ /* 0x000fe2000fffe03f */
[----:B-1----:R-:W-:Y:S01]  /*78d0*/  @!P4 FMUL R146, R146, R146 ;  /* 0x000000929292c220 */ /* 0x002fe20000400000 */
[----:B------:R-:W-:-:S03]  /*78e0*/  FSETP.GEU.AND P4, PT, R28, -126, PT ;  /* 0xc2fc00001c00780b */ /* 0x000fc60003f8e000 */
[----:B------:R-:W-:-:S10]  /*78f0*/  FADD R129, R129, R146 ;  /* 0x0000009281817221 */ /* 0x000fd40000000000 */
[----:B------:R-:W-:-:S04]  /*7900*/  @!P4 FMUL R28, R28, 0.5 ;  /* 0x3f0000001c1cc820 */ /* 0x000fc80000400000 */
[----:B------:R1:W2:Y:S02]  /*7910*/  MUFU.EX2 R126, R28 ;  /* 0x0000001c007e7308 */ /* 0x0002a40000000800 */
[----:B-1----:R-:W-:Y:S01]  /*7920*/  F2FP.BF16.F32.PACK_AB R28, R145, R144 ;  /* 0x00000090911c723e */ /* 0x002fe200000010ff */
[----:B--2---:R-:W-:Y:S01]  /*7930*/  @!P4 FMUL R126, R126, R126 ;  /* 0x0000007e7e7ec220 */ /* 0x004fe20000400000 */
[----:B------:R-:W-:Y:S01]  /*7940*/  FSETP.GEU.AND P4, PT, R108, -126, PT ;  /* 0xc2fc00006c00780b */ /* 0x000fe20003f8e000 */
[----:B------:R-:W-:Y:S02]  /*7950*/  WARPGROUP.DEPBAR.LE gsb0, 0x0 ;  /* 0x00008000000079c5 */ /* 0x000fe40000010000 */
[----:B------:R-:W-:-:S06]  /*7960*/  WARPGROUP.ARRIVE ;  /* 0x00000000000079c5 */ /* 0x000fcc0000000000 */
[----:B------:R-:W-:Y:S01]  /*7970*/  HGMMA.64x16x16.F32.BF16 R192, R24, gdesc[UR4].tnspB, R192, gsb0 ;  /* 0x4020000418c07df0 */ /* 0x000fe200080018c0 */
[----:B------:R-:W-:Y:S01]  /*7980*/  UIADD3 UR6, UR61, 0x1a80, URZ ;  /* 0x00001a803d067890 */ /* 0x000fe2000fffe03f */
[----:B------:R-:W-:Y:S02]  /*7990*/  UMOV UR7, 0xc0000010 ;  /* 0xc000001000077882 */ /* 0x000fe40000000000 */
[----:B------:R-:W-:-:S06]  /*79a0*/  @!P4 FMUL R108, R108, 0.5 ;  /* 0x3f0000006c6cc820 */ /* 0x000fcc0000400000 */
[----:B------:R-:W1:Y:S02]  /*79b0*/  MUFU.EX2 R108, R108 ;  /* 0x0000006c006c7308 */ /* 0x000e640000000800 */
[----:B-1----:R-:W-:Y:S01]  /*79c0*/  @!P4 FMUL R108, R108, R108 ;  /* 0x0000006c6c6cc220 */ /* 0x002fe20000400000 */
[----:B------:R-:W-:-:S03]  /*79d0*/  FSETP.GEU.AND P4, PT, R87, -126, PT ;  /* 0xc2fc00005700780b */ /* 0x000fc60003f8e000 */
[----:B------:R-:W-:-:S10]  /*79e0*/  FADD R93, R93, R108 ;  /* 0x0000006c5d5d7221 */ /* 0x000fd40000000000 */
[----:B------:R-:W-:Y:S01]  /*79f0*/  @!P4 FMUL R87, R87, 0.5 ;  /* 0x3f0000005757c820 */ /* 0x000fe20000400000 */
[----:B------:R-:W-:Y:S02]  /*7a00*/  WARPGROUP.DEPBAR.LE gsb0, 0x0 ;  /* 0x00008000000079c5 */ /* 0x000fe40000010000 */
[----:B------:R-:W-:-:S06]  /*7a10*/  WARPGROUP.ARRIVE ;  /* 0x00000000000079c5 */ /* 0x000fcc0000000000 */
[----:B------:R-:W-:Y:S03]  /*7a20*/  HGMMA.64x16x16.F32.BF16 R184, R24, gdesc[UR12].tnspB, R184, gsb0 ;  /* 0x4020000c18b87df0 */ /* 0x000fe600080018b8 */
[----:B------:R-:W-:Y:S02]  /*7a30*/  WARPGROUP.DEPBAR.LE gsb0, 0x0 ;  /* 0x00008000000079c5 */ /* 0x000fe40000010000 */
[----:B------:R-:W-:-:S06]  /*7a40*/  WARPGROUP.ARRIVE ;  /* 0x00000000000079c5 */ /* 0x000fcc0000000000 */
[----:B------:R-:W-:Y:S01]  /*7a50*/  HGMMA.64x16x16.F32.BF16 R176, R24, gdesc[UR8].tnspB, R176, gsb0 ;  /* 0x4020000818b07df0 */ /* 0x000fe200080018b0 */
[----:B------:R-:W-:Y:S01]  /*7a60*/  UMOV UR10, UR12 ;  /* 0x0000000c000a7c82 */ /* 0x000fe20008000000 */
        /* <DEDUP_REMOVED lines=33> */
[----:B------:R-:W-:-:S02]  /*7c80*/  FADD R137, R137, R138 ;  /* 0x0000008a89897221 */ /* 0x000fc40000000000 */
[----:B------:R-:W-:Y:S01]  /*7c90*/  FADD R139, R58, R139 ;  /* 0x0000008b3a8b7221 */ /* 0x000fe20000000000 */
[----:B------:R-:W-:Y:S01]  /*7ca0*/  WARPGROUP.ARRIVE ;  /* 0x00000000000079c5 */ /* 0x000fe20000000000 */
[----:B------:R-:W-:Y:S02]  /*7cb0*/  FADD R137, R70, R137 ;  /* 0x0000008946897221 */ /* 0x000fe40000000000 */
[----:B------:R-:W-:Y:S02]  /*7cc0*/  FADD R50, R50, R139 ;  /* 0x0000008b32327221 */ /* 0x000fe40000000000 */
[----:B------:R-:W-:Y:S01]  /*7cd0*/  FADD R137, R52, R137 ;  /* 0x0000008934897221 */ /* 0x000fe20000000000 */
[----:B------:R-:W-:Y:S01]  /*7ce0*/  HGMMA.64x16x16.F32.BF16 R200, R24, gdesc[UR8].tnspB, R200, gsb0 ;  /* 0x4020000818c87df0 */ /* 0x000fe200080018c8 */
[----:B------:R-:W-:Y:S01]  /*7cf0*/  UMOV UR10, UR8 ;  /* 0x00000008000a7c82 */ /* 0x000fe20008000000 */
[----:B------:R-:W-:Y:S01]  /*7d00*/  UMOV UR11, 0xc0000010 ;  /* 0xc0000010000b7882 */ /* 0x000fe20000000000 */
[----:B------:R-:W-:Y:S01]  /*7d10*/  UIADD3 UR8, UR61, 0x18a0, URZ ;  /* 0x000018a03d087890 */ /* 0x000fe2000fffe03f */
[----:B-1----:R-:W-:Y:S01]  /*7d20*/  @!P1 FMUL R133, R133, R133 ;  /* 0x0000008585859220 */ /* 0x002fe20000400000 */
[----:B------:R-:W-:-:S03]  /*7d30*/  FSETP.GEU.AND P1, PT, R125, -126, PT ;  /* 0xc2fc00007d00780b */ /* 0x000fc60003f2e000 */
[----:B------:R-:W-:-:S04]  /*7d40*/  FADD R220, R220, R133 ;  /* 0x00000085dcdc7221 */ /* 0x000fc80000000000 */
[----:B------:R-:W-:-:S06]  /*7d50*/  FADD R129, R129, R220 ;  /* 0x000000dc81817221 */ /* 0x000fcc0000000000 */
[----:B------:R-:W-:-:S06]  /*7d60*/  @!P1 FMUL R125, R125, 0.5 ;  /* 0x3f0000007d7d9820 */ /* 0x000fcc0000400000 */
[----:B------:R-:W1:Y:S02]  /*7d70*/  MUFU.EX2 R125, R125 ;  /* 0x0000007d007d7308 */ /* 0x000e640000000800 */
[----:B-1----:R-:W-:Y:S01]  /*7d80*/  @!P1 FMUL R125, R125, R125 ;  /* 0x0000007d7d7d9220 */ /* 0x002fe20000400000 */
[----:B------:R-:W-:Y:S02]  /*7d90*/  WARPGROUP.DEPBAR.LE gsb0, 0x0 ;  /* 0x00008000000079c5 */ /* 0x000fe40000010000 */
[----:B------:R-:W-:Y:S01]  /*7da0*/  WARPGROUP.ARRIVE ;  /* 0x00000000000079c5 */ /* 0x000fe20000000000 */
[----:B------:R-:W-:-:S05]  /*7db0*/  FSETP.GEU.AND P1, PT, R109, -126, PT ;  /* 0xc2fc00006d00780b */ /* 0x000fca0003f2e000 */
[----:B------:R-:W-:Y:S01]  /*7dc0*/  HGMMA.64x16x16.F32.BF16 R192, R24, gdesc[UR4].tnspB, R192, gsb0 ;  /* 0x4020000418c07df0 */ /* 0x000fe200080018c0 */
[----:B------:R-:W-:Y:S01]  /*7dd0*/  UIADD3 UR6, UR61, 0x16a0, URZ ;  /* 0x000016a03d067890 */ /* 0x000fe2000fffe03f */
[----:B------:R-:W-:-:S06]  /*7de0*/  UMOV UR7, 0xc0000010 ;  /* 0xc000001000077882 */ /* 0x000fcc0000000000 */
[----:B------:R-:W-:-:S06]  /*7df0*/  @!P1 FMUL R109, R109, 0.5 ;  /* 0x3f0000006d6d9820 */ /* 0x000fcc0000400000 */
[----:B------:R-:W1:Y:S02]  /*7e00*/  MUFU.EX2 R109, R109 ;  /* 0x0000006d006d7308 */ /* 0x000e640000000800 */
[----:B-1----:R-:W-:Y:S01]  /*7e10*/  @!P1 FMUL R109, R109, R109 ;  /* 0x0000006d6d6d9220 */ /* 0x002fe20000400000 */
[----:B------:R-:W-:-:S03]  /*7e20*/  FSETP.GEU.AND P1, PT, R36, -126, PT ;  /* 0xc2fc00002400780b */ /* 0x000fc60003f2e000 */
[----:B------:R-:W-:Y:S01]  /*7e30*/  FADD R94, R34, R109 ;  /* 0x0000006d225e7221 */ /* 0x000fe20000000000 */
[----:B------:R-:W-:Y:S02]  /*7e40*/  WARPGROUP.DEPBAR.LE gsb0, 0x0 ;  /* 0x00008000000079c5 */ /* 0x000fe40000010000 */
[----:B------:R-:W-:-:S07]  /*7e50*/  WARPGROUP.ARRIVE ;  /* 0x00000000000079c5 */ /* 0x000fce0000000000 */
[----:B------:R-:W-:Y:S01]  /*7e60*/  @!P1 FMUL R36, R36, 0.5 ;  /* 0x3f00000024249820 */ /* 0x000fe20000400000 */
[----:B------:R-:W-:Y:S01]  /*7e70*/  HGMMA.64x16x16.F32.BF16 R184, R24, gdesc[UR8].tnspB, R184, gsb0 ;  /* 0x4020000818b87df0 */ /* 0x000fe200080018b8 */
[----:B------:R-:W-:Y:S01]  /*7e80*/  UMOV UR10, UR4 ;  /* 0x00000004000a7c82 */ /* 0x000fe20008000000 */
[----:B------:R-:W-:Y:S01]  /*7e90*/  UMOV UR11, 0xc0000010 ;  /* 0xc0000010000b7882 */ /* 0x000fe20000000000 */
[----:B------:R-:W-:Y:S01]  /*7ea0*/  UIADD3 UR4, UR61, 0x1aa0, URZ ;  /* 0x00001aa03d047890 */ /* 0x000fe2000fffe03f */
        /* <DEDUP_REMOVED lines=24> */
[----:B------:R-:W-:Y:S02]  /*8030*/  F2FP.BF16.F32.PACK_AB R25, R30, R127 ;  /* 0x0000007f1e19723e */ /* 0x000fe400000010ff */
[----:B------:R-:W-:Y:S02]  /*8040*/  F2FP.BF16.F32.PACK_AB R30, R142, R141 ;  /* 0x0000008d8e1e723e */ /* 0x000fe400000010ff */
[----:B------:R-:W-:Y:S02]  /*8050*/  F2FP.BF16.F32.PACK_AB R27, R124, R121 ;  /* 0x000000797c1b723e */ /* 0x000fe400000010ff */
[----:B------:R-:W-:Y:S01]  /*8060*/  WARPGROUP.ARRIVE ;  /* 0x00000000000079c5 */ /* 0x000fe20000000000 */
[----:B------:R-:W-:-:S02]  /*8070*/  F2FP.BF16.F32.PACK_AB R24, R131, R130 ;  /* 0x000000828318723e */ /* 0x000fc400000010ff */
        /* <DEDUP_REMOVED lines=40> */
[----:B------:R-:W-:Y:S01]  /*8300*/  WARPGROUP.ARRIVE ;  /* 0x00000000000079c5 */ /* 0x000fe20000000000 */
[----:B------:R-:W1:Y:S01]  /*8310*/  MUFU.EX2 R30, R110 ;  /* 0x0000006e001e7308 */ /* 0x000e620000000800 */
[----:B------:R-:W-:Y:S02]  /*8320*/  F2FP.BF16.F32.PACK_AB R29, R119, R122 ;  /* 0x0000007a771d723e */ /* 0x000fe400000010ff */
[----:B------:R-:W-:Y:S02]  /*8330*/  F2FP.BF16.F32.PACK_AB R31, R113, R120 ;  /* 0x00000078711f723e */ /* 0x000fe400000010ff */
[----:B------:R-:W-:Y:S01]  /*8340*/  HGMMA.64x16x16.F32.BF16 R200, R24, gdesc[UR8].tnspB, R200, gsb0 ;  /* 0x4020000818c87df0 */ /* 0x000fe200080018c8 */
[----:B------:R-:W-:Y:S01]  /*8350*/  UMOV UR10, UR8 ;  /* 0x00000008000a7c82 */ /* 0x000fe20008000000 */
[----:B------:R-:W-:Y:S01]  /*8360*/  UMOV UR11, 0xc0000010 ;  /* 0xc0000010000b7882 */ /* 0x000fe20000000000 */
[----:B------:R-:W-:Y:S01]  /*8370*/  UIADD3 UR8, UR61, 0x18e0, URZ ;  /* 0x000018e03d087890 */ /* 0x000fe2000fffe03f */
[----:B------:R-:W-:Y:S01]  /*8380*/  F2FP.BF16.F32.PACK_AB R28, R123, R146 ;  /* 0x000000927b1c723e */ /* 0x000fe200000010ff */
[----:B------:R-:W2:Y:S01]  /*8390*/  MUFU.EX2 R113, R112 ;  /* 0x0000007000717308 */ /* 0x000ea20000000800 */
[----:B-1----:R-:W-:Y:S01]  /*83a0*/  @!P6 FMUL R30, R30, R30 ;  /* 0x0000001e1e1ee220 */ /* 0x002fe20000400000 */
[----:B------:R-:W-:-:S03]  /*83b0*/  FSETP.GEU.AND P6, PT, R97, -126, PT ;  /* 0xc2fc00006100780b */ /* 0x000fc60003fce000 */
[----:B------:R-:W-:Y:S01]  /*83c0*/  FADD R103, R103, R30 ;  /* 0x0000001e67677221 */ /* 0x000fe20000000000 */
[----:B------:R-:W-:Y:S01]  /*83d0*/  F2FP.BF16.F32.PACK_AB R30, R30, R115 ;  /* 0x000000731e1e723e */ /* 0x000fe200000010ff */
[----:B--2---:R-:W-:Y:S01]  /*83e0*/  @!P2 FMUL R113, R113, R113 ;  /* 0x000000717171a220 */ /* 0x004fe20000400000 */
[----:B------:R-:W-:-:S07]  /*83f0*/  FSETP.GEU.AND P2, PT, R98, -126, PT ;  /* 0xc2fc00006200780b */ /* 0x000fce0003f4e000 */
[----:B------:R-:W-:-:S06]  /*8400*/  @!P6 FMUL R97, R97, 0.5 ;  /* 0x3f0000006161e820 */ /* 0x000fcc0000400000 */
[----:B------:R-:W1:Y:S01]  /*8410*/  MUFU.EX2 R97, R97 ;  /* 0x0000006100617308 */ /* 0x000e620000000800 */
[----:B------:R-:W-:Y:S01]  /*8420*/  @!P2 FMUL R98, R98, 0.5 ;  /* 0x3f0000006262a820 */ /* 0x000fe20000400000 */
[----:B------:R-:W-:Y:S02]  /*8430*/  WARPGROUP.DEPBAR.LE gsb0, 0x0 ;  /* 0x00008000000079c5 */ /* 0x000fe40000010000 */
[----:B------:R-:W-:Y:S01]  /*8440*/  WARPGROUP.ARRIVE ;  /* 0x00000000000079c5 */ /* 0x000fe20000000000 */
[----:B-1----:R-:W-:-:S05]  /*8450*/  @!P6 FMUL R97, R97, R97 ;  /* 0x000000616161e220 */ /* 0x002fca0000400000 */
[----:B------:R-:W-:Y:S01]  /*8460*/  HGMMA.64x16x16.F32.BF16 R192, R24, gdesc[UR4].tnspB, R192, gsb0 ;  /* 0x4020000418c07df0 */ /* 0x000fe200080018c0 */
[----:B------:R-:W-:Y:S01]  /*8470*/  UIADD3 UR6, UR61, 0x16e0, URZ ;  /* 0x000016e03d067890 */ /* 0x000fe2000fffe03f */
[----:B------:R-:W-:Y:S01]  /*8480*/  FSETP.GEU.AND P6, PT, R77, -126, PT ;  /* 0xc2fc00004d00780b */ /* 0x000fe20003fce000 */
[----:B------:R-:W-:Y:S01]  /*8490*/  UMOV UR7, 0xc0000010 ;  /* 0xc000001000077882 */ /* 0x000fe20000000000 */
[----:B------:R-:W-:-:S11]  /*84a0*/  FADD R88, R88, R97 ;  /* 0x0000006158587221 */ /* 0x000fd60000000000 */
[----:B------:R-:W-:Y:S01]  /*84b0*/  @!P6 FMUL R77, R77, 0.5 ;  /* 0x3f0000004d4de820 */ /* 0x000fe20000400000 */
        /* <DEDUP_REMOVED lines=31> */
[----:B------:R1:W2:Y:S01]  /*86b0*/  MUFU.EX2 R24, R95 ;  /* 0x0000005f00187308 */ /* 0x0002a20000000800 */
[----:B------:R-:W-:-:S04]  /*86c0*/  F2FP.BF16.F32.PACK_AB R27, R74, R73 ;  /* 0x000000494a1b723e */ /* 0x000fc800000010ff */
[----:B------:R-:W-:Y:S01]  /*86d0*/  HGMMA.64x16x16.F32.BF16 R200, R28, gdesc[UR8].tnspB, R200, gsb0 ;  /* 0x402000081cc87df0 */ /* 0x000fe200080018c8 */
[----:B------:R-:W-:Y:S01]  /*86e0*/  UMOV UR10, UR8 ;  /* 0x00000008000a7c82 */ /* 0x000fe20008000000 */
[----:B------:R-:W-:Y:S01]  /*86f0*/  UMOV UR11, 0xc0000010 ;  /* 0xc0000010000b7882 */ /* 0x000fe20000000000 */
[----:B------:R-:W-:Y:S01]  /*8700*/  UIADD3 UR8, UR61, 0x1900, URZ ;  /* 0x000019003d087890 */ /* 0x000fe2000fffe03f */
[----:B-1----:R-:W-:Y:S01]  /*8710*/  FADD R95, R32, R113 ;  /* 0x00000071205f7221 */ /* 0x002fe20000000000 */
[----:B------:R-:W-:Y:S01]  /*8720*/  F2FP.BF16.F32.PACK_AB R32, R108, R113 ;  /* 0x000000716c20723e */ /* 0x000fe200000010ff */
[----:B------:R-:W1:Y:S01]  /*8730*/  MUFU.EX2 R25, R98 ;  /* 0x0000006200197308 */ /* 0x000e620000000800 */
[----:B--2---:R-:W-:Y:S01]  /*8740*/  @!P3 FMUL R24, R24, R24 ;  /* 0x000000181818b220 */ /* 0x004fe20000400000 */
[----:B------:R-:W-:-:S06]  /*8750*/  FSETP.GEU.AND P3, PT, R38, -126, PT ;  /* 0xc2fc00002600780b */ /* 0x000fcc0003f6e000 */
[----:B------:R-:W2:Y:S01]  /*8760*/  MUFU.EX2 R26, R87 ;  /* 0x00000057001a7308 */ /* 0x000ea20000000800 */
[----:B------:R-:W-:Y:S01]  /*8770*/  FADD R89, R89, R24 ;  /* 0x0000001859597221 */ /* 0x000fe20000000000 */
[----:B------:R-:W-:Y:S01]  /*8780*/  F2FP.BF16.F32.PACK_AB R34, R24, R109 ;  /* 0x0000006d1822723e */ /* 0x000fe200000010ff */
[----:B-1----:R-:W-:Y:S01]  /*8790*/  @!P2 FMUL R25, R25, R25 ;  /* 0x000000191919a220 */ /* 0x002fe20000400000 */
[----:B------:R-:W-:-:S03]  /*87a0*/  FSETP.GEU.AND P2, PT, R78, -126, PT ;  /* 0xc2fc00004e00780b */ /* 0x000fc60003f4e000 */
[----:B------:R-:W-:Y:S01]  /*87b0*/  @!P3 FMUL R38, R38, 0.5 ;  /* 0x3f0000002626b820 */ /* 0x000fe20000400000 */
[----:B------:R-:W-:-:S03]  /*87c0*/  FADD R86, R86, R25 ;  /* 0x0000001956567221 */ /* 0x000fc60000000000 */
[----:B------:R1:W3:Y:S01]  /*87d0*/  MUFU.EX2 R24, R38 ;  /* 0x0000002600187308 */ /* 0x0002e20000000800 */
[----:B--2---:R-:W-:Y:S01]  /*87e0*/  @!P4 FMUL R26, R26, R26 ;  /* 0x0000001a1a1ac220 */ /* 0x004fe20000400000 */
[----:B------:R-:W-:-:S03]  /*87f0*/  FSETP.GEU.AND P4, PT, R79, -126, PT ;  /* 0xc2fc00004f00780b */ /* 0x000fc60003f8e000 */
[----:B------:R-:W-:Y:S01]  /*8800*/  FADD R105, R105, R26 ;  /* 0x0000001a69697221 */ /* 0x000fe20000000000 */
[----:B------:R-:W-:Y:S01]  /*8810*/  @!P2 FMUL R78, R78, 0.5 ;  /* 0x3f0000004e4ea820 */ /* 0x000fe20000400000 */
[----:B-1----:R-:W-:Y:S02]  /*8820*/  F2FP.BF16.F32.PACK_AB R38, R26, R25 ;  /* 0x000000191a26723e */ /* 0x002fe400000010ff */
[----:B------:R-:W1:Y:S01]  /*8830*/  MUFU.EX2 R26, R77 ;  /* 0x0000004d001a7308 */ /* 0x000e620000000800 */
[----:B------:R-:W-:Y:S02]  /*8840*/  WARPGROUP.DEPBAR.LE gsb0, 0x0 ;  /* 0x00008000000079c5 */ /* 0x000fe40000010000 */
[----:B------:R-:W-:Y:S01]  /*8850*/  WARPGROUP.ARRIVE ;  /* 0x00000000000079c5 */ /* 0x000fe20000000000 */
[----:B------:R-:W-:Y:S02]  /*8860*/  F2FP.BF16.F32.PACK_AB R25, R76, R75 ;  /* 0x0000004b4c19723e */ /* 0x000fe400000010ff */
[----:B------:R-:W-:Y:S01]  /*8870*/  @!P4 FMUL R79, R79, 0.5 ;  /* 0x3f0000004f4fc820 */ /* 0x000fe20000400000 */
[----:B---3--:R-:W-:Y:S01]  /*8880*/  @!P3 FMUL R24, R24, R24 ;  /* 0x000000181818b220 */ /* 0x008fe20000400000 */
[----:B------:R-:W-:Y:S01]  /*8890*/  FSETP.GEU.AND P3, PT, R80, -126, PT ;  /* 0xc2fc00005000780b */ /* 0x000fe20003f6e000 */
[----:B------:R-:W-:Y:S01]  /*88a0*/  HGMMA.64x16x16.F32.BF16 R192, R28, gdesc[UR4].tnspB, R192, gsb0 ;  /* 0x402000041cc07df0 */ /* 0x000fe200080018c0 */
[----:B------:R-:W-:Y:S01]  /*88b0*/  UIADD3 UR6, UR61, 0x1700, URZ ;  /* 0x000017003d067890 */ /* 0x000fe2000fffe03f */
[----:B------:R-:W-:Y:S01]  /*88c0*/  FADD R111, R111, R24 ;  /* 0x000000186f6f7221 */ /* 0x000fe20000000000 */
[----:B------:R-:W-:Y:S01]  /*88d0*/  UMOV UR7, 0xc0000010 ;  /* 0xc000001000077882 */ /* 0x000fe20000000000 */
[----:B------:R-:W2:Y:S01]  /*88e0*/  MUFU.EX2 R79, R79 ;  /* 0x0000004f004f7308 */ /* 0x000ea20000000800 */
[----:B-1----:R-:W-:Y:S01]  /*88f0*/  @!P6 FMUL R26, R26, R26 ;  /* 0x0000001a1a1ae220 */ /* 0x002fe20000400000 */
[----:B------:R-:W-:-:S06]  /*8900*/  FSETP.GEU.AND P6, PT, R68, -126, PT ;  /* 0xc2fc00004400780b */ /* 0x000fcc0003fce000 */
[----:B------:R-:W-:Y:S01]  /*8910*/  @!P3 FMUL R80, R80, 0.5 ;  /* 0x3f0000005050b820 */ /* 0x000fe20000400000 */
[----:B------:R-:W-:Y:S01]  /*8920*/  FADD R107, R107, R26 ;  /* 0x0000001a6b6b7221 */ /* 0x000fe20000000000 */
[----:B--2---:R-:W-:-:S05]  /*8930*/  @!P4 FMUL R79, R79, R79 ;  /* 0x0000004f4f4fc220 */ /* 0x004fca0000400000 */
[----:B------:R-:W-:Y:S01]  /*8940*/  @!P6 FMUL R68, R68, 0.5 ;  /* 0x3f0000004444e820 */ /* 0x000fe20000400000 */
[----:B------:R-:W-:-:S13]  /*8950*/  FSETP.GEU.AND P4, PT, R49, -126, PT ;  /* 0xc2fc00003100780b */ /* 0x000fda0003f8e000 */
        /* <DEDUP_REMOVED lines=32> */
[----:B------:R1:W2:Y:S05]  /*8b60*/  MUFU.EX2 R29, R36 ;  /* 0x00000024001d7308 */ /* 0x0002aa0000000800 */
[----:B------:R-:W-:Y:S01]  /*8b70*/  HGMMA.64x16x16.F32.BF16 R200, R32, gdesc[UR8].tnspB, R200, gsb0 ;  /* 0x4020000820c87df0 */ /* 0x000fe200080018c8 */
[----:B------:R-:W-:Y:S01]  /*8b80*/  UMOV UR10, UR8 ;  /* 0x00000008000a7c82 */ /* 0x000fe20008000000 */
[----:B------:R-:W-:Y:S01]  /*8b90*/  UMOV UR11, 0xc0000010 ;  /* 0xc0000010000b7882 */ /* 0x000fe20000000000 */
[----:B------:R-:W-:Y:S01]  /*8ba0*/  UIADD3 UR8, UR61, 0x1920, URZ ;  /* 0x000019203d087890 */ /* 0x000fe2000fffe03f */
[----:B-1----:R-:W-:Y:S01]  /*8bb0*/  F2FP.BF16.F32.PACK_AB R36, R97, R96 ;  /* 0x000000606124723e */ /* 0x002fe200000010ff */
[----:B------:R-:W1:Y:S01]  /*8bc0*/  MUFU.EX2 R31, R84 ;  /* 0x00000054001f7308 */ /* 0x000e620000000800 */
[----:B--2---:R-:W-:Y:S01]  /*8bd0*/  @!P1 FMUL R29, R29, R29 ;  /* 0x0000001d1d1d9220 */ /* 0x004fe20000400000 */
[----:B------:R-:W-:-:S06]  /*8be0*/  FSETP.GEU.AND P1, PT, R69, -126, PT ;  /* 0xc2fc00004500780b */ /* 0x000fcc0003f2e000 */
[----:B------:R-:W2:Y:S01]  /*8bf0*/  MUFU.EX2 R28, R78 ;  /* 0x0000004e001c7308 */ /* 0x000ea20000000800 */
[----:B------:R-:W-:Y:S01]  /*8c00*/  FADD R90, R90, R29 ;  /* 0x0000001d5a5a7221 */ /* 0x000fe20000000000 */
[----:B------:R-:W-:Y:S02]  /*8c10*/  F2FP.BF16.F32.PACK_AB R24, R24, R29 ;  /* 0x0000001d1818723e */ /* 0x000fe400000010ff */
[----:B------:R-:W-:Y:S01]  /*8c20*/  F2FP.BF16.F32.PACK_AB R29, R64, R67 ;  /* 0x00000043401d723e */ /* 0x000fe200000010ff */
[----:B-1----:R-:W-:Y:S01]  /*8c30*/  @!P5 FMUL R31, R31, R31 ;  /* 0x0000001f1f1fd220 */ /* 0x002fe20000400000 */
[----:B------:R-:W-:Y:S01]  /*8c40*/  FSETP.GEU.AND P5, PT, R66, -126, PT ;  /* 0xc2fc00004200780b */ /* 0x000fe20003fae000 */
[----:B------:R-:W-:-:S03]  /*8c50*/  @!P1 FMUL R69, R69, 0.5 ;  /* 0x3f00000045459820 */ /* 0x000fc60000400000 */
[----:B------:R-:W-:Y:S01]  /*8c60*/  F2FP.BF16.F32.PACK_AB R26, R26, R31 ;  /* 0x0000001f1a1a723e */ /* 0x000fe200000010ff */
[----:B------:R-:W-:Y:S01]  /*8c70*/  FADD R104, R104, R31 ;  /* 0x0000001f68687221 */ /* 0x000fe20000000000 */
[----:B------:R-:W-:Y:S01]  /*8c80*/  F2FP.BF16.F32.PACK_AB R31, R62, R65 ;  /* 0x000000413e1f723e */ /* 0x000fe200000010ff */
[----:B------:R-:W1:Y:S01]  /*8c90*/  MUFU.EX2 R30, R69 ;  /* 0x00000045001e7308 */ /* 0x000e620000000800 */
[----:B--2---:R-:W-:Y:S01]  /*8ca0*/  @!P2 FMUL R28, R28, R28 ;  /* 0x0000001c1c1ca220 */ /* 0x004fe20000400000 */
[----:B------:R-:W-:-:S03]  /*8cb0*/  FSETP.GEU.AND P2, PT, R57, -126, PT ;  /* 0xc2fc00003900780b */ /* 0x000fc60003f4e000 */
[----:B------:R-:W-:Y:S01]  /*8cc0*/  FADD R99, R99, R28 ;  /* 0x0000001c63637221 */ /* 0x000fe20000000000 */
[----:B------:R-:W-:Y:S01]  /*8cd0*/  F2FP.BF16.F32.PACK_AB R28, R28, R133 ;  /* 0x000000851c1c723e */ /* 0x000fe200000010ff */
[----:B------:R-:W-:Y:S02]  /*8ce0*/  @!P5 FMUL R66, R66, 0.5 ;  /* 0x3f0000004242d820 */ /* 0x000fe40000400000 */
[----:B------:R-:W-:Y:S01]  /*8cf0*/  FADD R99, R106, R99 ;  /* 0x000000636a637221 */ /* 0x000fe20000000000 */
[----:B------:R-:W-:Y:S02]  /*8d00*/  WARPGROUP.DEPBAR.LE gsb0, 0x0 ;  /* 0x00008000000079c5 */ /* 0x000fe40000010000 */
[----:B------:R-:W-:-:S03]  /*8d10*/  WARPGROUP.ARRIVE ;  /* 0x00000000000079c5 */ /* 0x000fc60000000000 */
[----:B------:R-:W-:Y:S01]  /*8d20*/  @!P2 FMUL R57, R57, 0.5 ;  /* 0x3f0000003939a820 */ /* 0x000fe20000400000 */
[----:B------:R-:W2:Y:S01]  /*8d30*/  MUFU.EX2 R66, R66 ;  /* 0x0000004200427308 */ /* 0x000ea20000000800 */
[----:B-1----:R-:W-:Y:S01]  /*8d40*/  @!P1 FMUL R30, R30, R30 ;  /* 0x0000001e1e1e9220 */ /* 0x002fe20000400000 */
[----:B------:R-:W-:Y:S01]  /*8d50*/  FSETP.GEU.AND P1, PT, R53, -126, PT ;  /* 0xc2fc00003500780b */ /* 0x000fe20003f2e000 */
[----:B------:R-:W-:Y:S01]  /*8d60*/  HGMMA.64x16x16.F32.BF16 R192, R32, gdesc[UR4].tnspB, R192, gsb0 ;  /* 0x4020000420c07df0 */ /* 0x000fe200080018c0 */
[----:B------:R-:W-:Y:S01]  /*8d70*/  UIADD3 UR6, UR61, 0x1720, URZ ;  /* 0x000017203d067890 */ /* 0x000fe2000fffe03f */
[----:B------:R-:W-:-:S10]  /*8d80*/  UMOV UR7, 0xc0000010 ;  /* 0xc000001000077882 */ /* 0x000fd40000000000 */
[----:B------:R-:W-:Y:S01]  /*8d90*/  @!P1 FMUL R53, R53, 0.5 ;  /* 0x3f00000035359820 */ /* 0x000fe20000400000 */
[----:B--2---:R-:W-:Y:S01]  /*8da0*/  @!P5 FMUL R66, R66, R66 ;  /* 0x000000424242d220 */ /* 0x004fe20000400000 */
        /* <DEDUP_REMOVED lines=33> */
[----:B------:R-:W-:Y:S01]  /*8fc0*/  FADD R32, R101, R30 ;  /* 0x0000001e65207221 */ /* 0x000fe20000000000 */
[----:B------:R-:W-:Y:S01]  /*8fd0*/  F2FP.BF16.F32.PACK_AB R30, R30, R79 ;  /* 0x0000004f1e1e723e */ /* 0x000fe200000010ff */
[----:B------:R-:W1:Y:S01]  /*8fe0*/  MUFU.EX2 R33, R68 ;  /* 0x0000004400217308 */ /* 0x000e620000000800 */
[----:B------:R-:W-:Y:S01]  /*8ff0*/  FADD R34, R91, R66 ;  /* 0x000000425b227221 */ /* 0x000fe20000000000 */
[----:B------:R-:W-:Y:S01]  /*9000*/  FADD R32, R103, R32 ;  /* 0x0000002067207221 */ /* 0x000fe20000000000 */
[----:B------:R-:W-:Y:S01]  /*9010*/  HGMMA.64x16x16.F32.BF16 R200, R36, gdesc[UR8].tnspB, R200, gsb0 ;  /* 0x4020000824c87df0 */ /* 0x000fe200080018c8 */
[----:B------:R-:W-:Y:S01]  /*9020*/  UMOV UR10, UR8 ;  /* 0x00000008000a7c82 */ /* 0x000fe20008000000 */
[----:B------:R-:W-:Y:S01]  /*9030*/  UMOV UR11, 0xc0000010 ;  /* 0xc0000010000b7882 */ /* 0x000fe20000000000 */
[----:B------:R-:W-:Y:S01]  /*9040*/  UIADD3 UR8, UR61, 0x1940, URZ ;  /* 0x000019403d087890 */ /* 0x000fe2000fffe03f */
[----:B------:R-:W-:Y:S01]  /*9050*/  FADD R34, R95, R34 ;  /* 0x000000225f227221 */ /* 0x000fe20000000000 */
[----:B-1----:R-:W-:Y:S01]  /*9060*/  @!P6 FMUL R33, R33, R33 ;  /* 0x000000212121e220 */ /* 0x002fe20000400000 */
[----:B------:R-:W-:-:S03]  /*9070*/  FSETP.GEU.AND P6, PT, R47, -126, PT ;  /* 0xc2fc00002f00780b */ /* 0x000fc60003fce000 */
[----:B------:R-:W-:-:S04]  /*9080*/  FADD R92, R92, R33 ;  /* 0x000000215c5c7221 */ /* 0x000fc80000000000 */
[----:B------:R-:W-:-:S06]  /*9090*/  FADD R92, R93, R92 ;  /* 0x0000005c5d5c7221 */ /* 0x000fcc0000000000 */
[----:B------:R-:W-:-:S06]  /*90a0*/  @!P6 FMUL R47, R47, 0.5 ;  /* 0x3f0000002f2fe820 */ /* 0x000fcc0000400000 */
[----:B------:R-:W1:Y:S01]  /*90b0*/  MUFU.EX2 R47, R47 ;  /* 0x0000002f002f7308 */ /* 0x000e620000000800 */
[----:B------:R-:W-:Y:S02]  /*90c0*/  WARPGROUP.DEPBAR.LE gsb0, 0x0 ;  /* 0x00008000000079c5 */ /* 0x000fe40000010000 */
[----:B------:R-:W-:-:S06]  /*90d0*/  WARPGROUP.ARRIVE ;  /* 0x00000000000079c5 */ /* 0x000fcc0000000000 */
[----:B------:R-:W-:Y:S01]  /*90e0*/  HGMMA.64x16x16.F32.BF16 R192, R36, gdesc[UR4].tnspB, R192, gsb0 ;  /* 0x4020000424c07df0 */ /* 0x000fe200080018c0 */
[----:B------:R-:W-:Y:S01]  /*90f0*/  UIADD3 UR6, UR61, 0x1740, URZ ;  /* 0x000017403d067890 */ /* 0x000fe2000fffe03f */
[----:B-1----:R-:W-:Y:S01]  /*9100*/  @!P6 FMUL R47, R47, R47 ;  /* 0x0000002f2f2fe220 */ /* 0x002fe20000400000 */
        /* <DEDUP_REMOVED lines=33> */
[----:B------:R-:W-:-:S04]  /*9320*/  FADD R39, R100, R79 ;  /* 0x0000004f64277221 */ /* 0x000fc80000000000 */
        /* <DEDUP_REMOVED lines=8> */
[----:B------:R-:W-:-:S04]  /*93b0*/  FADD R144, R85, R144 ;  /* 0x0000009055907221 */ /* 0x000fc80000000000 */
[----:B------:R-:W-:Y:S02]  /*93c0*/  FADD R129, R129, R144 ;  /* 0x0000009081817221 */ /* 0x000fe40000000000 */
[----:B------:R-:W-:-:S04]  /*93d0*/  @!P3 FMUL R56, R56, 0.5 ;  /* 0x3f0000003838b820 */ /* 0x000fc80000400000 */
[----:B------:R-:W1:Y:S01]  /*93e0*/  MUFU.EX2 R35, R56 ;  /* 0x0000003800237308 */ /* 0x000e620000000800 */
[----:B------:R-:W-:Y:S02]  /*93f0*/  WARPGROUP.DEPBAR.LE gsb0, 0x0 ;  /* 0x00008000000079c5 */ /* 0x000fe40000010000 */
[----:B------:R-:W-:Y:S01]  /*9400*/  WARPGROUP.ARRIVE ;  /* 0x00000000000079c5 */ /* 0x000fe20000000000 */
[----:B-1----:R-:W-:Y:S01]  /*9410*/  @!P3 FMUL R35, R35, R35 ;  /* 0x000000232323b220 */ /* 0x002fe20000400000 */
[----:B------:R-:W-:-:S04]  /*9420*/  FSETP.GEU.AND P3, PT, R48, -126, PT ;  /* 0xc2fc00003000780b */ /* 0x000fc80003f6e000 */
[----:B------:R-:W-:Y:S01]  /*9430*/  HGMMA.64x16x16.F32.BF16 R192, R24, gdesc[UR4].tnspB, R192, gsb0 ;  /* 0x4020000418c07df0 */ /* 0x000fe200080018c0 */
[----:B------:R-:W-:Y:S01]  /*9440*/  UIADD3 UR6, UR61, 0x1760, URZ ;  /* 0x000017603d067890 */ /* 0x000fe2000fffe03f */
[----:B------:R-:W-:Y:S01]  /*9450*/  FADD R150, R150, R35 ;  /* 0x0000002396967221 */ /* 0x000fe20000000000 */
[----:B------:R-:W-:-:S03]  /*9460*/  UMOV UR7, 0xc0000010 ;  /* 0xc000001000077882 */ /* 0x000fc60000000000 */
[----:B------:R-:W-:-:S03]  /*9470*/  FADD R89, R89, R150 ;  /* 0x0000009659597221 */ /* 0x000fc60000000000 */
[----:B------:R-:W-:-:S06]  /*9480*/  @!P3 FMUL R48, R48, 0.5 ;  /* 0x3f0000003030b820 */ /* 0x000fcc0000400000 */
[----:B------:R-:W1:Y:S02]  /*9490*/  MUFU.EX2 R48, R48 ;  /* 0x0000003000307308 */ /* 0x000e640000000800 */
[----:B-1----:R-:W-:Y:S01]  /*94a0*/  @!P3 FMUL R48, R48, R48 ;  /* 0x000000303030b220 */ /* 0x002fe20000400000 */
        /* <DEDUP_REMOVED lines=39> */
[----:B-1----:R-:W-:Y:S01]  /*9720*/  @!P2 FMUL R26, R26, R26 ;  /* 0x0000001a1a1aa220 */ /* 0x002fe20000400000 */
[----:B------:R-:W-:-:S03]  /*9730*/  FSETP.GEU.AND P2, PT, R43, -126, PT ;  /* 0xc2fc00002b00780b */ /* 0x000fc60003f4e000 */
[----:B------:R-:W-:Y:S01]  /*9740*/  FADD R117, R117, R26 ;  /* 0x0000001a75757221 */ /* 0x000fe20000000000 */
[----:B------:R-:W-:-:S03]  /*9750*/  F2FP.BF16.F32.PACK_AB R26, R35, R26 ;  /* 0x0000001a231a723e */ /* 0x000fc600000010ff */
[----:B------:R-:W-:-:S06]  /*9760*/  FADD R94, R94, R117 ;  /* 0x000000755e5e7221 */ /* 0x000fcc0000000000 */
[----:B------:R-:W-:-:S06]  /*9770*/  @!P2 FMUL R43, R43, 0.5 ;  /* 0x3f0000002b2ba820 */ /* 0x000fcc0000400000 */
[----:B------:R-:W1:Y:S01]  /*9780*/  MUFU.EX2 R43, R43 ;  /* 0x0000002b002b7308 */ /* 0x000e620000000800 */
[----:B------:R-:W-:Y:S02]  /*9790*/  WARPGROUP.DEPBAR.LE gsb0, 0x0 ;  /* 0x00008000000079c5 */ /* 0x000fe40000010000 */
[----:B------:R-:W-:Y:S01]  /*97a0*/  WARPGROUP.ARRIVE ;  /* 0x00000000000079c5 */ /* 0x000fe20000000000 */
[----:B-1----:R-:W-:-:S05]  /*97b0*/  @!P2 FMUL R43, R43, R43 ;  /* 0x0000002b2b2ba220 */ /* 0x002fca0000400000 */
        /* <DEDUP_REMOVED lines=34> */
[----:B------:R-:W1:Y:S05]  /*99e0*/  MUFU.EX2 R28, R53 ;  /* 0x00000035001c7308 */ /* 0x000e6a0000000800 */
[----:B------:R-:W-:Y:S01]  /*99f0*/  HGMMA.64x16x16.F32.BF16 R200, R24, gdesc[UR8].tnspB, R200, gsb0 ;  /* 0x4020000818c87df0 */ /* 0x000fe200080018c8 */
[----:B------:R-:W-:Y:S01]  /*9a00*/  UMOV UR10, UR8 ;  /* 0x00000008000a7c82 */ /* 0x000fe20008000000 */
[----:B------:R-:W-:Y:S01]  /*9a10*/  UMOV UR11, 0xc0000010 ;  /* 0xc0000010000b7882 */ /* 0x000fe20000000000 */
[----:B------:R-:W-:Y:S01]  /*9a20*/  UIADD3 UR8, UR61, 0x19a0, URZ ;  /* 0x000019a03d087890 */ /* 0x000fe2000fffe03f */
[----:B------:R-:W2:Y:S08]  /*9a30*/  MUFU.EX2 R30, R49 ;  /* 0x00000031001e7308 */ /* 0x000eb00000000800 */
[----:B------:R-:W3:Y:S01]  /*9a40*/  MUFU.EX2 R29, R46 ;  /* 0x0000002e001d7308 */ /* 0x000ee20000000800 */
[----:B-1----:R-:W-:Y:S01]  /*9a50*/  @!P1 FMUL R28, R28, R28 ;  /* 0x0000001c1c1c9220 */ /* 0x002fe20000400000 */
[----:B------:R-:W-:-:S03]  /*9a60*/  FSETP.GEU.AND P1, PT, R17, -126, PT ;  /* 0xc2fc00001100780b */ /* 0x000fc60003f2e000 */
[----:B------:R-:W-:Y:S01]  /*9a70*/  FADD R145, R145, R28 ;  /* 0x0000001c91917221 */ /* 0x000fe20000000000 */
[----:B--2---:R-:W-:-:S03]  /*9a80*/  @!P4 FMUL R30, R30, R30 ;  /* 0x0000001e1e1ec220 */ /* 0x004fc60000400000 */
[----:B------:R-:W-:Y:S01]  /*9a90*/  FADD R88, R88, R145 ;  /* 0x0000009158587221 */ /* 0x000fe20000000000 */
[----:B------:R-:W-:-:S03]  /*9aa0*/  FADD R141, R141, R30 ;  /* 0x0000001e8d8d7221 */ /* 0x000fc60000000000 */
[----:B------:R-:W-:Y:S02]  /*9ab0*/  FADD R88, R99, R88 ;  /* 0x0000005863587221 */ /* 0x000fe40000000000 */
[----:B------:R-:W-:Y:S01]  /*9ac0*/  @!P1 FMUL R17, R17, 0.5 ;  /* 0x3f00000011119820 */ /* 0x000fe20000400000 */
[----:B---3--:R-:W-:Y:S01]  /*9ad0*/  @!P5 FMUL R29, R29, R29 ;  /* 0x0000001d1d1dd220 */ /* 0x008fe20000400000 */
[----:B------:R-:W-:-:S03]  /*9ae0*/  FADD R86, R86, R141 ;  /* 0x0000008d56567221 */ /* 0x000fc60000000000 */
[----:B------:R-:W-:Y:S01]  /*9af0*/  FADD R142, R142, R29 ;  /* 0x0000001d8e8e7221 */ /* 0x000fe20000000000 */
[----:B------:R-:W-:-:S03]  /*9b00*/  FADD R39, R39, R86 ;  /* 0x0000005627277221 */ /* 0x000fc60000000000 */
[----:B------:R-:W-:-:S04]  /*9b10*/  FADD R105, R105, R142 ;  /* 0x0000008e69697221 */ /* 0x000fc80000000000 */
[----:B------:R-:W-:Y:S01]  /*9b20*/  FADD R32, R32, R105 ;  /* 0x0000006920207221 */ /* 0x000fe20000000000 */
        /* <DEDUP_REMOVED lines=38> */
[----:B------:R-:W-:Y:S01]  /*9d90*/  F2FP.BF16.F32.PACK_AB R26, R29, R30 ;  /* 0x0000001e1d1a723e */ /* 0x000fe200000010ff */
[----:B------:R1:W2:Y:S03]  /*9da0*/  MUFU.EX2 R28, R17 ;  /* 0x00000011001c7308 */ /* 0x0002a60000000800 */
[----:B------:R-:W-:-:S06]  /*9db0*/  WARPGROUP.ARRIVE ;  /* 0x00000000000079c5 */ /* 0x000fcc0000000000 */
[----:B------:R-:W-:Y:S01]  /*9dc0*/  HGMMA.64x16x16.F32.BF16 R200, R24, gdesc[UR8].tnspB, R200, gsb0 ;  /* 0x4020000818c87df0 */ /* 0x000fe200080018c8 */
[----:B------:R-:W-:Y:S01]  /*9dd0*/  UMOV UR10, UR8 ;  /* 0x00000008000a7c82 */ /* 0x000fe20008000000 */
[----:B------:R-:W-:Y:S01]  /*9de0*/  UMOV UR11, 0xc0000010 ;  /* 0xc0000010000b7882 */ /* 0x000fe20000000000 */
[----:B------:R-:W-:Y:S01]  /*9df0*/  UIADD3 UR8, UR61, 0x19c0, URZ ;  /* 0x000019c03d087890 */ /* 0x000fe2000fffe03f */
[----:B-1----:R-:W-:Y:S01]  /*9e00*/  FADD R17, R130, R47 ;  /* 0x0000002f82117221 */ /* 0x002fe20000000000 */
[----:B--2---:R-:W-:-:S03]  /*9e10*/  @!P1 FMUL R28, R28, R28 ;  /* 0x0000001c1c1c9220 */ /* 0x004fc60000400000 */
[----:B------:R-:W-:Y:S01]  /*9e20*/  FADD R29, R90, R17 ;  /* 0x000000115a1d7221 */ /* 0x000fe20000000000 */
[----:B------:R-:W-:Y:S01]  /*9e30*/  FADD R17, R126, R43 ;  /* 0x0000002b7e117221 */ /* 0x000fe20000000000 */
[----:B------:R-:W-:Y:S01]  /*9e40*/  ISETP.GE.AND P1, PT, R12, 0x201, PT ;  /* 0x000002010c00780c */ /* 0x000fe20003f26270 */
[----:B------:R-:W-:Y:S01]  /*9e50*/  FADD R12, R50, R137 ;  /* 0x00000089320c7221 */ /* 0x000fe20000000000 */
[----:B------:R-:W-:Y:S01]  /*9e60*/  FADD R34, R34, R29 ;  /* 0x0000001d22227221 */ /* 0x000fe20000000000 */
[----:B------:R-:W-:-:S03]  /*9e70*/  FADD R17, R104, R17 ;  /* 0x0000001168117221 */ /* 0x000fc60000000000 */
[----:B------:R-:W-:Y:S01]  /*9e80*/  FADD R34, R129, R34 ;  /* 0x0000002281227221 */ /* 0x000fe20000000000 */
[----:B------:R-:W-:-:S04]  /*9e90*/  FADD R94, R94, R17 ;  /* 0x000000115e5e7221 */ /* 0x000fc80000000000 */
        /* <DEDUP_REMOVED lines=38> */
[----:B------:R-:W-:Y:S02]  /*a100*/  F2FP.BF16.F32.PACK_AB R25, R15, R40 ;  /* 0x000000280f19723e */ /* 0x000fe400000010ff */
[----:B------:R-:W-:Y:S01]  /*a110*/  F2FP.BF16.F32.PACK_AB R27, R13, R14 ;  /* 0x0000000e0d1b723e */ /* 0x000fe200000010ff */
[----:B------:R-:W-:Y:S01]  /*a120*/  FADD R111, R111, R24 ;  /* 0x000000186f6f7221 */ /* 0x000fe20000000000 */
[----:B------:R-:W-:Y:S01]  /*a130*/  FADD R24, R125, R28 ;  /* 0x0000001c7d187221 */ /* 0x000fe20000000000 */
[----:B------:R-:W-:Y:S01]  /*a140*/  F2FP.BF16.F32.PACK_AB R26, R28, R43 ;  /* 0x0000002b1c1a723e */ /* 0x000fe200000010ff */
[----:B------:R-:W-:-:S02]  /*a150*/  VIADD R13, R2, 0x3b820 ;  /* 0x0003b820020d7836 */ /* 0x000fc40000000000 */
[----:B------:R-:W-:Y:S01]  /*a160*/  FADD R111, R92, R111 ;  /* 0x0000006f5c6f7221 */ /* 0x000fe20000000000 */
[----:B------:R-:W-:Y:S01]  /*a170*/  FADD R30, R107, R24 ;  /* 0x000000186b1e7221 */ /* 0x000fe20000000000 */
[----:B------:R-:W-:Y:S02]  /*a180*/  F2FP.BF16.F32.PACK_AB R24, R48, R47 ;  /* 0x0000002f3018723e */ /* 0x000fe400000010ff */
[----:B------:R-:W-:Y:S01]  /*a190*/  FADD R88, R88, R111 ;  /* 0x0000006f58587221 */ /* 0x000fe20000000000 */
[----:B------:R-:W-:Y:S01]  /*a1a0*/  FADD R89, R89, R30 ;  /* 0x0000001e59597221 */ /* 0x000fe20000000000 */
[----:B------:R-:W-:Y:S01]  /*a1b0*/  WARPGROUP.ARRIVE ;  /* 0x00000000000079c5 */ /* 0x000fe20000000000 */
[----:B------:R-:W-:Y:S02]  /*a1c0*/  PRMT R14, RZ, 0x654, R13 ;  /* 0x00000654ff0e7816 */ /* 0x000fe4000000000d */
[----:B------:R-:W-:Y:S01]  /*a1d0*/  FADD R89, R32, R89 ;  /* 0x0000005920597221 */ /* 0x000fe20000000000 */
[----:B------:R-:W-:-:S02]  /*a1e0*/  MOV R15, 0x2 ;  /* 0x00000002000f7802 */ /* 0x000fc40000000f00 */
[----:B------:R-:W-:Y:S01]  /*a1f0*/  HGMMA.64x16x16.F32.BF16 R200, R24, gdesc[UR8].tnspB, R200, gsb0 ;  /* 0x4020000818c87df0 */ /* 0x000fe200080018c8 */
[----:B------:R-:W-:Y:S01]  /*a200*/  UMOV UR10, UR8 ;  /* 0x00000008000a7c82 */ /* 0x000fe20008000000 */
[----:B------:R-:W-:Y:S01]  /*a210*/  UMOV UR11, 0xc0000010 ;  /* 0xc0000010000b7882 */ /* 0x000fe20000000000 */
[----:B------:R-:W-:Y:S01]  /*a220*/  UIADD3 UR8, UR61, 0x19e0, URZ ;  /* 0x000019e03d087890 */ /* 0x000fe2000fffe03f */
        /* <DEDUP_REMOVED lines=25> */
[----:B------:R-:W-:Y:S02]  /*a3c0*/  WARPGROUP.DEPBAR.LE gsb0, 0x0 ;  /* 0x00008000000079c5 */ /* 0x000fe40000010000 */
[----:B------:R-:W-:-:S06]  /*a3d0*/  WARPGROUP.ARRIVE ;  /* 0x00000000000079c5 */ /* 0x000fcc0000000000 */
[----:B------:R-:W-:Y:S03]  /*a3e0*/  HGMMA.64x16x16.F32.BF16 R152, R24, gdesc[UR4].tnspB, R152, gsb0 ;  /* 0x4020000418987df0 */ /* 0x000fe60008001898 */
[----:B------:R-:W-:Y:S02]  /*a3f0*/  WARPGROUP.DEPBAR.LE gsb0, 0x0 ;  /* 0x00008000000079c5 */ /* 0x000fe40000010000 */
[----:B------:R1:W-:Y:S02]  /*a400*/  SYNCS.ARRIVE.TRANS64.RED.A1T0 RZ, [R14+URZ], RZ ;  /* 0x000000ff0eff79a7 */ /* 0x0003e4000810043f */
[----:B-1----:R-:W-:Y:S01]  /*a410*/  FADD R14, R34, R89 ;  /* 0x00000059220e7221 */ /* 0x002fe20000000000 */
[----:B------:R-:W-:Y:S06]  /*a420*/  @!P1 BRA `(.L_x_24) ;  /* 0x0000007800549947 */ /* 0x000fec0003800000 */
[----:B------:R-:W-:Y:S01]  /*a430*/  IMAD.MOV.U32 R17, RZ, RZ, R217 ;  /* 0x000000ffff117224 */ /* 0x000fe200078e00d9 */
[----:B------:R-:W-:Y:S01]  /*a440*/  MOV R15, 0x2 ;  /* 0x00000002000f7802 */ /* 0x000fe20000000f00 */
[----:B------:R-:W-:Y:S01]  /*a450*/  IMAD.MOV.U32 R215, RZ, RZ, R218 ;  /* 0x000000ffffd77224 */ /* 0x000fe200078e00da */
[----:B------:R-:W-:Y:S01]  /*a460*/  ULDC UR4, c[0x0][0x604] ;  /* 0x0001810000047ab9 */ /* 0x000fe20000000800 */
[----:B------:R-:W-:Y:S02]  /*a470*/  IMAD.MOV.U32 R6, RZ, RZ, 0x1 ;  /* 0x00000001ff067424 */ /* 0x000fe400078e00ff */
[----:B------:R-:W-:-:S07]  /*a480*/  IMAD.MOV.U32 R3, RZ, RZ, RZ ;  /* 0x000000ffff037224 */ /* 0x000fce00078e00ff */
.L_x_36:
[----:B------:R-:W-:Y:S01]  /*a490*/  LEA R25, R15, R2, 0x3 ;  /* 0x000000020f197211 */ /* 0x000fe200078e18ff */
[----:B------:R-:W-:Y:S05]  /*a4a0*/  YIELD ;  /* 0x0000000000007946 */ /* 0x000fea0003800000 */
[----:B------:R-:W-:Y:S02]  /*a4b0*/  SHF.L.U32 R24, R3, 0x1f, RZ ;  /* 0x0000001f03187819 */ /* 0x000fe400000006ff */
[C---:B------:R-:W-:Y:S01]  /*a4c0*/  ISETP.GT.AND P1, PT, R216.reuse, 0x2, PT ;  /* 0x00000002d800780c */ /* 0x040fe20003f24270 */
[----:B------:R-:W-:Y:S01]  /*a4d0*/  VIADD R216, R216, 0xffffffff ;  /* 0xffffffffd8d87836 */ /* 0x000fe20000000000 */
[----:B------:R-:W1:Y:S02]  /*a4e0*/  SYNCS.PHASECHK.TRANS64.TRYWAIT P2, [R25+URZ+0x3b800], R24 ;  /* 0x03b80018190075a7 */ /* 0x000e64000804017f */
[----:B-1----:R-:W-:Y:S09]  /*a4f0*/  @!P2 BRA `(.L_x_25) ;  /* 0x0000013000a4a947 */ /* 0x002ff20003800000 */
.L_x_90:
[----:B------:R-:W-:Y:S05]  /*a500*/  WARPSYNC.ALL ;  /* 0x0000000000007948 */ /* 0x000fea0003800000 */
[----:B------:R-:W-:Y:S01]  /*a510*/  R2UR UR6, R15 ;  /* 0x000000000f0672ca */ /* 0x000fe200000e0000 */
[----:B------:R-:W-:Y:S01]  /*a520*/  ULOP3.LUT UR7, UR61, 0x10000, URZ, 0xfc, !UPT ;  /* 0x000100003d077892 */ /* 0x000fe2000f8efc3f */
[----:B------:R-:W-:Y:S01]  /*a530*/  R2UR UR28, R212 ;  /* 0x00000000d41c72ca */ /* 0x000fe200000e0000 */
[----:B-1----:R-:W-:Y:S01]  /*a540*/  WARPGROUP.ARRIVE ;  /* 0x00000000000079c5 */ /* 0x002fe20000000000 */
[----:B------:R-:W-:Y:S01]  /*a550*/  R2UR UR29, R213 ;  /* 0x00000000d51d72ca */ /* 0x000fe200000e0000 */
[----:B------:R-:W-:Y:S01]  /*a560*/  UMOV UR31, 0xc0000010 ;  /* 0xc0000010001f7882 */ /* 0x000fe20000000000 */
[----:B------:R-:W-:Y:S01]  /*a570*/  R2UR UR24, R210 ;  /* 0x00000000d21872ca */ /* 0x000fe200000e0000 */
[----:B------:R-:W-:Y:S01]  /*a580*/  UMOV UR27, 0xc0000010 ;  /* 0xc0000010001b7882 */ /* 0x000fe20000000000 */
[----:B------:R-:W-:Y:S01]  /*a590*/  R2UR UR25, R211 ;  /* 0x00000000d31972ca */ /* 0x000fe200000e0000 */
[----:B------:R-:W-:Y:S01]  /*a5a0*/  UMOV UR23, 0xc0000010 ;  /* 0xc000001000177882 */ /* 0x000fe20000000000 */
[----:B------:R-:W-:Y:S01]  /*a5b0*/  R2UR UR20, R208 ;  /* 0x00000000d01472ca */ /* 0x000fe200000e0000 */
[----:B------:R-:W-:Y:S01]  /*a5c0*/  UMOV UR19, 0xc0000010 ;  /* 0xc000001000137882 */ /* 0x000fe20000000000 */
[----:B------:R-:W-:Y:S01]  /*a5d0*/  R2UR UR21, R209 ;  /* 0x00000000d11572ca */ /* 0x000fe200000e0000 */
[----:B------:R-:W-:Y:S01]  /*a5e0*/  UIMAD UR6, UR6, 0xe00, UR7 ;  /* 0x00000e00060678a4 */ /* 0x000fe2000f8e0207 */
[----:B------:R-:W-:Y:S01]  /*a5f0*/  R2UR UR16, R22 ;  /* 0x00000000161072ca */ /* 0x000fe200000e0000 */
[----:B------:R-:W-:Y:S01]  /*a600*/  UMOV UR15, 0xc0000010 ;  /* 0xc0000010000f7882 */ /* 0x000fe20000000000 */
[----:B------:R-:W-:Y:S01]  /*a610*/  R2UR UR17, R23 ;  /* 0x00000000171172ca */ /* 0x000fe200000e0000 */
[----:B------:R-:W-:Y:S01]  /*a620*/  UIADD3 UR7, UR6, 0x200, URZ ;  /* 0x0000020006077890 */ /* 0x000fe2000fffe03f */
[----:B------:R-:W-:Y:S01]  /*a630*/  R2UR UR12, R20 ;  /* 0x00000000140c72ca */ /* 0x000fe200000e0000 */
[----:B------:R-:W-:Y:S01]  /*a640*/  UMOV UR11, 0xc0000010 ;  /* 0xc0000010000b7882 */ /* 0x000fe20000000000 */
[----:B------:R-:W-:Y:S01]  /*a650*/  UMOV UR30, UR6 ;  /* 0x00000006001e7c82 */ /* 0x000fe20008000000 */
[----:B------:R-:W-:Y:S01]  /*a660*/  R2UR UR13, R21 ;  /* 0x00000000150d72ca */ /* 0x000fe200000e0000 */
[----:B------:R-:W-:Y:S01]  /*a670*/  HGMMA.64x256x16.F32.BF16 R24, gdesc[UR28], RZ, !UPT, gsb0 ;  /* 0x03e000001c1879f0 */ /* 0x000fe2000c0018ff */
[----:B------:R-:W-:Y:S01]  /*a680*/  R2UR UR8, R18 ;  /* 0x00000000120872ca */ /* 0x000fe200000e0000 */
[----:B------:R-:W-:Y:S01]  /*a690*/  UMOV UR26, UR7 ;  /* 0x00000007001a7c82 */ /* 0x000fe20008000000 */
[----:B------:R-:W-:Y:S01]  /*a6a0*/  UIADD3 UR7, UR6, 0x400, URZ ;  /* 0x0000040006077890 */ /* 0x000fe2000fffe03f */
[----:B------:R-:W-:Y:S01]  /*a6b0*/  R2UR UR9, R19 ;  /* 0x00000000130972ca */ /* 0x000fe200000e0000 */
[----:B------:R-:W-:Y:S01]  /*a6c0*/  UIADD3 UR58, UR6, 0xc00, URZ ;  /* 0x00000c00063a7890 */ /* 0x000fe2000fffe03f */
[----:B------:R-:W-:Y:S01]  /*a6d0*/  ISETP.NE.AND P2, PT, R9, RZ, PT ;  /* 0x000000ff0900720c */ /* 0x000fe20003f45270 */
[----:B------:R-:W-:-:S03]  /*a6e0*/  UMOV UR59, 0xc0000010 ;  /* 0xc0000010003b7882 */ /* 0x000fc60000000000 */
[----:B------:R-:W-:Y:S01]  /*a6f0*/  UMOV UR22, UR7 ;  /* 0x0000000700167c82 */ /* 0x000fe20008000000 */
[----:B------:R-:W-:-:S07]  /*a700*/  UIADD3 UR7, UR6, 0x600, URZ ;  /* 0x0000060006077890 */ /* 0x000fce000fffe03f */
[----:B------:R-:W-:Y:S01]  /*a710*/  UMOV UR18, UR7 ;  /* 0x0000000700127c82 */ /* 0x000fe20008000000 */
[----:B------:R-:W-:-:S07]  /*a720*/  UIADD3 UR7, UR6, 0x800, URZ ;  /* 0x0000080006077890 */ /* 0x000fce000fffe03f */
[----:B------:R-:W-:Y:S01]  /*a730*/  UMOV UR14, UR7 ;  /* 0x00000007000e7c82 */ /* 0x000fe20008000000 */
[----:B------:R-:W-:-:S07]  /*a740*/  UIADD3 UR7, UR6, 0xa00, URZ ;  /* 0x00000a0006077890 */ /* 0x000fce000fffe03f */
[----:B------:R-:W-:Y:S01]  /*a750*/  UMOV UR10, UR7 ;  /* 0x00000007000a7c82 */ /* 0x000fe20008000000 */
[----:B------:R-:W-:Y:S02]  /*a760*/  WARPGROUP.DEPBAR.LE gsb0, 0x0 ;  /* 0x00008000000079c5 */ /* 0x000fe40000010000 */
[----:B------:R-:W-:-:S06]  /*a770*/  WARPGROUP.ARRIVE ;  /* 0x00000000000079c5 */ /* 0x000fcc0000000000 */
[----:B------:R-:W-:Y:S03]  /*a780*/  HGMMA.64x256x16.F32.BF16 R24, gdesc[UR24], R24, gsb0 ;  /* 0x03e00000181879f0 */ /* 0x000fe60008001818 */
[----:B------:R-:W-:Y:S02]  /*a790*/  WARPGROUP.DEPBAR.LE gsb0, 0x0 ;  /* 0x00008000000079c5 */ /* 0x000fe40000010000 */
[----:B------:R-:W-:-:S15]  /*a7a0*/  WARPGROUP.ARRIVE ;  /* 0x00000000000079c5 */ /* 0x000fde0000000000 */
[----:B------:R-:W-:-:S08]  /*a7b0*/  NOP ;  /* 0x0000000000007918 */ /* 0x000fd00000000000 */
        /* <DEDUP_REMOVED lines=18> */
[----:B------:R-:W-:Y:S05]  /*a8e0*/  @P2 BRA `(.L_x_26) ;  /* 0x0000000400202947 */ /* 0x000fea0003800000 */
[----:B------:R-:W-:-:S13]  /*a8f0*/  ISETP.LT.OR P3, PT, R7, 0x1, !P0 ;  /* 0x000000010700780c */ /* 0x000fda0004761670 */
[----:B------:R-:W-:Y:S05]  /*a900*/  @P3 BRA `(.L_x_27) ;  /* 0x0000000400143947 */ /* 0x000fea0003800000 */
[----:B------:R-:W-:Y:S01]  /*a910*/  IMAD R214, R5, 0x8, R2 ;  /* 0x0000000805d67824 */ /* 0x000fe200078e0202 */
[----:B------:R-:W-:Y:S02]  /*a920*/  SHF.L.U32 R217, R4, 0x1f, RZ ;  /* 0x0000001f04d97819 */ /* 0x000fe400000006ff */
[----:B------:R-:W-:Y:S02]  /*a930*/  ISETP.NE.AND P4, PT, R0, RZ, PT ;  /* 0x000000ff0000720c */ /* 0x000fe40003f85270 */
[----:B------:R-:W1:Y:S02]  /*a940*/  SYNCS.PHASECHK.TRANS64.TRYWAIT P3, [R214+URZ+0x3b820], R217 ;  /* 0x03b820d9d60075a7 */ /* 0x000e64000806017f */
[----:B-1----:R-:W-:Y:S09]  /*a950*/  @!P3 BRA `(.L_x_28) ;  /* 0x0000012c00a0b947 */ /* 0x002ff20003800000 */
.L_x_91:
[----:B------:R-:W-:Y:S05]  /*a960*/  @P4 BRA `(.L_x_29) ;  /* 0x0000000000144947 */ /* 0x000fea0003800000 */
[----:B------:R-:W-:Y:S02]  /*a970*/  LOP3.LUT P3, RZ, R16, 0x1f, RZ, 0xc0, !PT ;  /* 0x0000001f10ff7812 */ /* 0x000fe4000786c0ff */
[----:B-1----:R-:W-:-:S04]  /*a980*/  MOV R217, 0xe000 ;  /* 0x0000e00000d97802 */ /* 0x002fc80000000f00 */
[----:B------:R2:W-:Y:S07]  /*a990*/  SYNCS.ARRIVE.TRANS64 RZ, [R214+URZ+0x3b800], R217 ;  /* 0x03b800d9d6ff79a7 */ /* 0x0005ee000800003f */
[----:B------:R-:W-:Y:S05]  /*a9a0*/  @!P3 BRA `(.L_x_29) ;  /* 0x000000000004b947 */ /* 0x000fea0003800000 */
[----:B------:R-:W-:Y:S01]  /*a9b0*/  BPT.TRAP 0x1 ;  /* 0x000000040000795c */ /* 0x000fe20000300000 */
.L_x_29:
[----:B-12---:R-:W-:Y:S01]  /*a9c0*/  IMAD R217, R5, 0xe000, R2 ;  /* 0x0000e00005d97824 */ /* 0x006fe200078e0202 */
        /* <DEDUP_REMOVED lines=8> */
[----:B------:R-:W-:Y:S01]  /*aa50*/  VIADD R5, R5, 0x1 ;  /* 0x0000000105057836 */ /* 0x000fe20000000000 */
[----:B------:R-:W-:Y:S01]  /*aa60*/  UMOV UR50, URZ ;  /* 0x0000003f00327c82 */ /* 0x000fe20008000000 */
[----:B------:R-:W-:Y:S01]  /*aa70*/  UMOV UR42, 0x10 ;  /* 0x00000010002a7882 */ /* 0x000fe20000000000 */
[----:B------:R-:W-:Y:S01]  /*aa80*/  UMOV UR44, UR52 ;  /* 0x00000034002c7c82 */ /* 0x000fe20008000000 */
[----:B------:R-:W-:Y:S01]  /*aa90*/  UMOV UR45, UR53 ;  /* 0x00000035002d7c82 */ /* 0x000fe20008000000 */
[----:B------:R-:W-:Y:S01]  /*aaa0*/  UIADD3 UR49, UR49, 0x3b800, URZ ;  /* 0x0003b80031317890 */ /* 0x000fe2000fffe03f */
[----:B------:R-:W-:Y:S01]  /*aab0*/  ISETP.NE.AND P3, PT, R5, 0x4, PT ;  /* 0x000000040500780c */ /* 0x000fe20003f65270 */
[----:B------:R-:W-:-:S02]  /*aac0*/  USHF.L.U32 UR51, UR51, 0x8, URZ ;  /* 0x0000000833337899 */ /* 0x000fc4000800063f */
[----:B------:R-:W-:Y:S01]  /*aad0*/  UIADD3 UR48, UR17, 0x3800, URZ ;  /* 0x0000380011307890 */ /* 0x000fe2000fffe03f */
[----:B------:R-:W-:Y:S01]  /*aae0*/  SEL R217, RZ, 0x1, P3 ;  /* 0x00000001ffd97807 */ /* 0x000fe20001800000 */
[----:B------:R-:W-:Y:S01]  /*aaf0*/  UIADD3 UR40, UR17, 0x5800, URZ ;  /* 0x0000580011287890 */ /* 0x000fe2000fffe03f */
[----:B------:R-:W-:Y:S01]  /*ab00*/  SEL R5, R5, RZ, P3 ;  /* 0x000000ff05057207 */ /* 0x000fe20001800000 */
[----:B------:R-:W-:Y:S01]  /*ab10*/  UIADD3 UR8, UR17, 0x7800, URZ ;  /* 0x0000780011087890 */ /* 0x000fe2000fffe03f */
[----:B------:R-:W-:Y:S01]  /*ab20*/  LOP3.LUT R4, R4, R217, RZ, 0x3c, !PT ;  /* 0x000000d904047212 */ /* 0x000fe200078e3cff */
        /* <DEDUP_REMOVED lines=23> */
[----:B------:R-:W-:Y:S01]  /*aca0*/  UMOV UR18, 0x50 ;  /* 0x0000005000127882 */ /* 0x000fe20000000000 */
[----:B------:R-:W-:Y:S01]  /*acb0*/  UMOV UR20, UR52 ;  /* 0x0000003400147c82 */ /* 0x000fe20008000000 */
[----:B------:R-:W-:Y:S01]  /*acc0*/  UMOV UR21, UR53 ;  /* 0x0000003500157c82 */ /* 0x000fe20008000000 */
[----:B------:R-:W-:Y:S01]  /*acd0*/  UMOV UR19, UR51 ;  /* 0x0000003300137c82 */ /* 0x000fe20008000000 */
[----:B------:R2:W-:Y:S01]  /*ace0*/  UTMALDG.4D [UR32], [UR6], desc[UR14] ;  /* 0x00000e20060075b4 */ /* 0x0005e20008019000 */
[----:B------:R2:W-:Y:S01]  /*acf0*/  UTMALDG.4D [UR24], [UR6], desc[UR14] ;  /* 0x00000e18060075b4 */ /* 0x0005e20008019000 */
[----:B-1----:R-:W-:Y:S01]  /*ad00*/  UIADD3 UR8, UR17, 0xf800, URZ ;  /* 0x0000f80011087890 */ /* 0x002fe2000fffe03f */
[----:B------:R-:W-:-:S02]  /*ad10*/  UMOV UR10, 0x60 ;  /* 0x00000060000a7882 */ /* 0x000fc40000000000 */
[----:B------:R-:W-:Y:S02]  /*ad20*/  UMOV UR17, UR49 ;  /* 0x0000003100117c82 */ /* 0x000fe40008000000 */
[----:B------:R2:W-:Y:S04]  /*ad30*/  UTMALDG.4D [UR16], [UR6], desc[UR14] ;  /* 0x00000e10060075b4 */ /* 0x0005e80008019000 */
[----:B------:R2:W-:Y:S02]  /*ad40*/  UTMALDG.4D [UR8], [UR6], desc[UR14] ;  /* 0x00000e08060075b4 */ /* 0x0005e40008019000 */
[----:B--2---:R-:W-:Y:S01]  /*ad50*/  NOP ;  /* 0x0000000000007918 */ /* 0x004fe20000000000 */
.L_x_27:
[----:B------:R-:W-:-:S07]  /*ad60*/  VIADD R7, R7, 0xffffffff ;  /* 0xffffffff07077836 */ /* 0x000fce0000000000 */
.L_x_26:
[----:B------:R-:W-:Y:S01]  /*ad70*/  IADD3 R15, R15, 0x1, RZ ;  /* 0x000000010f0f7810 */ /* 0x000fe20007ffe0ff */
[----:B------:R-:W-:Y:S05]  /*ad80*/  WARPSYNC.ALL ;  /* 0x0000000000007948 */ /* 0x000fea0003800000 */
[----:B------:R-:W-:-:S04]  /*ad90*/  ISETP.NE.AND P3, PT, R15, 0x4, PT ;  /* 0x000000040f00780c */ /* 0x000fc80003f65270 */
[----:B------:R-:W-:Y:S02]  /*ada0*/  SEL R214, RZ, 0x1, P3 ;  /* 0x00000001ffd67807 */ /* 0x000fe40001800000 */
[----:B------:R-:W-:Y:S02]  /*adb0*/  SEL R15, R15, RZ, P3 ;  /* 0x000000ff0f0f7207 */ /* 0x000fe40001800000 */
[----:B------:R-:W-:Y:S02]  /*adc0*/  LOP3.LUT R3, R3, R214, RZ, 0x3c, !PT ;  /* 0x000000d603037212 */ /* 0x000fe400078e3cff */
[----:B------:R-:W-:Y:S01]  /*add0*/  FMNMX R214, R24, R17, !PT ;  /* 0x0000001118d67209 */ /* 0x000fe20007800000 */
[----:B------:R-:W-:Y:S01]  /*ade0*/  IMAD R223, R15, 0x8, R2 ;  /* 0x000000080fdf7824 */ /* 0x000fe200078e0202 */
        /* <DEDUP_REMOVED lines=122> */
[----:B------:R-:W-:Y:S02]  /*b590*/  SHF.L.U32 R222, R3, 0x1f, RZ ;  /* 0x0000001f03de7819 */ /* 0x000fe400000006ff */
[----:B------:R-:W-:Y:S02]  /*b5a0*/  FMNMX R214, R148, R217, !PT ;  /* 0x000000d994d67209 */ /* 0x000fe40007800000 */
[----:B------:R-:W-:Y:S02]  /*b5b0*/  FMNMX R217, R147, R218, !PT ;  /* 0x000000da93d97209 */ /* 0x000fe40007800000 */
[----:B------:R-:W-:Y:S02]  /*b5c0*/  FMNMX R214, R149, R214, !PT ;  /* 0x000000d695d67209 */ /* 0x000fe40007800000 */
[----:B------:R-:W-:-:S03]  /*b5d0*/  FMNMX R218, R150, R217, !PT ;  /* 0x000000d996da7209 */ /* 0x000fc60007800000 */
[----:B------:R-:W1:Y:S01]  /*b5e0*/  SHFL.BFLY PT, R217, R214, 0x1, 0x1f ;  /* 0x0c201f00d6d97f89 */ /* 0x000e6200000e0000 */
[----:B------:R-:W-:-:S05]  /*b5f0*/  FMNMX R219, R151, R218, !PT ;  /* 0x000000da97db7209 */ /* 0x000fca0007800000 */
[----:B------:R-:W2:Y:S01]  /*b600*/  SHFL.BFLY PT, R218, R219, 0x1, 0x1f ;  /* 0x0c201f00dbda7f89 */ /* 0x000ea200000e0000 */
[----:B-1----:R-:W-:Y:S01]  /*b610*/  FMNMX R220, R214, R217, !PT ;  /* 0x000000d9d6dc7209 */ /* 0x002fe20007800000 */
[----:B------:R-:W-:-:S04]  /*b620*/  IMAD R214, R6, 0x8, R13 ;  /* 0x0000000806d67824 */ /* 0x000fc800078e020d */
[----:B------:R-:W1:Y:S01]  /*b630*/  SHFL.BFLY PT, R217, R220, 0x2, 0x1f ;  /* 0x0c401f00dcd97f89 */ /* 0x000e6200000e0000 */
[----:B--2---:R-:W-:Y:S02]  /*b640*/  FMNMX R221, R219, R218, !PT ;  /* 0x000000dadbdd7209 */ /* 0x004fe40007800000 */
[----:B------:R-:W-:-:S03]  /*b650*/  PRMT R219, RZ, 0x654, R214 ;  /* 0x00000654ffdb7816 */ /* 0x000fc600000000d6 */
[----:B------:R-:W2:Y:S01]  /*b660*/  SHFL.BFLY PT, R218, R221, 0x2, 0x1f ;  /* 0x0c401f00ddda7f89 */ /* 0x000ea200000e0000 */
[----:B------:R3:W-:Y:S01]  /*b670*/  SYNCS.ARRIVE.TRANS64.RED.A1T0 RZ, [R219+URZ], RZ ;  /* 0x000000ffdbff79a7 */ /* 0x0007e2000810043f */
[----:B------:R-:W4:Y:S01]  /*b680*/  SYNCS.PHASECHK.TRANS64.TRYWAIT P5, [R223+URZ+0x3b800], R222 ;  /* 0x03b800dedf0075a7 */ /* 0x000f2200080a017f */
[----:B-1----:R-:W-:-:S04]  /*b690*/  FMNMX R217, R220, R217, !PT ;  /* 0x000000d9dcd97209 */ /* 0x002fc80007800000 */
[----:B------:R-:W-:Y:S02]  /*b6a0*/  FSETP.NEU.AND P3, PT, R217, -INF , PT ;  /* 0xff800000d900780b */ /* 0x000fe40003f6d000 */
[----:B--2---:R-:W-:Y:S02]  /*b6b0*/  FMNMX R218, R221, R218, !PT ;  /* 0x000000daddda7209 */ /* 0x004fe40007800000 */
[----:B------:R-:W-:Y:S02]  /*b6c0*/  FSEL R224, R217, RZ, P3 ;  /* 0x000000ffd9e07208 */ /* 0x000fe40001800000 */
[----:B------:R-:W-:-:S03]  /*b6d0*/  FSETP.NEU.AND P3, PT, R218, -INF , PT ;  /* 0xff800000da00780b */ /* 0x000fc60003f6d000 */
[----:B------:R-:W-:Y:S01]  /*b6e0*/  FADD R17, -R224, R17 ;  /* 0x00000011e0117221 */ /* 0x000fe20000000100 */
[----:B------:R-:W-:-:S03]  /*b6f0*/  FSEL R220, R218, RZ, P3 ;  /* 0x000000ffdadc7208 */ /* 0x000fc60001800000 */
[----:B------:R-:W-:Y:S02]  /*b700*/  FMUL R214, R17, UR4 ;  /* 0x0000000411d67c20 */ /* 0x000fe40008400000 */
[----:B------:R-:W-:-:S03]  /*b710*/  FADD R17, -R220, R215 ;  /* 0x000000d7dc117221 */ /* 0x000fc60000000100 */
[----:B------:R-:W-:Y:S01]  /*b720*/  FSETP.GEU.AND P4, PT, R214, -126, PT ;  /* 0xc2fc0000d600780b */ /* 0x000fe20003f8e000 */
[----:B---3--:R-:W-:Y:S01]  /*b730*/  FMUL R219, R17, UR4 ;  /* 0x0000000411db7c20 */ /* 0x008fe20008400000 */
[----:B------:R-:W-:-:S04]  /*b740*/  FMUL R17, R220, UR4 ;  /* 0x00000004dc117c20 */ /* 0x000fc80008400000 */
[----:B------:R-:W-:Y:S01]  /*b750*/  FSETP.GEU.AND P3, PT, R219, -126, PT ;  /* 0xc2fc0000db00780b */ /* 0x000fe20003f6e000 */
[--C-:B------:R-:W-:Y:S01]  /*b760*/  FFMA R220, R26, UR4, -R17.reuse ;  /* 0x000000041adc7c23 */ /* 0x100fe20008000811 */
[----:B------:R-:W-:-:S04]  /*b770*/  FFMA R221, R27, UR4, -R17 ;  /* 0x000000041bdd7c23 */ /* 0x000fc80008000811 */
[----:B------:R-:W-:Y:S01]  /*b780*/  FSETP.GEU.AND P6, PT, R220, -126, PT ;  /* 0xc2fc0000dc00780b */ /* 0x000fe20003fce000 */
[----:B------:R-:W-:-:S04]  /*b790*/  @!P4 FMUL R214, R214, 0.5 ;  /* 0x3f000000d6d6c820 */ /* 0x000fc80000400000 */
[----:B------:R1:W2:Y:S02]  /*b7a0*/  MUFU.EX2 R215, R214 ;  /* 0x000000d600d77308 */ /* 0x0002a40000000800 */
[----:B------:R-:W-:-:S06]  /*b7b0*/  @!P3 FMUL R219, R219, 0.5 ;  /* 0x3f000000dbdbb820 */ /* 0x000fcc0000400000 */
[----:B------:R-:W3:Y:S01]  /*b7c0*/  MUFU.EX2 R219, R219 ;  /* 0x000000db00db7308 */ /* 0x000ee20000000800 */
[----:B-1--4-:R-:W-:Y:S05]  /*b7d0*/  @!P5 BRA `(.L_x_30) ;  /* 0x000001200014d947 */ /* 0x012fea0003800000 */
.L_x_92:
[----:B------:R-:W-:Y:S01]  /*b7e0*/  FSETP.GEU.AND P5, PT, R221, -126, PT ;  /* 0xc2fc0000dd00780b */ /* 0x000fe20003fae000 */
[----:B------:R-:W-:Y:S01]  /*b7f0*/  @!P6 FMUL R220, R220, 0.5 ;  /* 0x3f000000dcdce820 */ /* 0x000fe20000400000 */
[--C-:B------:R-:W-:Y:S01]  /*b800*/  FFMA R214, R30, UR4, -R17.reuse ;  /* 0x000000041ed67c23 */ /* 0x100fe20008000811 */
[--C-:B------:R-:W-:Y:S01]  /*b810*/  FFMA R31, R31, UR4, -R17.reuse ;  /* 0x000000041f1f7c23 */ /* 0x100fe20008000811 */
[----:B--2---:R-:W-:Y:S01]  /*b820*/  @!P4 FMUL R215, R215, R215 ;  /* 0x000000d7d7d7c220 */ /* 0x004fe20000400000 */
[----:B------:R2:W4:Y:S01]  /*b830*/  MUFU.EX2 R26, R220 ;  /* 0x000000dc001a7308 */ /* 0x0005220000000800 */
[----:B---3--:R-:W-:Y:S01]  /*b840*/  @!P3 FMUL R219, R219, R219 ;  /* 0x000000dbdbdbb220 */ /* 0x008fe20000400000 */
[----:B------:R-:W-:Y:S01]  /*b850*/  FSETP.GEU.AND P4, PT, R214, -126, PT ;  /* 0xc2fc0000d600780b */ /* 0x000fe20003f8e000 */
[--C-:B------:R-:W-:Y:S01]  /*b860*/  FFMA R34, R34, UR4, -R17.reuse ;  /* 0x0000000422227c23 */ /* 0x100fe20008000811 */
[----:B------:R-:W-:Y:S01]  /*b870*/  FSETP.GEU.AND P3, PT, R31, -126, PT ;  /* 0xc2fc00001f00780b */ /* 0x000fe20003f6e000 */
[--C-:B-1----:R-:W-:Y:S01]  /*b880*/  FFMA R222, R39, UR4, -R17.reuse ;  /* 0x0000000427de7c23 */ /* 0x102fe20008000811 */
[--C-:B------:R-:W-:Y:S01]  /*b890*/  FFMA R51, R51, UR4, -R17.reuse ;  /* 0x0000000433337c23 */ /* 0x100fe20008000811 */
[--C-:B------:R-:W-:Y:S01]  /*b8a0*/  FFMA R50, R50, UR4, -R17.reuse ;  /* 0x0000000432327c23 */ /* 0x100fe20008000811 */
[----:B------:R-:W-:Y:S01]  /*b8b0*/  @!P5 FMUL R221, R221, 0.5 ;  /* 0x3f000000ddddd820 */ /* 0x000fe20000400000 */
[--C-:B--2---:R-:W-:Y:S01]  /*b8c0*/  FFMA R220, R35, UR4, -R17.reuse ;  /* 0x0000000423dc7c23 */ /* 0x104fe20008000811 */
[--C-:B------:R-:W-:Y:S01]  /*b8d0*/  FFMA R54, R54, UR4, -R17.reuse ;  /* 0x0000000436367c23 */ /* 0x100fe20008000811 */
[--C-:B------:R-:W-:Y:S01]  /*b8e0*/  FFMA R55, R55, UR4, -R17.reuse ;  /* 0x0000000437377c23 */ /* 0x100fe20008000811 */
[----:B------:R1:W2:Y:S01]  /*b8f0*/  MUFU.EX2 R27, R221 ;  /* 0x000000dd001b7308 */ /* 0x0002a20000000800 */
[----:B------:R-:W-:Y:S01]  /*b900*/  R2UR UR7, R15 ;  /* 0x000000000f0772ca */ /* 0x000fe200000e0000 */
[--C-:B------:R-:W-:Y:S01]  /*b910*/  FFMA R227, R71, UR4, -R17.reuse ;  /* 0x0000000447e37c23 */ /* 0x100fe20008000811 */
[----:B------:R-:W-:Y:S01]  /*b920*/  @!P4 FMUL R214, R214, 0.5 ;  /* 0x3f000000d6d6c820 */ /* 0x000fe20000400000 */
[-C--:B------:R-:W-:Y:S01]  /*b930*/  FMUL R200, R200, R215.reuse ;  /* 0x000000d7c8c87220 */ /* 0x080fe20000400000 */
[----:B----4-:R-:W-:Y:S01]  /*b940*/  @!P6 FMUL R26, R26, R26 ;  /* 0x0000001a1a1ae220 */ /* 0x010fe20000400000 */
[----:B------:R-:W-:Y:S01]  /*b950*/  FSETP.GEU.AND P6, PT, R34, -126, PT ;  /* 0xc2fc00002200780b */ /* 0x000fe20003fce000 */
[----:B------:R-:W-:Y:S01]  /*b960*/  @!P3 FMUL R31, R31, 0.5 ;  /* 0x3f0000001f1fb820 */ /* 0x000fe20000400000 */
[----:B------:R3:W4:Y:S01]  /*b970*/  MUFU.EX2 R30, R214 ;  /* 0x000000d6001e7308 */ /* 0x0007220000000800 */
[--C-:B-1----:R-:W-:Y:S01]  /*b980*/  FFMA R221, R38, UR4, -R17.reuse ;  /* 0x0000000426dd7c23 */ /* 0x102fe20008000811 */
[----:B------:R-:W-:Y:S01]  /*b990*/  FMUL R38, R224, UR4 ;  /* 0x00000004e0267c20 */ /* 0x000fe20008400000 */
[----:B------:R-:W-:Y:S01]  /*b9a0*/  FFMA R12, R219, R12, R26 ;  /* 0x0000000cdb0c7223 */ /* 0x000fe2000000001a */
[-C--:B------:R-:W-:Y:S01]  /*b9b0*/  FMUL R201, R201, R215.reuse ;  /* 0x000000d7c9c97220 */ /* 0x080fe20000400000 */
[----:B------:R-:W-:Y:S01]  /*b9c0*/  FMUL R204, R204, R215 ;  /* 0x000000d7cccc7220 */ /* 0x000fe20000400000 */
[--C-:B------:R-:W-:Y:S01]  /*b9d0*/  FFMA R39, R24, UR4, -R38.reuse ;  /* 0x0000000418277c23 */ /* 0x100fe20008000826 */
[--C-:B------:R-:W-:Y:S01]  /*b9e0*/  FFMA R223, R33, UR4, -R38.reuse ;  /* 0x0000000421df7c23 */ /* 0x100fe20008000826 */
[----:B------:R-:W1:Y:S01]  /*b9f0*/  MUFU.EX2 R31, R31 ;  /* 0x0000001f001f7308 */ /* 0x000e620000000800 */
[----:B--2---:R-:W-:Y:S01]  /*ba00*/  @!P5 FMUL R27, R27, R27 ;  /* 0x0000001b1b1bd220 */ /* 0x004fe20000400000 */
[----:B------:R-:W-:Y:S01]  /*ba10*/  FSETP.GEU.AND P5, PT, R220, -126, PT ;  /* 0xc2fc0000dc00780b */ /* 0x000fe20003fae000 */
[----:B------:R-:W-:Y:S01]  /*ba20*/  @!P6 FMUL R34, R34, 0.5 ;  /* 0x3f0000002222e820 */ /* 0x000fe20000400000 */
[--C-:B---3--:R-:W-:Y:S01]  /*ba30*/  FFMA R214, R25, UR4, -R38.reuse ;  /* 0x0000000419d67c23 */ /* 0x108fe20008000826 */
[--C-:B------:R-:W-:Y:S01]  /*ba40*/  FFMA R49, R49, UR4, -R38.reuse ;  /* 0x0000000431317c23 */ /* 0x100fe20008000826 */
[--C-:B------:R-:W-:Y:S01]  /*ba50*/  FFMA R48, R48, UR4, -R38.reuse ;  /* 0x0000000430307c23 */ /* 0x100fe20008000826 */
[--C-:B------:R-:W-:Y:S01]  /*ba60*/  FFMA R52, R52, UR4, -R38.reuse ;  /* 0x0000000434347c23 */ /* 0x100fe20008000826 */
[--C-:B------:R-:W-:Y:S01]  /*ba70*/  FFMA R53, R53, UR4, -R38.reuse ;  /* 0x0000000435357c23 */ /* 0x100fe20008000826 */
[----:B------:R-:W2:Y:S01]  /*ba80*/  MUFU.EX2 R34, R34 ;  /* 0x0000002200227308 */ /* 0x000ea20000000800 */
[----:B----4-:R-:W-:Y:S01]  /*ba90*/  @!P4 FMUL R30, R30, R30 ;  /* 0x0000001e1e1ec220 */ /* 0x010fe20000400000 */
[----:B------:R-:W-:Y:S01]  /*baa0*/  FSETP.GEU.AND P4, PT, R221, -126, PT ;  /* 0xc2fc0000dd00780b */ /* 0x000fe20003f8e000 */
[----:B------:R-:W-:Y:S01]  /*bab0*/  FMUL R205, R205, R215 ;  /* 0x000000d7cdcd7220 */ /* 0x000fe20000400000 */
[-C--:B------:R-:W-:Y:S01]  /*bac0*/  FMUL R202, R202, R219.reuse ;  /* 0x000000dbcaca7220 */ /* 0x080fe20000400000 */
[-C--:B------:R-:W-:Y:S01]  /*bad0*/  FMUL R203, R203, R219.reuse ;  /* 0x000000dbcbcb7220 */ /* 0x080fe20000400000 */
[----:B------:R-:W-:Y:S01]  /*bae0*/  @!P5 FMUL R220, R220, 0.5 ;  /* 0x3f000000dcdcd820 */ /* 0x000fe20000400000 */
[----:B------:R-:W-:Y:S01]  /*baf0*/  FMUL R206, R206, R219 ;  /* 0x000000dbcece7220 */ /* 0x000fe20000400000 */
[----:B-1----:R-:W-:Y:S01]  /*bb00*/  @!P3 FMUL R31, R31, R31 ;  /* 0x0000001f1f1fb220 */ /* 0x002fe20000400000 */
[----:B------:R-:W-:Y:S01]  /*bb10*/  FSETP.GEU.AND P3, PT, R222, -126, PT ;  /* 0xc2fc0000de00780b */ /* 0x000fe20003f6e000 */
[----:B------:R1:W3:Y:S01]  /*bb20*/  MUFU.EX2 R35, R220 ;  /* 0x000000dc00237308 */ /* 0x0002e20000000800 */
[----:B------:R-:W-:Y:S01]  /*bb30*/  FMUL R207, R207, R219 ;  /* 0x000000dbcfcf7220 */ /* 0x000fe20000400000 */
[----:B------:R-:W-:Y:S01]  /*bb40*/  UIMAD UR7, UR7, 0xe00, UR61 ;  /* 0x00000e00070778a4 */ /* 0x000fe2000f8e023d */
[-C--:B------:R-:W-:Y:S01]  /*bb50*/  FMUL R192, R192, R215.reuse ;  /* 0x000000d7c0c07220 */ /* 0x080fe20000400000 */
[----:B------:R-:W-:Y:S01]  /*bb60*/  UMOV UR15, 0xc0000010 ;  /* 0xc0000010000f7882 */ /* 0x000fe20000000000 */
[----:B------:R-:W-:Y:S01]  /*bb70*/  @!P4 FMUL R221, R221, 0.5 ;  /* 0x3f000000ddddc820 */ /* 0x000fe20000400000 */
[-C--:B------:R-:W-:Y:S01]  /*bb80*/  FMUL R193, R193, R215.reuse ;  /* 0x000000d7c1c17220 */ /* 0x080fe20000400000 */
[----:B--2---:R-:W-:Y:S01]  /*bb90*/  @!P6 FMUL R34, R34, R34 ;  /* 0x000000222222e220 */ /* 0x004fe20000400000 */
[----:B------:R-:W-:Y:S01]  /*bba0*/  FSETP.GEU.AND P6, PT, R39, -126, PT ;  /* 0xc2fc00002700780b */ /* 0x000fe20003fce000 */
[----:B------:R2:W4:Y:S01]  /*bbb0*/  MUFU.EX2 R24, R221 ;  /* 0x000000dd00187308 */ /* 0x0005220000000800 */
[--C-:B-1----:R-:W-:Y:S01]  /*bbc0*/  FFMA R220, R28, UR4, -R38.reuse ;  /* 0x000000041cdc7c23 */ /* 0x102fe20008000826 */
[----:B------:R-:W-:Y:S01]  /*bbd0*/  UMOV UR14, UR7 ;  /* 0x00000007000e7c82 */ /* 0x000fe20008000000 */
[----:B------:R-:W-:Y:S01]  /*bbe0*/  @!P3 FMUL R222, R222, 0.5 ;  /* 0x3f000000dedeb820 */ /* 0x000fe20000400000 */
[-C--:B------:R-:W-:Y:S01]  /*bbf0*/  FMUL R196, R196, R215.reuse ;  /* 0x000000d7c4c47220 */ /* 0x080fe20000400000 */
[----:B------:R-:W-:Y:S01]  /*bc00*/  FMUL R197, R197, R215 ;  /* 0x000000d7c5c57220 */ /* 0x000fe20000400000 */
[-C--:B------:R-:W-:Y:S01]  /*bc10*/  FMUL R194, R194, R219.reuse ;  /* 0x000000dbc2c27220 */ /* 0x080fe20000400000 */
[----:B------:R-:W-:Y:S01]  /*bc20*/  FMUL R195, R195, R219 ;  /* 0x000000dbc3c37220 */ /* 0x000fe20000400000 */
[----:B---3--:R-:W-:Y:S01]  /*bc30*/  @!P5 FMUL R35, R35, R35 ;  /* 0x000000232323d220 */ /* 0x008fe20000400000 */
[----:B------:R-:W-:Y:S01]  /*bc40*/  FSETP.GEU.AND P5, PT, R214, -126, PT ;  /* 0xc2fc0000d600780b */ /* 0x000fe20003fae000 */
[--C-:B--2---:R-:W-:Y:S01]  /*bc50*/  FFMA R221, R29, UR4, -R38.reuse ;  /* 0x000000041ddd7c23 */ /* 0x104fe20008000826 */
[----:B------:R1:W2:Y:S01]  /*bc60*/  MUFU.EX2 R25, R222 ;  /* 0x000000de00197308 */ /* 0x0002a20000000800 */
[----:B------:R-:W-:Y:S01]  /*bc70*/  @!P6 FMUL R39, R39, 0.5 ;  /* 0x3f0000002727e820 */ /* 0x000fe20000400000 */
[-C--:B------:R-:W-:Y:S01]  /*bc80*/  FMUL R198, R198, R219.reuse ;  /* 0x000000dbc6c67220 */ /* 0x080fe20000400000 */
[----:B------:R-:W-:Y:S01]  /*bc90*/  FMUL R199, R199, R219 ;  /* 0x000000dbc7c77220 */ /* 0x000fe20000400000 */
[----:B------:R-:W-:Y:S01]  /*bca0*/  UIADD3 UR18, UR7, 0x200, URZ ;  /* 0x0000020007127890 */ /* 0x000fe2000fffe03f */
[-C--:B------:R-:W-:Y:S01]  /*bcb0*/  FMUL R184, R184, R215.reuse ;  /* 0x000000d7b8b87220 */ /* 0x080fe20000400000 */
[----:B----4-:R-:W-:Y:S01]  /*bcc0*/  @!P4 FMUL R24, R24, R24 ;  /* 0x000000181818c220 */ /* 0x010fe20000400000 */
[----:B------:R-:W-:Y:S01]  /*bcd0*/  FSETP.GEU.AND P4, PT, R220, -126, PT ;  /* 0xc2fc0000dc00780b */ /* 0x000fe20003f8e000 */
[----:B------:R-:W3:Y:S01]  /*bce0*/  MUFU.EX2 R28, R39 ;  /* 0x00000027001c7308 */ /* 0x000ee20000000800 */
[--C-:B-1----:R-:W-:Y:S01]  /*bcf0*/  FFMA R222, R32, UR4, -R38.reuse ;  /* 0x0000000420de7c23 */ /* 0x102fe20008000826 */
[-C--:B------:R-:W-:Y:S01]  /*bd00*/  FMUL R185, R185, R215.reuse ;  /* 0x000000d7b9b97220 */ /* 0x080fe20000400000 */
[----:B------:R-:W-:Y:S01]  /*bd10*/  @!P5 FMUL R214, R214, 0.5 ;  /* 0x3f000000d6d6d820 */ /* 0x000fe20000400000 */
[-C--:B------:R-:W-:Y:S01]  /*bd20*/  FMUL R188, R188, R215.reuse ;  /* 0x000000d7bcbc7220 */ /* 0x080fe20000400000 */
[----:B------:R-:W-:Y:S01]  /*bd30*/  FMUL R189, R189, R215 ;  /* 0x000000d7bdbd7220 */ /* 0x000fe20000400000 */
[-C--:B------:R-:W-:Y:S01]  /*bd40*/  FMUL R186, R186, R219.reuse ;  /* 0x000000dbbaba7220 */ /* 0x080fe20000400000 */
[----:B------:R-:W-:Y:S01]  /*bd50*/  FMUL R187, R187, R219 ;  /* 0x000000dbbbbb7220 */ /* 0x000fe20000400000 */
[----:B------:R1:W4:Y:S01]  /*bd60*/  MUFU.EX2 R29, R214 ;  /* 0x000000d6001d7308 */ /* 0x0003220000000800 */
[----:B--2---:R-:W-:Y:S01]  /*bd70*/  @!P3 FMUL R25, R25, R25 ;  /* 0x000000191919b220 */ /* 0x004fe20000400000 */
[----:B------:R-:W-:Y:S01]  /*bd80*/  FSETP.GEU.AND P3, PT, R221, -126, PT ;  /* 0xc2fc0000dd00780b */ /* 0x000fe20003f6e000 */
[-C--:B------:R-:W-:Y:S01]  /*bd90*/  FMUL R190, R190, R219.reuse ;  /* 0x000000dbbebe7220 */ /* 0x080fe20000400000 */
[----:B------:R-:W-:Y:S01]  /*bda0*/  @!P4 FMUL R220, R220, 0.5 ;  /* 0x3f000000dcdcc820 */ /* 0x000fe20000400000 */
[----:B------:R-:W-:Y:S01]  /*bdb0*/  FMUL R191, R191, R219 ;  /* 0x000000dbbfbf7220 */ /* 0x000fe20000400000 */
[----:B------:R-:W-:Y:S01]  /*bdc0*/  UIADD3 UR19, UR7, 0x400, URZ ;  /* 0x0000040007137890 */ /* 0x000fe2000fffe03f */
[-C--:B------:R-:W-:Y:S01]  /*bdd0*/  FMUL R176, R176, R215.reuse ;  /* 0x000000d7b0b07220 */ /* 0x080fe20000400000 */
[----:B------:R2:W5:Y:S01]  /*bde0*/  MUFU.EX2 R32, R220 ;  /* 0x000000dc00207308 */ /* 0x0005620000000800 */
[----:B---3--:R-:W-:Y:S01]  /*bdf0*/  @!P6 FMUL R28, R28, R28 ;  /* 0x0000001c1c1ce220 */ /* 0x008fe20000400000 */
[----:B------:R-:W-:Y:S01]  /*be00*/  FSETP.GEU.AND P6, PT, R222, -126, PT ;  /* 0xc2fc0000de00780b */ /* 0x000fe20003fce000 */
[--C-:B-1----:R-:W-:Y:S01]  /*be10*/  FFMA R214, R36, UR4, -R38.reuse ;  /* 0x0000000424d67c23 */ /* 0x102fe20008000826 */
[-C--:B------:R-:W-:Y:S01]  /*be20*/  FMUL R177, R177, R215.reuse ;  /* 0x000000d7b1b17220 */ /* 0x080fe20000400000 */
[-C--:B------:R-:W-:Y:S01]  /*be30*/  FMUL R180, R180, R215.reuse ;  /* 0x000000d7b4b47220 */ /* 0x080fe20000400000 */
[----:B------:R-:W-:Y:S01]  /*be40*/  FMUL R181, R181, R215 ;  /* 0x000000d7b5b57220 */ /* 0x000fe20000400000 */
[----:B------:R-:W-:Y:S01]  /*be50*/  @!P3 FMUL R221, R221, 0.5 ;  /* 0x3f000000ddddb820 */ /* 0x000fe20000400000 */
[----:B------:R-:W-:Y:S01]  /*be60*/  FMUL R178, R178, R219 ;  /* 0x000000dbb2b27220 */ /* 0x000fe20000400000 */
[----:B----4-:R-:W-:Y:S01]  /*be70*/  @!P5 FMUL R29, R29, R29 ;  /* 0x0000001d1d1dd220 */ /* 0x010fe20000400000 */
[----:B------:R-:W-:Y:S01]  /*be80*/  FSETP.GEU.AND P5, PT, R223, -126, PT ;  /* 0xc2fc0000df00780b */ /* 0x000fe20003fae000 */
[--C-:B--2---:R-:W-:Y:S01]  /*be90*/  FFMA R220, R37, UR4, -R38.reuse ;  /* 0x0000000425dc7c23 */ /* 0x104fe20008000826 */
[----:B------:R1:W2:Y:S01]  /*bea0*/  MUFU.EX2 R33, R221 ;  /* 0x000000dd00217308 */ /* 0x0002a20000000800 */
[-C--:B------:R-:W-:Y:S01]  /*beb0*/  FMUL R179, R179, R219.reuse ;  /* 0x000000dbb3b37220 */ /* 0x080fe20000400000 */
[-C--:B------:R-:W-:Y:S01]  /*bec0*/  FMUL R182, R182, R219.reuse ;  /* 0x000000dbb6b67220 */ /* 0x080fe20000400000 */
[----:B------:R-:W-:Y:S01]  /*bed0*/  @!P6 FMUL R222, R222, 0.5 ;  /* 0x3f000000dedee820 */ /* 0x000fe20000400000 */
[----:B------:R-:W-:Y:S01]  /*bee0*/  FMUL R183, R183, R219 ;  /* 0x000000dbb7b77220 */ /* 0x000fe20000400000 */
[----:B-----5:R-:W-:Y:S01]  /*bef0*/  @!P4 FMUL R32, R32, R32 ;  /* 0x000000202020c220 */ /* 0x020fe20000400000 */
[----:B------:R-:W-:Y:S01]  /*bf00*/  FSETP.GEU.AND P4, PT, R214, -126, PT ;  /* 0xc2fc0000d600780b */ /* 0x000fe20003f8e000 */
[----:B------:R-:W-:Y:S01]  /*bf10*/  UIADD3 UR20, UR7, 0x600, URZ ;  /* 0x0000060007147890 */ /* 0x000fe2000fffe03f */
[----:B------:R3:W4:Y:S01]  /*bf20*/  MUFU.EX2 R36, R222 ;  /* 0x000000de00247308 */ /* 0x0007220000000800 */
[--C-:B-1----:R-:W-:Y:S01]  /*bf30*/  FFMA R221, R42, UR4, -R17.reuse ;  /* 0x000000042add7c23 */ /* 0x102fe20008000811 */
[-C--:B------:R-:W-:Y:S01]  /*bf40*/  FMUL R168, R168, R215.reuse ;  /* 0x000000d7a8a87220 */ /* 0x080fe20000400000 */
[----:B------:R-:W-:Y:S01]  /*bf50*/  @!P5 FMUL R223, R223, 0.5 ;  /* 0x3f000000dfdfd820 */ /* 0x000fe20000400000 */
[-C--:B------:R-:W-:Y:S01]  /*bf60*/  FMUL R169, R169, R215.reuse ;  /* 0x000000d7a9a97220 */ /* 0x080fe20000400000 */
[-C--:B------:R-:W-:Y:S01]  /*bf70*/  FMUL R172, R172, R215.reuse ;  /* 0x000000d7acac7220 */ /* 0x080fe20000400000 */
[----:B------:R-:W-:Y:S01]  /*bf80*/  FMUL R173, R173, R215 ;  /* 0x000000d7adad7220 */ /* 0x000fe20000400000 */
[----:B------:R-:W-:Y:S01]  /*bf90*/  FMUL R170, R170, R219 ;  /* 0x000000dbaaaa7220 */ /* 0x000fe20000400000 */
[----:B------:R1:W5:Y:S01]  /*bfa0*/  MUFU.EX2 R37, R223 ;  /* 0x000000df00257308 */ /* 0x0003620000000800 */
[--C-:B---3--:R-:W-:Y:S01]  /*bfb0*/  FFMA R222, R43, UR4, -R17.reuse ;  /* 0x000000042bde7c23 */ /* 0x108fe20008000811 */
[----:B--2---:R-:W-:Y:S01]  /*bfc0*/  @!P3 FMUL R33, R33, R33 ;  /* 0x000000212121b220 */ /* 0x004fe20000400000 */
[----:B------:R-:W-:Y:S01]  /*bfd0*/  FSETP.GEU.AND P3, PT, R220, -126, PT ;  /* 0xc2fc0000dc00780b */ /* 0x000fe20003f6e000 */
[----:B------:R-:W-:Y:S01]  /*bfe0*/  @!P4 FMUL R214, R214, 0.5 ;  /* 0x3f000000d6d6c820 */ /* 0x000fe20000400000 */
[-C--:B------:R-:W-:Y:S01]  /*bff0*/  FMUL R171, R171, R219.reuse ;  /* 0x000000dbabab7220 */ /* 0x080fe20000400000 */
[-C--:B------:R-:W-:Y:S01]  /*c000*/  FMUL R174, R174, R219.reuse ;  /* 0x000000dbaeae7220 */ /* 0x080fe20000400000 */
[----:B------:R-:W-:Y:S01]  /*c010*/  FMUL R175, R175, R219 ;  /* 0x000000dbafaf7220 */ /* 0x000fe20000400000 */
[----:B------:R2:W3:Y:S01]  /*c020*/  MUFU.EX2 R39, R214 ;  /* 0x000000d600277308 */ /* 0x0004e20000000800 */
[----:B----4-:R-:W-:Y:S01]  /*c030*/  @!P6 FMUL R36, R36, R36 ;  /* 0x000000242424e220 */ /* 0x010fe20000400000 */
[----:B------:R-:W-:Y:S01]  /*c040*/  FSETP.GEU.AND P6, PT, R221, -126, PT ;  /* 0xc2fc0000dd00780b */ /* 0x000fe20003fce000 */
[--C-:B-1----:R-:W-:Y:S01]  /*c050*/  FFMA R223, R46, UR4, -R17.reuse ;  /* 0x000000042edf7c23 */ /* 0x102fe20008000811 */
[----:B------:R-:W-:Y:S01]  /*c060*/  UIADD3 UR21, UR7, 0x800, URZ ;  /* 0x0000080007157890 */ /* 0x000fe2000fffe03f */
[-C--:B------:R-:W-:Y:S01]  /*c070*/  FMUL R160, R160, R215.reuse ;  /* 0x000000d7a0a07220 */ /* 0x080fe20000400000 */
[-C--:B------:R-:W-:Y:S01]  /*c080*/  FMUL R161, R161, R215.reuse ;  /* 0x000000d7a1a17220 */ /* 0x080fe20000400000 */
[----:B------:R-:W-:Y:S01]  /*c090*/  FMUL R164, R164, R215 ;  /* 0x000000d7a4a47220 */ /* 0x000fe20000400000 */
[----:B------:R-:W-:Y:S01]  /*c0a0*/  @!P3 FMUL R220, R220, 0.5 ;  /* 0x3f000000dcdcb820 */ /* 0x000fe20000400000 */
[----:B-----5:R-:W-:Y:S01]  /*c0b0*/  @!P5 FMUL R37, R37, R37 ;  /* 0x000000252525d220 */ /* 0x020fe20000400000 */
[----:B------:R-:W-:Y:S01]  /*c0c0*/  FSETP.GEU.AND P5, PT, R222, -126, PT ;  /* 0xc2fc0000de00780b */ /* 0x000fe20003fae000 */
[--C-:B--2---:R-:W-:Y:S01]  /*c0d0*/  FFMA R214, R47, UR4, -R17.reuse ;  /* 0x000000042fd67c23 */ /* 0x104fe20008000811 */
[----:B------:R1:W2:Y:S01]  /*c0e0*/  MUFU.EX2 R42, R220 ;  /* 0x000000dc002a7308 */ /* 0x0002a20000000800 */
[--C-:B------:R-:W-:Y:S01]  /*c0f0*/  FFMA R47, R40, UR4, -R38.reuse ;  /* 0x00000004282f7c23 */ /* 0x100fe20008000826 */
[----:B------:R-:W-:Y:S01]  /*c100*/  FMUL R165, R165, R215 ;  /* 0x000000d7a5a57220 */ /* 0x000fe20000400000 */
[----:B------:R-:W-:Y:S01]  /*c110*/  @!P6 FMUL R221, R221, 0.5 ;  /* 0x3f000000dddde820 */ /* 0x000fe20000400000 */
[----:B------:R-:W-:Y:S01]  /*c120*/  FMUL R162, R162, R219 ;  /* 0x000000dba2a27220 */ /* 0x000fe20000400000 */
[----:B---3--:R-:W-:Y:S01]  /*c130*/  @!P4 FMUL R39, R39, R39 ;  /* 0x000000272727c220 */ /* 0x008fe20000400000 */
[----:B------:R-:W-:Y:S01]  /*c140*/  FSETP.GEU.AND P4, PT, R223, -126, PT ;  /* 0xc2fc0000df00780b */ /* 0x000fe20003f8e000 */
[-C--:B------:R-:W-:Y:S01]  /*c150*/  FMUL R163, R163, R219.reuse ;  /* 0x000000dba3a37220 */ /* 0x080fe20000400000 */
[----:B------:R3:W4:Y:S01]  /*c160*/  MUFU.EX2 R43, R221 ;  /* 0x000000dd002b7308 */ /* 0x0007220000000800 */
[--C-:B-1----:R-:W-:Y:S01]  /*c170*/  FFMA R220, R41, UR4, -R38.reuse ;  /* 0x0000000429dc7c23 */ /* 0x102fe20008000826 */
[-C--:B------:R-:W-:Y:S01]  /*c180*/  FMUL R166, R166, R219.reuse ;  /* 0x000000dba6a67220 */ /* 0x080fe20000400000 */
[----:B------:R-:W-:Y:S01]  /*c190*/  @!P5 FMUL R222, R222, 0.5 ;  /* 0x3f000000deded820 */ /* 0x000fe20000400000 */
[----:B------:R-:W-:Y:S01]  /*c1a0*/  FMUL R167, R167, R219 ;  /* 0x000000dba7a77220 */ /* 0x000fe20000400000 */
[----:B------:R-:W-:Y:S01]  /*c1b0*/  UIADD3 UR22, UR7, 0xa00, URZ ;  /* 0x00000a0007167890 */ /* 0x000fe2000fffe03f */
[-C--:B------:R-:W-:Y:S01]  /*c1c0*/  FMUL R152, R152, R215.reuse ;  /* 0x000000d798987220 */ /* 0x080fe20000400000 */
[-C--:B------:R-:W-:Y:S01]  /*c1d0*/  FMUL R153, R153, R215.reuse ;  /* 0x000000d799997220 */ /* 0x080fe20000400000 */
[----:B------:R1:W5:Y:S01]  /*c1e0*/  MUFU.EX2 R46, R222 ;  /* 0x000000de002e7308 */ /* 0x0003620000000800 */
[----:B--2---:R-:W-:Y:S01]  /*c1f0*/  @!P3 FMUL R42, R42, R42 ;  /* 0x0000002a2a2ab220 */ /* 0x004fe20000400000 */
[----:B------:R-:W-:Y:S01]  /*c200*/  FSETP.GEU.AND P3, PT, R214, -126, PT ;  /* 0xc2fc0000d600780b */ /* 0x000fe20003f6e000 */
[----:B------:R-:W-:Y:S01]  /*c210*/  @!P4 FMUL R223, R223, 0.5 ;  /* 0x3f000000dfdfc820 */ /* 0x000fe20000400000 */
[--C-:B---3--:R-:W-:Y:S01]  /*c220*/  FFMA R221, R44, UR4, -R38.reuse ;  /* 0x000000042cdd7c23 */ /* 0x108fe20008000826 */
[-C--:B------:R-:W-:Y:S01]  /*c230*/  FMUL R156, R156, R215.reuse ;  /* 0x000000d79c9c7220 */ /* 0x080fe20000400000 */
[----:B------:R-:W-:Y:S01]  /*c240*/  FMUL R157, R157, R215 ;  /* 0x000000d79d9d7220 */ /* 0x000fe20000400000 */
[----:B------:R-:W-:Y:S01]  /*c250*/  FMUL R154, R154, R219 ;  /* 0x000000db9a9a7220 */ /* 0x000fe20000400000 */
[----:B------:R-:W2:Y:S01]  /*c260*/  MUFU.EX2 R40, R223 ;  /* 0x000000df00287308 */ /* 0x000ea20000000800 */
[----:B----4-:R-:W-:Y:S01]  /*c270*/  @!P6 FMUL R43, R43, R43 ;  /* 0x0000002b2b2be220 */ /* 0x010fe20000400000 */
[----:B------:R-:W-:Y:S01]  /*c280*/  FSETP.GEU.AND P6, PT, R47, -126, PT ;  /* 0xc2fc00002f00780b */ /* 0x000fe20003fce000 */
[----:B-1----:R-:W-:Y:S01]  /*c290*/  FFMA R222, R45, UR4, -R38 ;  /* 0x000000042dde7c23 */ /* 0x002fe20008000826 */
[-C--:B------:R-:W-:Y:S01]  /*c2a0*/  FMUL R155, R155, R219.reuse ;  /* 0x000000db9b9b7220 */ /* 0x080fe20000400000 */
[-C--:B------:R-:W-:Y:S01]  /*c2b0*/  FMUL R158, R158, R219.reuse ;  /* 0x000000db9e9e7220 */ /* 0x080fe20000400000 */
[----:B------:R-:W-:Y:S01]  /*c2c0*/  FMUL R159, R159, R219 ;  /* 0x000000db9f9f7220 */ /* 0x000fe20000400000 */
[----:B------:R-:W-:Y:S01]  /*c2d0*/  @!P3 FMUL R214, R214, 0.5 ;  /* 0x3f000000d6d6b820 */ /* 0x000fe20000400000 */
[----:B------:R-:W-:Y:S01]  /*c2e0*/  UIADD3 UR23, UR7, 0xc00, URZ ;  /* 0x00000c0007177890 */ /* 0x000fe2000fffe03f */
[----:B-----5:R-:W-:Y:S01]  /*c2f0*/  @!P5 FMUL R46, R46, R46 ;  /* 0x0000002e2e2ed220 */ /* 0x020fe20000400000 */
[----:B------:R-:W-:Y:S01]  /*c300*/  FSETP.GEU.AND P5, PT, R220, -126, PT ;  /* 0xc2fc0000dc00780b */ /* 0x000fe20003fae000 */
[----:B------:R-:W1:Y:S01]  /*c310*/  MUFU.EX2 R41, R214 ;  /* 0x000000d600297308 */ /* 0x000e620000000800 */
[--C-:B------:R-:W-:Y:S01]  /*c320*/  FFMA R226, R70, UR4, -R17.reuse ;  /* 0x0000000446e27c23 */ /* 0x100fe20008000811 */
[----:B------:R-:W-:Y:S01]  /*c330*/  UIADD3 UR26, UR7, 0x20, URZ ;  /* 0x00000020071a7890 */ /* 0x000fe2000fffe03f */
[----:B------:R-:W-:Y:S01]  /*c340*/  FFMA R14, R215, R14, R28 ;  /* 0x0000000ed70e7223 */ /* 0x000fe2000000001c */
[----:B------:R-:W-:Y:S01]  /*c350*/  @!P6 FMUL R47, R47, 0.5 ;  /* 0x3f0000002f2fe820 */ /* 0x000fe20000400000 */
[----:B------:R-:W-:Y:S01]  /*c360*/  UIADD3 UR25, UR7, 0x220, URZ ;  /* 0x0000022007197890 */ /* 0x000fe2000fffe03f */
[----:B--2---:R-:W-:Y:S01]  /*c370*/  @!P4 FMUL R40, R40, R40 ;  /* 0x000000282828c220 */ /* 0x004fe20000400000 */
[----:B------:R-:W-:Y:S01]  /*c380*/  FSETP.GEU.AND P4, PT, R221, -126, PT ;  /* 0xc2fc0000dd00780b */ /* 0x000fe20003f8e000 */
[----:B------:R-:W2:Y:S01]  /*c390*/  MUFU.EX2 R44, R47 ;  /* 0x0000002f002c7308 */ /* 0x000ea20000000800 */
[----:B------:R-:W-:Y:S01]  /*c3a0*/  UIADD3 UR24, UR7, 0x420, URZ ;  /* 0x0000042007187890 */ /* 0x000fe2000fffe03f */
[--C-:B------:R-:W-:Y:S01]  /*c3b0*/  FFMA R64, R64, UR4, -R38.reuse ;  /* 0x0000000440407c23 */ /* 0x100fe20008000826 */
[----:B------:R-:W-:Y:S01]  /*c3c0*/  UIADD3 UR6, UR7, 0x620, URZ ;  /* 0x0000062007067890 */ /* 0x000fe2000fffe03f */
[----:B------:R-:W-:Y:S01]  /*c3d0*/  @!P5 FMUL R220, R220, 0.5 ;  /* 0x3f000000dcdcd820 */ /* 0x000fe20000400000 */
[----:B------:R-:W-:Y:S01]  /*c3e0*/  UIADD3 UR17, UR7, 0x820, URZ ;  /* 0x0000082007117890 */ /* 0x000fe2000fffe03f */
[--C-:B------:R-:W-:Y:S01]  /*c3f0*/  FFMA R65, R65, UR4, -R38.reuse ;  /* 0x0000000441417c23 */ /* 0x100fe20008000826 */
[----:B------:R-:W-:Y:S01]  /*c400*/  UIADD3 UR16, UR7, 0xa20, URZ ;  /* 0x00000a2007107890 */ /* 0x000fe2000fffe03f */
[----:B------:R-:W3:Y:S01]  /*c410*/  MUFU.EX2 R45, R220 ;  /* 0x000000dc002d7308 */ /* 0x000ee20000000800 */
[----:B-1----:R-:W-:Y:S01]  /*c420*/  @!P3 FMUL R41, R41, R41 ;  /* 0x000000292929b220 */ /* 0x002fe20000400000 */
[----:B------:R-:W-:Y:S01]  /*c430*/  FSETP.GEU.AND P3, PT, R222, -126, PT ;  /* 0xc2fc0000de00780b */ /* 0x000fe20003f6e000 */
[----:B------:R-:W-:Y:S01]  /*c440*/  UIADD3 UR13, UR7, 0xc20, URZ ;  /* 0x00000c20070d7890 */ /* 0x000fe2000fffe03f */
[----:B------:R-:W-:Y:S01]  /*c450*/  @!P4 FMUL R221, R221, 0.5 ;  /* 0x3f000000ddddc820 */ /* 0x000fe20000400000 */
[----:B------:R-:W-:Y:S01]  /*c460*/  UIADD3 UR10, UR7, 0x40, URZ ;  /* 0x00000040070a7890 */ /* 0x000fe2000fffe03f */
[--C-:B------:R-:W-:Y:S01]  /*c470*/  FFMA R68, R68, UR4, -R38.reuse ;  /* 0x0000000444447c23 */ /* 0x100fe20008000826 */
[----:B------:R-:W-:Y:S01]  /*c480*/  UIADD3 UR11, UR7, 0x240, URZ ;  /* 0x00000240070b7890 */ /* 0x000fe2000fffe03f */
[----:B------:R-:W1:Y:S01]  /*c490*/  MUFU.EX2 R47, R221 ;  /* 0x000000dd002f7308 */ /* 0x000e620000000800 */
[----:B--2---:R-:W-:Y:S01]  /*c4a0*/  @!P6 FMUL R44, R44, R44 ;  /* 0x0000002c2c2ce220 */ /* 0x004fe20000400000 */
[----:B------:R-:W-:Y:S01]  /*c4b0*/  FSETP.GEU.AND P6, PT, R50, -126, PT ;  /* 0xc2fc00003200780b */ /* 0x000fe20003fce000 */
[----:B------:R-:W-:Y:S01]  /*c4c0*/  UIADD3 UR9, UR7, 0x440, URZ ;  /* 0x0000044007097890 */ /* 0x000fe2000fffe03f */
[--C-:B------:R-:W-:Y:S01]  /*c4d0*/  FFMA R69, R69, UR4, -R38.reuse ;  /* 0x0000000445457c23 */ /* 0x100fe20008000826 */
[----:B------:R-:W-:Y:S01]  /*c4e0*/  UIADD3 UR12, UR7, 0x640, URZ ;  /* 0x00000640070c7890 */ /* 0x000fe2000fffe03f */
[--C-:B------:R-:W-:Y:S01]  /*c4f0*/  FFMA R74, R74, UR4, -R17.reuse ;  /* 0x000000044a4a7c23 */ /* 0x100fe20008000811 */
[----:B------:R-:W-:Y:S01]  /*c500*/  @!P3 FMUL R222, R222, 0.5 ;  /* 0x3f000000dedeb820 */ /* 0x000fe20000400000 */
[----:B------:R-:W-:Y:S01]  /*c510*/  UIADD3 UR8, UR7, 0x840, URZ ;  /* 0x0000084007087890 */ /* 0x000fe2000fffe03f */
[----:B---3--:R-:W-:Y:S01]  /*c520*/  @!P5 FMUL R45, R45, R45 ;  /* 0x0000002d2d2dd220 */ /* 0x008fe20000400000 */
[----:B------:R-:W-:Y:S01]  /*c530*/  FSETP.GEU.AND P5, PT, R51, -126, PT ;  /* 0xc2fc00003300780b */ /* 0x000fe20003fae000 */
[----:B------:R-:W2:Y:S01]  /*c540*/  MUFU.EX2 R214, R222 ;  /* 0x000000de00d67308 */ /* 0x000ea20000000800 */
[----:B------:R-:W-:Y:S01]  /*c550*/  UIADD3 UR28, UR7, 0x880, URZ ;  /* 0x00000880071c7890 */ /* 0x000fe2000fffe03f */
[--C-:B------:R-:W-:Y:S01]  /*c560*/  FFMA R75, R75, UR4, -R17.reuse ;  /* 0x000000044b4b7c23 */ /* 0x100fe20008000811 */
[----:B------:R-:W-:Y:S01]  /*c570*/  UMOV UR27, 0xc0000010 ;  /* 0xc0000010001b7882 */ /* 0x000fe20000000000 */
[----:B------:R-:W-:Y:S01]  /*c580*/  @!P6 FMUL R50, R50, 0.5 ;  /* 0x3f0000003232e820 */ /* 0x000fe20000400000 */
[----:B------:R-:W-:Y:S01]  /*c590*/  UIADD3 UR34, UR7, 0x6a0, URZ ;  /* 0x000006a007227890 */ /* 0x000fe2000fffe03f */
[----:B-1----:R-:W-:Y:S01]  /*c5a0*/  @!P4 FMUL R47, R47, R47 ;  /* 0x0000002f2f2fc220 */ /* 0x002fe20000400000 */
[----:B------:R-:W-:Y:S01]  /*c5b0*/  FSETP.GEU.AND P4, PT, R54, -126, PT ;  /* 0xc2fc00003600780b */ /* 0x000fe20003f8e000 */
[----:B------:R1:W3:Y:S01]  /*c5c0*/  MUFU.EX2 R220, R50 ;  /* 0x0000003200dc7308 */ /* 0x0002e20000000800 */
[----:B------:R-:W-:Y:S01]  /*c5d0*/  UMOV UR35, 0xc0000010 ;  /* 0xc000001000237882 */ /* 0x000fe20000000000 */
[----:B------:R-:W-:Y:S01]  /*c5e0*/  UIADD3 UR32, UR7, 0x8a0, URZ ;  /* 0x000008a007207890 */ /* 0x000fe2000fffe03f */
[--C-:B------:R-:W-:Y:S01]  /*c5f0*/  FFMA R78, R78, UR4, -R17.reuse ;  /* 0x000000044e4e7c23 */ /* 0x100fe20008000811 */
[----:B------:R-:W-:Y:S01]  /*c600*/  @!P5 FMUL R51, R51, 0.5 ;  /* 0x3f0000003333d820 */ /* 0x000fe20000400000 */
[--C-:B------:R-:W-:Y:S01]  /*c610*/  FFMA R79, R79, UR4, -R17.reuse ;  /* 0x000000044f4f7c23 */ /* 0x100fe20008000811 */
[----:B------:R-:W-:Y:S01]  /*c620*/  UIADD3 UR30, UR7, 0xca0, URZ ;  /* 0x00000ca0071e7890 */ /* 0x000fe2000fffe03f */
[--C-:B------:R-:W-:Y:S01]  /*c630*/  FFMA R72, R72, UR4, -R38.reuse ;  /* 0x0000000448487c23 */ /* 0x100fe20008000826 */
[----:B------:R4:W5:Y:S01]  /*c640*/  MUFU.EX2 R221, R51 ;  /* 0x0000003300dd7308 */ /* 0x0009620000000800 */
[----:B--2---:R-:W-:Y:S01]  /*c650*/  @!P3 FMUL R214, R214, R214 ;  /* 0x000000d6d6d6b220 */ /* 0x004fe20000400000 */
[----:B------:R-:W-:Y:S01]  /*c660*/  FSETP.GEU.AND P3, PT, R55, -126, PT ;  /* 0xc2fc00003700780b */ /* 0x000fe20003f6e000 */
[--C-:B-1----:R-:W-:Y:S01]  /*c670*/  FFMA R50, R60, UR4, -R38.reuse ;  /* 0x000000043c327c23 */ /* 0x102fe20008000826 */
[----:B------:R-:W-:Y:S01]  /*c680*/  @!P4 FMUL R54, R54, 0.5 ;  /* 0x3f0000003636c820 */ /* 0x000fe20000400000 */
[--C-:B------:R-:W-:Y:S01]  /*c690*/  FFMA R73, R73, UR4, -R38.reuse ;  /* 0x0000000449497c23 */ /* 0x100fe20008000826 */
[--C-:B------:R-:W-:Y:S01]  /*c6a0*/  FFMA R76, R76, UR4, -R38.reuse ;  /* 0x000000044c4c7c23 */ /* 0x100fe20008000826 */
[--C-:B------:R-:W-:Y:S01]  /*c6b0*/  FFMA R77, R77, UR4, -R38.reuse ;  /* 0x000000044d4d7c23 */ /* 0x100fe20008000826 */
[----:B------:R1:W2:Y:S01]  /*c6c0*/  MUFU.EX2 R222, R54 ;  /* 0x0000003600de7308 */ /* 0x0002a20000000800 */
[----:B---3--:R-:W-:Y:S01]  /*c6d0*/  @!P6 FMUL R220, R220, R220 ;  /* 0x000000dcdcdce220 */ /* 0x008fe20000400000 */
[----:B------:R-:W-:Y:S01]  /*c6e0*/  FSETP.GEU.AND P6, PT, R48, -126, PT ;  /* 0xc2fc00003000780b */ /* 0x000fe20003fce000 */
[--C-:B----4-:R-:W-:Y:S01]  /*c6f0*/  FFMA R51, R58, UR4, -R17.reuse ;  /* 0x000000043a337c23 */ /* 0x110fe20008000811 */
[----:B------:R-:W-:Y:S01]  /*c700*/  UMOV UR31, 0xc0000010 ;  /* 0xc0000010001f7882 */ /* 0x000fe20000000000 */
[--C-:B------:R-:W-:Y:S01]  /*c710*/  FFMA R82, R82, UR4, -R17.reuse ;  /* 0x0000000452527c23 */ /* 0x100fe20008000811 */
[--C-:B------:R-:W-:Y:S01]  /*c720*/  FFMA R83, R83, UR4, -R17.reuse ;  /* 0x0000000453537c23 */ /* 0x100fe20008000811 */
[----:B------:R-:W-:Y:S01]  /*c730*/  @!P3 FMUL R55, R55, 0.5 ;  /* 0x3f0000003737b820 */ /* 0x000fe20000400000 */
[--C-:B------:R-:W-:Y:S01]  /*c740*/  FFMA R86, R86, UR4, -R17.reuse ;  /* 0x0000000456567c23 */ /* 0x100fe20008000811 */
[----:B-----5:R-:W-:Y:S01]  /*c750*/  @!P5 FMUL R221, R221, R221 ;  /* 0x000000ddddddd220 */ /* 0x020fe20000400000 */
[----:B------:R-:W-:Y:S01]  /*c760*/  FSETP.GEU.AND P5, PT, R49, -126, PT ;  /* 0xc2fc00003100780b */ /* 0x000fe20003fae000 */
[----:B------:R3:W4:Y:S01]  /*c770*/  MUFU.EX2 R223, R55 ;  /* 0x0000003700df7308 */ /* 0x0007220000000800 */
[--C-:B-1----:R-:W-:Y:S01]  /*c780*/  FFMA R54, R62, UR4, -R17.reuse ;  /* 0x000000043e367c23 */ /* 0x102fe20008000811 */
[--C-:B------:R-:W-:Y:S01]  /*c790*/  FFMA R87, R87, UR4, -R17.reuse ;  /* 0x0000000457577c23 */ /* 0x100fe20008000811 */
[--C-:B------:R-:W-:Y:S01]  /*c7a0*/  FFMA R80, R80, UR4, -R38.reuse ;  /* 0x0000000450507c23 */ /* 0x100fe20008000826 */
[----:B------:R-:W-:Y:S01]  /*c7b0*/  @!P6 FMUL R48, R48, 0.5 ;  /* 0x3f0000003030e820 */ /* 0x000fe20000400000 */
[--C-:B------:R-:W-:Y:S01]  /*c7c0*/  FFMA R81, R81, UR4, -R38.reuse ;  /* 0x0000000451517c23 */ /* 0x100fe20008000826 */
[----:B--2---:R-:W-:Y:S01]  /*c7d0*/  @!P4 FMUL R222, R222, R222 ;  /* 0x000000dededec220 */ /* 0x004fe20000400000 */
[----:B------:R-:W-:Y:S01]  /*c7e0*/  FSETP.GEU.AND P4, PT, R52, -126, PT ;  /* 0xc2fc00003400780b */ /* 0x000fe20003f8e000 */
[----:B------:R1:W2:Y:S01]  /*c7f0*/  MUFU.EX2 R224, R48 ;  /* 0x0000003000e07308 */ /* 0x0002a20000000800 */
[----:B---3--:R-:W-:Y:S01]  /*c800*/  F2FP.BF16.F32.PACK_AB R55, R25, R24 ;  /* 0x000000181937723e */ /* 0x008fe200000010ff */
[--C-:B------:R-:W-:Y:S01]  /*c810*/  FFMA R84, R84, UR4, -R38.reuse ;  /* 0x0000000454547c23 */ /* 0x100fe20008000826 */
[--C-:B------:R-:W-:Y:S01]  /*c820*/  FFMA R85, R85, UR4, -R38.reuse ;  /* 0x0000000455557c23 */ /* 0x100fe20008000826 */
[----:B------:R-:W-:Y:S01]  /*c830*/  @!P5 FMUL R49, R49, 0.5 ;  /* 0x3f0000003131d820 */ /* 0x000fe20000400000 */
[--C-:B------:R-:W-:Y:S01]  /*c840*/  FFMA R90, R90, UR4, -R17.reuse ;  /* 0x000000045a5a7c23 */ /* 0x100fe20008000811 */
[--C-:B------:R-:W-:Y:S01]  /*c850*/  FFMA R91, R91, UR4, -R17.reuse ;  /* 0x000000045b5b7c23 */ /* 0x100fe20008000811 */
[--C-:B------:R-:W-:Y:S01]  /*c860*/  FFMA R94, R94, UR4, -R17.reuse ;  /* 0x000000045e5e7c23 */ /* 0x100fe20008000811 */
[----:B------:R3:W5:Y:S01]  /*c870*/  MUFU.EX2 R225, R49 ;  /* 0x0000003100e17308 */ /* 0x0007620000000800 */
[--C-:B-1----:R-:W-:Y:S01]  /*c880*/  FFMA R48, R59, UR4, -R17.reuse ;  /* 0x000000043b307c23 */ /* 0x102fe20008000811 */
[----:B----4-:R-:W-:Y:S01]  /*c890*/  @!P3 FMUL R223, R223, R223 ;  /* 0x000000dfdfdfb220 */ /* 0x010fe20000400000 */
[----:B------:R-:W-:Y:S01]  /*c8a0*/  FSETP.GEU.AND P3, PT, R53, -126, PT ;  /* 0xc2fc00003500780b */ /* 0x000fe20003f6e000 */
[----:B------:R-:W-:Y:S01]  /*c8b0*/  @!P4 FMUL R52, R52, 0.5 ;  /* 0x3f0000003434c820 */ /* 0x000fe20000400000 */
[--C-:B------:R-:W-:Y:S01]  /*c8c0*/  FFMA R95, R95, UR4, -R17.reuse ;  /* 0x000000045f5f7c23 */ /* 0x100fe20008000811 */
[--C-:B------:R-:W-:Y:S01]  /*c8d0*/  FFMA R88, R88, UR4, -R38.reuse ;  /* 0x0000000458587c23 */ /* 0x100fe20008000826 */
[--C-:B------:R-:W-:Y:S01]  /*c8e0*/  FFMA R89, R89, UR4, -R38.reuse ;  /* 0x0000000459597c23 */ /* 0x100fe20008000826 */
[----:B------:R1:W4:Y:S01]  /*c8f0*/  MUFU.EX2 R58, R52 ;  /* 0x00000034003a7308 */ /* 0x0003220000000800 */
[----:B--2---:R-:W-:Y:S01]  /*c900*/  @!P6 FMUL R224, R224, R224 ;  /* 0x000000e0e0e0e220 */ /* 0x004fe20000400000 */
[----:B------:R-:W-:Y:S01]  /*c910*/  FSETP.GEU.AND P6, PT, R51, -126, PT ;  /* 0xc2fc00003300780b */ /* 0x000fe20003fce000 */
[--C-:B---3--:R-:W-:Y:S01]  /*c920*/  FFMA R49, R56, UR4, -R38.reuse ;  /* 0x0000000438317c23 */ /* 0x108fe20008000826 */
[--C-:B------:R-:W-:Y:S01]  /*c930*/  FFMA R92, R92, UR4, -R38.reuse ;  /* 0x000000045c5c7c23 */ /* 0x100fe20008000826 */
[--C-:B------:R-:W-:Y:S01]  /*c940*/  FFMA R93, R93, UR4, -R38.reuse ;  /* 0x000000045d5d7c23 */ /* 0x100fe20008000826 */
[--C-:B------:R-:W-:Y:S01]  /*c950*/  FFMA R99, R99, UR4, -R17.reuse ;  /* 0x0000000463637c23 */ /* 0x100fe20008000811 */
[--C-:B------:R-:W-:Y:S01]  /*c960*/  FFMA R103, R103, UR4, -R17.reuse ;  /* 0x0000000467677c23 */ /* 0x100fe20008000811 */
[----:B------:R-:W-:Y:S01]  /*c970*/  @!P3 FMUL R53, R53, 0.5 ;  /* 0x3f0000003535b820 */ /* 0x000fe20000400000 */
[----:B-----5:R-:W-:Y:S01]  /*c980*/  @!P5 FMUL R225, R225, R225 ;  /* 0x000000e1e1e1d220 */ /* 0x020fe20000400000 */
[----:B------:R-:W-:Y:S01]  /*c990*/  FSETP.GEU.AND P5, PT, R48, -126, PT ;  /* 0xc2fc00003000780b */ /* 0x000fe20003fae000 */
[--C-:B-1----:R-:W-:Y:S01]  /*c9a0*/  FFMA R52, R63, UR4, -R17.reuse ;  /* 0x000000043f347c23 */ /* 0x102fe20008000811 */
[--C-:B------:R-:W-:Y:S01]  /*c9b0*/  FFMA R63, R57, UR4, -R38.reuse ;  /* 0x00000004393f7c23 */ /* 0x100fe20008000826 */
[----:B------:R1:W2:Y:S01]  /*c9c0*/  MUFU.EX2 R59, R53 ;  /* 0x00000035003b7308 */ /* 0x0002a20000000800 */
[--C-:B------:R-:W-:Y:S01]  /*c9d0*/  FFMA R98, R98, UR4, -R17.reuse ;  /* 0x0000000462627c23 */ /* 0x100fe20008000811 */
[----:B------:R-:W-:Y:S01]  /*c9e0*/  @!P6 FMUL R51, R51, 0.5 ;  /* 0x3f0000003333e820 */ /* 0x000fe20000400000 */
[--C-:B------:R-:W-:Y:S01]  /*c9f0*/  FFMA R102, R102, UR4, -R17.reuse ;  /* 0x0000000466667c23 */ /* 0x100fe20008000811 */
[----:B----4-:R-:W-:Y:S01]  /*ca00*/  @!P4 FMUL R58, R58, R58 ;  /* 0x0000003a3a3ac220 */ /* 0x010fe20000400000 */
[----:B------:R-:W-:Y:S01]  /*ca10*/  FSETP.GEU.AND P4, PT, R54, -126, PT ;  /* 0xc2fc00003600780b */ /* 0x000fe20003f8e000 */
[--C-:B------:R-:W-:Y:S01]  /*ca20*/  FFMA R97, R97, UR4, -R38.reuse ;  /* 0x0000000461617c23 */ /* 0x100fe20008000826 */
[--C-:B------:R-:W-:Y:S01]  /*ca30*/  FFMA R101, R101, UR4, -R38.reuse ;  /* 0x0000000465657c23 */ /* 0x100fe20008000826 */
[----:B------:R3:W4:Y:S01]  /*ca40*/  MUFU.EX2 R62, R51 ;  /* 0x00000033003e7308 */ /* 0x0007220000000800 */
[--C-:B-1----:R-:W-:Y:S01]  /*ca50*/  FFMA R53, R66, UR4, -R17.reuse ;  /* 0x0000000442357c23 */ /* 0x102fe20008000811 */
[----:B------:R-:W-:Y:S01]  /*ca60*/  @!P5 FMUL R48, R48, 0.5 ;  /* 0x3f0000003030d820 */ /* 0x000fe20000400000 */
[--C-:B------:R-:W-:Y:S01]  /*ca70*/  FFMA R96, R96, UR4, -R38.reuse ;  /* 0x0000000460607c23 */ /* 0x100fe20008000826 */
[--C-:B------:R-:W-:Y:S01]  /*ca80*/  FFMA R100, R100, UR4, -R38.reuse ;  /* 0x0000000464647c23 */ /* 0x100fe20008000826 */
[--C-:B------:R-:W-:Y:S01]  /*ca90*/  FFMA R107, R107, UR4, -R17.reuse ;  /* 0x000000046b6b7c23 */ /* 0x100fe20008000811 */
[--C-:B------:R-:W-:Y:S01]  /*caa0*/  FFMA R111, R111, UR4, -R17.reuse ;  /* 0x000000046f6f7c23 */ /* 0x100fe20008000811 */
[--C-:B------:R-:W-:Y:S01]  /*cab0*/  FFMA R106, R106, UR4, -R17.reuse ;  /* 0x000000046a6a7c23 */ /* 0x100fe20008000811 */
[----:B------:R1:W5:Y:S01]  /*cac0*/  MUFU.EX2 R57, R48 ;  /* 0x0000003000397308 */ /* 0x0003620000000800 */
[----:B--2---:R-:W-:Y:S01]  /*cad0*/  @!P3 FMUL R59, R59, R59 ;  /* 0x0000003b3b3bb220 */ /* 0x004fe20000400000 */
[----:B------:R-:W-:Y:S01]  /*cae0*/  FSETP.GEU.AND P3, PT, R52, -126, PT ;  /* 0xc2fc00003400780b */ /* 0x000fe20003f6e000 */
[----:B------:R-:W-:Y:S01]  /*caf0*/  @!P4 FMUL R54, R54, 0.5 ;  /* 0x3f0000003636c820 */ /* 0x000fe20000400000 */
[--C-:B---3--:R-:W-:Y:S01]  /*cb00*/  FFMA R51, R61, UR4, -R38.reuse ;  /* 0x000000043d337c23 */ /* 0x108fe20008000826 */
[--C-:B------:R-:W-:Y:S01]  /*cb10*/  FFMA R110, R110, UR4, -R17.reuse ;  /* 0x000000046e6e7c23 */ /* 0x100fe20008000811 */
[--C-:B------:R-:W-:Y:S01]  /*cb20*/  FFMA R105, R105, UR4, -R38.reuse ;  /* 0x0000000469697c23 */ /* 0x100fe20008000826 */
[--C-:B------:R-:W-:Y:S01]  /*cb30*/  FFMA R109, R109, UR4, -R38.reuse ;  /* 0x000000046d6d7c23 */ /* 0x100fe20008000826 */
[----:B------:R2:W3:Y:S01]  /*cb40*/  MUFU.EX2 R56, R54 ;  /* 0x0000003600387308 */ /* 0x0004e20000000800 */
[----:B----4-:R-:W-:Y:S01]  /*cb50*/  @!P6 FMUL R62, R62, R62 ;  /* 0x0000003e3e3ee220 */ /* 0x010fe20000400000 */
[----:B------:R-:W-:Y:S01]  /*cb60*/  FSETP.GEU.AND P6, PT, R49, -126, PT ;  /* 0xc2fc00003100780b */ /* 0x000fe20003fce000 */
[--C-:B-1----:R-:W-:Y:S01]  /*cb70*/  FFMA R48, R67, UR4, -R17.reuse ;  /* 0x0000000443307c23 */ /* 0x102fe20008000811 */
[--C-:B------:R-:W-:Y:S01]  /*cb80*/  FFMA R104, R104, UR4, -R38.reuse ;  /* 0x0000000468687c23 */ /* 0x100fe20008000826 */
[--C-:B------:R-:W-:Y:S01]  /*cb90*/  FFMA R108, R108, UR4, -R38.reuse ;  /* 0x000000046c6c7c23 */ /* 0x100fe20008000826 */
[--C-:B------:R-:W-:Y:S01]  /*cba0*/  FFMA R115, R115, UR4, -R17.reuse ;  /* 0x0000000473737c23 */ /* 0x100fe20008000811 */
[----:B------:R-:W-:Y:S01]  /*cbb0*/  @!P3 FMUL R52, R52, 0.5 ;  /* 0x3f0000003434b820 */ /* 0x000fe20000400000 */
[--C-:B------:R-:W-:Y:S01]  /*cbc0*/  FFMA R119, R119, UR4, -R17.reuse ;  /* 0x0000000477777c23 */ /* 0x100fe20008000811 */
[----:B-----5:R-:W-:Y:S01]  /*cbd0*/  @!P5 FMUL R57, R57, R57 ;  /* 0x000000393939d220 */ /* 0x020fe20000400000 */
[----:B------:R-:W-:Y:S01]  /*cbe0*/  FSETP.GEU.AND P5, PT, R63, -126, PT ;  /* 0xc2fc00003f00780b */ /* 0x000fe20003fae000 */
[----:B------:R1:W4:Y:S01]  /*cbf0*/  MUFU.EX2 R61, R52 ;  /* 0x00000034003d7308 */ /* 0x0003220000000800 */
[----:B--2---:R-:W-:Y:S01]  /*cc00*/  F2FP.BF16.F32.PACK_AB R54, R42, R39 ;  /* 0x000000272a36723e */ /* 0x004fe200000010ff */
[--C-:B------:R-:W-:Y:S01]  /*cc10*/  FFMA R114, R114, UR4, -R17.reuse ;  /* 0x0000000472727c23 */ /* 0x100fe20008000811 */
[--C-:B------:R-:W-:Y:S01]  /*cc20*/  FFMA R118, R118, UR4, -R17.reuse ;  /* 0x0000000476767c23 */ /* 0x100fe20008000811 */
[----:B------:R-:W-:Y:S01]  /*cc30*/  @!P6 FMUL R49, R49, 0.5 ;  /* 0x3f0000003131e820 */ /* 0x000fe20000400000 */
[--C-:B------:R-:W-:Y:S01]  /*cc40*/  FFMA R113, R113, UR4, -R38.reuse ;  /* 0x0000000471717c23 */ /* 0x100fe20008000826 */
[----:B---3--:R-:W-:Y:S01]  /*cc50*/  @!P4 FMUL R56, R56, R56 ;  /* 0x000000383838c220 */ /* 0x008fe20000400000 */
[----:B------:R-:W-:Y:S01]  /*cc60*/  FSETP.GEU.AND P4, PT, R50, -126, PT ;  /* 0xc2fc00003200780b */ /* 0x000fe20003f8e000 */
[----:B------:R2:W3:Y:S01]  /*cc70*/  MUFU.EX2 R60, R49 ;  /* 0x00000031003c7308 */ /* 0x0004e20000000800 */
[----:B-1----:R-:W-:Y:S01]  /*cc80*/  F2FP.BF16.F32.PACK_AB R52, R37, R36 ;  /* 0x000000242534723e */ /* 0x002fe200000010ff */
[--C-:B------:R-:W-:Y:S01]  /*cc90*/  FFMA R117, R117, UR4, -R38.reuse ;  /* 0x0000000475757c23 */ /* 0x100fe20008000826 */
[--C-:B------:R-:W-:Y:S01]  /*cca0*/  FFMA R112, R112, UR4, -R38.reuse ;  /* 0x0000000470707c23 */ /* 0x100fe20008000826 */
[----:B------:R-:W-:Y:S01]  /*ccb0*/  @!P5 FMUL R63, R63, 0.5 ;  /* 0x3f0000003f3fd820 */ /* 0x000fe20000400000 */
[--C-:B------:R-:W-:Y:S01]  /*ccc0*/  FFMA R116, R116, UR4, -R38.reuse ;  /* 0x0000000474747c23 */ /* 0x100fe20008000826 */
[--C-:B------:R-:W-:Y:S01]  /*ccd0*/  FFMA R123, R123, UR4, -R17.reuse ;  /* 0x000000047b7b7c23 */ /* 0x100fe20008000811 */
[--C-:B------:R-:W-:Y:S01]  /*cce0*/  FFMA R127, R127, UR4, -R17.reuse ;  /* 0x000000047f7f7c23 */ /* 0x100fe20008000811 */
[----:B------:R-:W-:Y:S01]  /*ccf0*/  FFMA R122, R122, UR4, -R17 ;  /* 0x000000047a7a7c23 */ /* 0x000fe20008000811 */
[----:B----4-:R-:W-:Y:S01]  /*cd00*/  @!P3 FMUL R61, R61, R61 ;  /* 0x0000003d3d3db220 */ /* 0x010fe20000400000 */
[----:B------:R-:W1:Y:S01]  /*cd10*/  MUFU.EX2 R63, R63 ;  /* 0x0000003f003f7308 */ /* 0x000e620000000800 */
[----:B------:R-:W-:Y:S01]  /*cd20*/  FSETP.GEU.AND P3, PT, R51, -126, PT ;  /* 0xc2fc00003300780b */ /* 0x000fe20003f6e000 */
[----:B------:R-:W-:Y:S01]  /*cd30*/  @!P4 FMUL R50, R50, 0.5 ;  /* 0x3f0000003232c820 */ /* 0x000fe20000400000 */
[----:B--2---:R-:W-:Y:S01]  /*cd40*/  FADD R49, R12, R27 ;  /* 0x0000001b0c317221 */ /* 0x004fe20000000000 */
[----:B------:R-:W-:Y:S01]  /*cd50*/  FFMA R126, R126, UR4, -R17 ;  /* 0x000000047e7e7c23 */ /* 0x000fe20008000811 */
[--C-:B------:R-:W-:Y:S01]  /*cd60*/  FFMA R121, R121, UR4, -R38.reuse ;  /* 0x0000000479797c23 */ /* 0x100fe20008000826 */
[----:B------:R-:W-:Y:S01]  /*cd70*/  FFMA R125, R125, UR4, -R38 ;  /* 0x000000047d7d7c23 */ /* 0x000fe20008000826 */
[----:B------:R-:W-:Y:S01]  /*cd80*/  FADD R12, R49, R30 ;  /* 0x0000001e310c7221 */ /* 0x000fe20000000000 */
[----:B------:R2:W4:Y:S01]  /*cd90*/  MUFU.EX2 R66, R50 ;  /* 0x0000003200427308 */ /* 0x0005220000000800 */
[----:B------:R-:W-:Y:S01]  /*cda0*/  F2FP.BF16.F32.PACK_AB R49, R27, R26 ;  /* 0x0000001a1b31723e */ /* 0x000fe200000010ff */
[----:B---3--:R-:W-:Y:S01]  /*cdb0*/  @!P6 FMUL R60, R60, R60 ;  /* 0x0000003c3c3ce220 */ /* 0x008fe20000400000 */
[----:B------:R-:W-:Y:S01]  /*cdc0*/  FSETP.GEU.AND P6, PT, R53, -126, PT ;  /* 0xc2fc00003500780b */ /* 0x000fe20003fce000 */
[----:B------:R-:W-:Y:S01]  /*cdd0*/  FADD R27, R14, R29 ;  /* 0x0000001d0e1b7221 */ /* 0x000fe20000000000 */
[----:B------:R-:W-:Y:S01]  /*cde0*/  F2FP.BF16.F32.PACK_AB R26, R214, R47 ;  /* 0x0000002fd61a723e */ /* 0x000fe200000010ff */
[----:B------:R-:W-:Y:S01]  /*cdf0*/  @!P3 FMUL R51, R51, 0.5 ;  /* 0x3f0000003333b820 */ /* 0x000fe20000400000 */
[--C-:B------:R-:W-:Y:S01]  /*ce00*/  FFMA R120, R120, UR4, -R38.reuse ;  /* 0x0000000478787c23 */ /* 0x100fe20008000826 */
[--C-:B------:R-:W-:Y:S01]  /*ce10*/  FFMA R124, R124, UR4, -R38.reuse ;  /* 0x000000047c7c7c23 */ /* 0x100fe20008000826 */
[----:B-1----:R-:W-:Y:S01]  /*ce20*/  @!P5 FMUL R63, R63, R63 ;  /* 0x0000003f3f3fd220 */ /* 0x002fe20000400000 */
[----:B------:R-:W-:Y:S01]  /*ce30*/  FSETP.GEU.AND P5, PT, R48, -126, PT ;  /* 0xc2fc00003000780b */ /* 0x000fe20003fae000 */
[----:B------:R1:W3:Y:S01]  /*ce40*/  MUFU.EX2 R67, R51 ;  /* 0x0000003300437308 */ /* 0x0002e20000000800 */
[----:B--2---:R-:W-:Y:S01]  /*ce50*/  F2FP.BF16.F32.PACK_AB R50, R33, R32 ;  /* 0x000000202132723e */ /* 0x004fe200000010ff */
[--C-:B------:R-:W-:Y:S01]  /*ce60*/  FFMA R131, R131, UR4, -R17.reuse ;  /* 0x0000000483837c23 */ /* 0x100fe20008000811 */
[--C-:B------:R-:W-:Y:S01]  /*ce70*/  FFMA R135, R135, UR4, -R17.reuse ;  /* 0x0000000487877c23 */ /* 0x100fe20008000811 */
[--C-:B------:R-:W-:Y:S01]  /*ce80*/  FFMA R130, R130, UR4, -R17.reuse ;  /* 0x0000000482827c23 */ /* 0x100fe20008000811 */
[----:B------:R-:W-:Y:S01]  /*ce90*/  @!P6 FMUL R53, R53, 0.5 ;  /* 0x3f0000003535e820 */ /* 0x000fe20000400000 */
[----:B----4-:R-:W-:Y:S01]  /*cea0*/  @!P4 FMUL R66, R66, R66 ;  /* 0x000000424242c220 */ /* 0x010fe20000400000 */
[----:B------:R-:W-:Y:S01]  /*ceb0*/  FSETP.GEU.AND P4, PT, R226, -126, PT ;  /* 0xc2fc0000e200780b */ /* 0x000fe20003f8e000 */
[--C-:B------:R-:W-:Y:S01]  /*cec0*/  FFMA R134, R134, UR4, -R17.reuse ;  /* 0x0000000486867c23 */ /* 0x100fe20008000811 */
[----:B-1----:R-:W-:Y:S01]  /*ced0*/  F2FP.BF16.F32.PACK_AB R51, R31, R30 ;  /* 0x0000001e1f33723e */ /* 0x002fe200000010ff */
[----:B------:R1:W2:Y:S01]  /*cee0*/  MUFU.EX2 R70, R53 ;  /* 0x0000003500467308 */ /* 0x0002a20000000800 */
[--C-:B------:R-:W-:Y:S01]  /*cef0*/  FFMA R129, R129, UR4, -R38.reuse ;  /* 0x0000000481817c23 */ /* 0x100fe20008000826 */
[----:B------:R-:W-:Y:S01]  /*cf00*/  @!P5 FMUL R48, R48, 0.5 ;  /* 0x3f0000003030d820 */ /* 0x000fe20000400000 */
[--C-:B------:R-:W-:Y:S01]  /*cf10*/  FFMA R133, R133, UR4, -R38.reuse ;  /* 0x0000000485857c23 */ /* 0x100fe20008000826 */
[--C-:B------:R-:W-:Y:S01]  /*cf20*/  FFMA R128, R128, UR4, -R38.reuse ;  /* 0x0000000480807c23 */ /* 0x100fe20008000826 */
[----:B------:R-:W-:Y:S01]  /*cf30*/  FFMA R132, R132, UR4, -R38 ;  /* 0x0000000484847c23 */ /* 0x000fe20008000826 */
[----:B------:R-:W-:Y:S01]  /*cf40*/  FFMA R139, R139, UR4, -R17 ;  /* 0x000000048b8b7c23 */ /* 0x000fe20008000811 */
[----:B---3--:R-:W-:Y:S01]  /*cf50*/  @!P3 FMUL R67, R67, R67 ;  /* 0x000000434343b220 */ /* 0x008fe20000400000 */
[----:B------:R3:W4:Y:S01]  /*cf60*/  MUFU.EX2 R71, R48 ;  /* 0x0000003000477308 */ /* 0x0007220000000800 */
[----:B-1----:R-:W-:Y:S01]  /*cf70*/  FADD R53, R12, R31 ;  /* 0x0000001f0c357221 */ /* 0x002fe20000000000 */
[----:B------:R-:W-:Y:S01]  /*cf80*/  FSETP.GEU.AND P3, PT, R227, -126, PT ;  /* 0xc2fc0000e300780b */ /* 0x000fe20003f6e000 */
[----:B------:R-:W-:Y:S01]  /*cf90*/  @!P4 FMUL R226, R226, 0.5 ;  /* 0x3f000000e2e2c820 */ /* 0x000fe20000400000 */
[--C-:B------:R-:W-:Y:S01]  /*cfa0*/  FFMA R143, R143, UR4, -R17.reuse ;  /* 0x000000048f8f7c23 */ /* 0x100fe20008000811 */
[----:B------:R-:W-:Y:S01]  /*cfb0*/  FADD R12, R53, R34 ;  /* 0x00000022350c7221 */ /* 0x000fe20000000000 */
[----:B------:R-:W-:Y:S01]  /*cfc0*/  F2FP.BF16.F32.PACK_AB R53, R35, R34 ;  /* 0x000000222335723e */ /* 0x000fe200000010ff */
[--C-:B------:R-:W-:Y:S01]  /*cfd0*/  FFMA R138, R138, UR4, -R17.reuse ;  /* 0x000000048a8a7c23 */ /* 0x100fe20008000811 */
[----:B------:R-:W-:Y:S01]  /*cfe0*/  FFMA R142, R142, UR4, -R17 ;  /* 0x000000048e8e7c23 */ /* 0x000fe20008000811 */
[----:B---3--:R-:W-:Y:S01]  /*cff0*/  F2FP.BF16.F32.PACK_AB R48, R29, R28 ;  /* 0x0000001c1d30723e */ /* 0x008fe200000010ff */
[----:B------:R-:W-:Y:S01]  /*d000*/  FADD R31, R12, R35 ;  /* 0x000000230c1f7221 */ /* 0x000fe20000000000 */
[----:B------:R-:W-:Y:S01]  /*d010*/  FADD R12, R27, R32 ;  /* 0x000000201b0c7221 */ /* 0x000fe20000000000 */
[----:B------:R-:W1:Y:S01]  /*d020*/  MUFU.EX2 R226, R226 ;  /* 0x000000e200e27308 */ /* 0x000e620000000800 */
[----:B------:R-:W-:Y:S01]  /*d030*/  WARPGROUP.ARRIVE ;  /* 0x00000000000079c5 */ /* 0x000fe20000000000 */
[----:B------:R-:W-:Y:S01]  /*d040*/  FADD R14, R31, R24 ;  /* 0x000000181f0e7221 */ /* 0x000fe20000000000 */
[----:B------:R-:W-:Y:S01]  /*d050*/  F2FP.BF16.F32.PACK_AB R24, R45, R44 ;  /* 0x0000002c2d18723e */ /* 0x000fe200000010ff */
[----:B------:R-:W-:Y:S01]  /*d060*/  @!P3 FMUL R227, R227, 0.5 ;  /* 0x3f000000e3e3b820 */ /* 0x000fe20000400000 */
[----:B--2---:R-:W-:Y:S01]  /*d070*/  @!P6 FMUL R70, R70, R70 ;  /* 0x000000464646e220 */ /* 0x004fe20000400000 */
[----:B------:R-:W-:Y:S01]  /*d080*/  FADD R14, R14, R25 ;  /* 0x000000190e0e7221 */ /* 0x000fe20000000000 */
[----:B------:R-:W-:Y:S01]  /*d090*/  HGMMA.64x16x16.F32.BF16 R200, R48, gdesc[UR12].tnspB, R200, gsb0 ;  /* 0x4020000c30c87df0 */ /* 0x000fe200080018c8 */
[----:B------:R-:W-:Y:S01]  /*d0a0*/  UMOV UR14, UR18 ;  /* 0x00000012000e7c82 */ /* 0x000fe20008000000 */
[----:B------:R-:W-:Y:S01]  /*d0b0*/  UMOV UR15, 0xc0000010 ;  /* 0xc0000010000f7882 */ /* 0x000fe20000000000 */
[----:B------:R-:W-:Y:S01]  /*d0c0*/  FADD R25, R12, R33 ;  /* 0x000000210c197221 */ /* 0x000fe20000000000 */
[----:B------:R-:W-:Y:S01]  /*d0d0*/  UIADD3 UR18, UR7, 0xa40, URZ ;  /* 0x00000a4007127890 */ /* 0x000fe2000fffe03f */
[----:B------:R-:W2:Y:S01]  /*d0e0*/  MUFU.EX2 R227, R227 ;  /* 0x000000e300e37308 */ /* 0x000ea20000000800 */
[----:B----4-:R-:W-:Y:S01]  /*d0f0*/  @!P5 FMUL R71, R71, R71 ;  /* 0x000000474747d220 */ /* 0x010fe20000400000 */
[----:B------:R-:W-:Y:S01]  /*d100*/  FADD R12, R25, R36 ;  /* 0x00000024190c7221 */ /* 0x000fe20000000000 */
[----:B------:R-:W-:Y:S01]  /*d110*/  FSETP.GEU.AND P6, PT, R64, -126, PT ;  /* 0xc2fc00004000780b */ /* 0x000fe20003fce000 */
[--C-:B------:R-:W-:Y:S01]  /*d120*/  FFMA R137, R137, UR4, -R38.reuse ;  /* 0x0000000489897c23 */ /* 0x100fe20008000826 */
[----:B-1----:R-:W-:Y:S01]  /*d130*/  @!P4 FMUL R226, R226, R226 ;  /* 0x000000e2e2e2c220 */ /* 0x002fe20000400000 */
[----:B------:R-:W-:Y:S01]  /*d140*/  FADD R12, R12, R37 ;  /* 0x000000250c0c7221 */ /* 0x000fe20000000000 */
[----:B------:R-:W-:Y:S01]  /*d150*/  FSETP.GEU.AND P5, PT, R65, -126, PT ;  /* 0xc2fc00004100780b */ /* 0x000fe20003fae000 */
[--C-:B------:R-:W-:Y:S01]  /*d160*/  FFMA R141, R141, UR4, -R38.reuse ;  /* 0x000000048d8d7c23 */ /* 0x100fe20008000826 */
[----:B------:R-:W-:Y:S01]  /*d170*/  FSETP.GEU.AND P4, PT, R68, -126, PT ;  /* 0xc2fc00004400780b */ /* 0x000fe20003f8e000 */
[----:B------:R-:W-:Y:S01]  /*d180*/  FADD R25, R12, R39 ;  /* 0x000000270c197221 */ /* 0x000fe20000000000 */
[--C-:B------:R-:W-:Y:S01]  /*d190*/  FFMA R136, R136, UR4, -R38.reuse ;  /* 0x0000000488887c23 */ /* 0x100fe20008000826 */
[----:B------:R-:W-:Y:S01]  /*d1a0*/  FFMA R140, R140, UR4, -R38 ;  /* 0x000000048c8c7c23 */ /* 0x000fe20008000826 */
[----:B------:R-:W-:Y:S01]  /*d1b0*/  FFMA R147, R147, UR4, -R17 ;  /* 0x0000000493937c23 */ /* 0x000fe20008000811 */
[----:B------:R-:W-:Y:S01]  /*d1c0*/  FADD R29, R25, R42 ;  /* 0x0000002a191d7221 */ /* 0x000fe20000000000 */
[----:B------:R-:W-:Y:S01]  /*d1d0*/  FADD R25, R14, R43 ;  /* 0x0000002b0e197221 */ /* 0x000fe20000000000 */
[----:B------:R-:W-:Y:S01]  /*d1e0*/  @!P6 FMUL R64, R64, 0.5 ;  /* 0x3f0000004040e820 */ /* 0x000fe20000400000 */
[----:B--2---:R-:W-:Y:S01]  /*d1f0*/  @!P3 FMUL R227, R227, R227 ;  /* 0x000000e3e3e3b220 */ /* 0x004fe20000400000 */
[----:B------:R-:W-:Y:S01]  /*d200*/  FSETP.GEU.AND P3, PT, R69, -126, PT ;  /* 0xc2fc00004500780b */ /* 0x000fe20003f6e000 */
[----:B------:R-:W-:Y:S01]  /*d210*/  FADD R27, R25, R46 ;  /* 0x0000002e191b7221 */ /* 0x000fe20000000000 */
[----:B------:R-:W-:Y:S01]  /*d220*/  F2FP.BF16.F32.PACK_AB R25, R46, R43 ;  /* 0x0000002b2e19723e */ /* 0x000fe200000010ff */
[----:B------:R-:W-:Y:S01]  /*d230*/  @!P5 FMUL R65, R65, 0.5 ;  /* 0x3f0000004141d820 */ /* 0x000fe20000400000 */
[----:B------:R-:W-:Y:S01]  /*d240*/  @!P4 FMUL R68, R68, 0.5 ;  /* 0x3f0000004444c820 */ /* 0x000fe20000400000 */
[----:B------:R-:W-:Y:S01]  /*d250*/  FADD R12, R27, R40 ;  /* 0x000000281b0c7221 */ /* 0x000fe20000000000 */
[----:B------:R-:W-:Y:S01]  /*d260*/  F2FP.BF16.F32.PACK_AB R27, R41, R40 ;  /* 0x00000028291b723e */ /* 0x000fe200000010ff */
[----:B------:R-:W1:Y:S01]  /*d270*/  MUFU.EX2 R64, R64 ;  /* 0x0000004000407308 */ /* 0x000e620000000800 */
[----:B------:R-:W-:Y:S01]  /*d280*/  FFMA R150, R150, UR4, -R17 ;  /* 0x0000000496967c23 */ /* 0x000fe20008000811 */
[----:B------:R-:W-:Y:S01]  /*d290*/  FADD R31, R12, R41 ;  /* 0x000000290c1f7221 */ /* 0x000fe20000000000 */
[----:B------:R-:W-:Y:S01]  /*d2a0*/  FADD R12, R29, R44 ;  /* 0x0000002c1d0c7221 */ /* 0x000fe20000000000 */
[--C-:B------:R-:W-:Y:S01]  /*d2b0*/  FFMA R146, R146, UR4, -R17.reuse ;  /* 0x0000000492927c23 */ /* 0x100fe20008000811 */
[----:B------:R-:W-:Y:S01]  /*d2c0*/  FFMA R17, R151, UR4, -R17 ;  /* 0x0000000497117c23 */ /* 0x000fe20008000811 */
[----:B------:R-:W-:Y:S01]  /*d2d0*/  @!P3 FMUL R69, R69, 0.5 ;  /* 0x3f0000004545b820 */ /* 0x000fe20000400000 */
[----:B------:R-:W-:Y:S01]  /*d2e0*/  FADD R12, R12, R45 ;  /* 0x0000002d0c0c7221 */ /* 0x000fe20000000000 */
[----:B------:R-:W2:Y:S01]  /*d2f0*/  MUFU.EX2 R65, R65 ;  /* 0x0000004100417308 */ /* 0x000ea20000000800 */
[--C-:B------:R-:W-:Y:S01]  /*d300*/  FFMA R144, R144, UR4, -R38.reuse ;  /* 0x0000000490907c23 */ /* 0x100fe20008000826 */
[----:B------:R-:W-:Y:S01]  /*d310*/  FFMA R145, R145, UR4, -R38 ;  /* 0x0000000491917c23 */ /* 0x000fe20008000826 */
[----:B------:R-:W-:Y:S01]  /*d320*/  FADD R29, R12, R47 ;  /* 0x0000002f0c1d7221 */ /* 0x000fe20000000000 */
[----:B------:R-:W-:-:S02]  /*d330*/  WARPGROUP.DEPBAR.LE gsb0, 0x0 ;  /* 0x00008000000079c5 */ /* 0x000fc40000010000 */
[----:B------:R-:W-:Y:S01]  /*d340*/  WARPGROUP.ARRIVE ;  /* 0x00000000000079c5 */ /* 0x000fe20000000000 */
[----:B------:R-:W-:Y:S01]  /*d350*/  FADD R12, R31, R220 ;  /* 0x000000dc1f0c7221 */ /* 0x000fe20000000000 */
[----:B------:R-:W-:Y:S01]  /*d360*/  FADD R29, R29, R214 ;  /* 0x000000d61d1d7221 */ /* 0x000fe20000000000 */
[----:B------:R-:W3:Y:S01]  /*d370*/  MUFU.EX2 R68, R68 ;  /* 0x0000004400447308 */ /* 0x000ee20000000800 */
[----:B-1----:R-:W-:Y:S01]  /*d380*/  @!P6 FMUL R64, R64, R64 ;  /* 0x000000404040e220 */ /* 0x002fe20000400000 */
[----:B------:R-:W-:Y:S01]  /*d390*/  FADD R31, R12, R221 ;  /* 0x000000dd0c1f7221 */ /* 0x000fe20000000000 */
[----:B------:R-:W-:Y:S01]  /*d3a0*/  HGMMA.64x16x16.F32.BF16 R192, R48, gdesc[UR12].tnspB, R192, gsb0 ;  /* 0x4020000c30c07df0 */ /* 0x000fe200080018c0 */
[----:B------:R-:W-:Y:S01]  /*d3b0*/  UMOV UR14, UR19 ;  /* 0x00000013000e7c82 */ /* 0x000fe20008000000 */
[----:B------:R-:W-:Y:S01]  /*d3c0*/  UMOV UR15, 0xc0000010 ;  /* 0xc0000010000f7882 */ /* 0x000fe20000000000 */
[----:B------:R-:W-:Y:S01]  /*d3d0*/  FADD R12, R31, R222 ;  /* 0x000000de1f0c7221 */ /* 0x000fe20000000000 */
[----:B------:R-:W-:Y:S01]  /*d3e0*/  F2FP.BF16.F32.PACK_AB R221, R221, R220 ;  /* 0x000000dcdddd723e */ /* 0x000fe200000010ff */
[----:B------:R-:W-:Y:S01]  /*d3f0*/  UIADD3 UR19, UR7, 0x660, URZ ;  /* 0x0000066007137890 */ /* 0x000fe2000fffe03f */
[----:B------:R-:W-:Y:S01]  /*d400*/  F2FP.BF16.F32.PACK_AB R220, R225, R224 ;  /* 0x000000e0e1dc723e */ /* 0x000fe200000010ff */
[----:B------:R-:W-:Y:S01]  /*d410*/  FADD R31, R12, R223 ;  /* 0x000000df0c1f7221 */ /* 0x000fe20000000000 */
[----:B------:R-:W-:Y:S01]  /*d420*/  F2FP.BF16.F32.PACK_AB R223, R223, R222 ;  /* 0x000000dedfdf723e */ /* 0x000fe200000010ff */
[----:B------:R-:W-:Y:S01]  /*d430*/  FADD R12, R29, R224 ;  /* 0x000000e01d0c7221 */ /* 0x000fe20000000000 */
[----:B------:R-:W-:Y:S01]  /*d440*/  F2FP.BF16.F32.PACK_AB R222, R59, R58 ;  /* 0x0000003a3bde723e */ /* 0x000fe200000010ff */
[----:B------:R-:W1:Y:S01]  /*d450*/  MUFU.EX2 R69, R69 ;  /* 0x0000004500457308 */ /* 0x000e620000000800 */
[----:B--2---:R-:W-:Y:S01]  /*d460*/  @!P5 FMUL R65, R65, R65 ;  /* 0x000000414141d220 */ /* 0x004fe20000400000 */
[----:B------:R-:W-:Y:S01]  /*d470*/  FADD R29, R12, R225 ;  /* 0x000000e10c1d7221 */ /* 0x000fe20000000000 */
[----:B---3--:R-:W-:Y:S01]  /*d480*/  @!P4 FMUL R68, R68, R68 ;  /* 0x000000444444c220 */ /* 0x008fe20000400000 */
[----:B------:R-:W-:Y:S01]  /*d490*/  FSETP.GEU.AND P6, PT, R74, -126, PT ;  /* 0xc2fc00004a00780b */ /* 0x000fe20003fce000 */
[----:B------:R-:W-:Y:S01]  /*d4a0*/  FFMA R148, R148, UR4, -R38 ;  /* 0x0000000494947c23 */ /* 0x000fe20008000826 */
[----:B------:R-:W-:Y:S01]  /*d4b0*/  FADD R12, R29, R58 ;  /* 0x0000003a1d0c7221 */ /* 0x000fe20000000000 */
[----:B------:R-:W-:Y:S01]  /*d4c0*/  F2FP.BF16.F32.PACK_AB R58, R67, R66 ;  /* 0x00000042433a723e */ /* 0x000fe200000010ff */
[----:B------:R-:W-:Y:S01]  /*d4d0*/  FFMA R38, R149, UR4, -R38 ;  /* 0x0000000495267c23 */ /* 0x000fe20008000826 */
[----:B------:R-:W-:Y:S01]  /*d4e0*/  F2FP.BF16.F32.PACK_AB R28, R65, R64 ;  /* 0x00000040411c723e */ /* 0x000fe200000010ff */
[----:B------:R-:W-:Y:S01]  /*d4f0*/  FADD R29, R12, R59 ;  /* 0x0000003b0c1d7221 */ /* 0x000fe20000000000 */
[----:B------:R-:W-:Y:S01]  /*d500*/  FADD R12, R31, R62 ;  /* 0x0000003e1f0c7221 */ /* 0x000fe20000000000 */
[----:B------:R-:W-:Y:S01]  /*d510*/  F2FP.BF16.F32.PACK_AB R59, R61, R56 ;  /* 0x000000383d3b723e */ /* 0x000fe200000010ff */
[----:B------:R-:W-:Y:S01]  /*d520*/  VIADD R15, R15, 0x1 ;  /* 0x000000010f0f7836 */ /* 0x000fe20000000000 */
[----:B------:R-:W-:Y:S01]  /*d530*/  FSETP.GEU.AND P5, PT, R75, -126, PT ;  /* 0xc2fc00004b00780b */ /* 0x000fe20003fae000 */
[----:B------:R-:W-:Y:S01]  /*d540*/  FADD R31, R12, R57 ;  /* 0x000000390c1f7221 */ /* 0x000fe20000000000 */
[----:B------:R-:W-:Y:S01]  /*d550*/  F2FP.BF16.F32.PACK_AB R57, R57, R62 ;  /* 0x0000003e3939723e */ /* 0x000fe200000010ff */
[----:B------:R-:W-:Y:S01]  /*d560*/  FADD R12, R29, R60 ;  /* 0x0000003c1d0c7221 */ /* 0x000fe20000000000 */
[----:B-1----:R-:W-:Y:S01]  /*d570*/  @!P3 FMUL R69, R69, R69 ;  /* 0x000000454545b220 */ /* 0x002fe20000400000 */
[----:B------:R-:W-:Y:S01]  /*d580*/  FADD R14, R31, R56 ;  /* 0x000000381f0e7221 */ /* 0x000fe20000000000 */
[----:B------:R-:W-:Y:S01]  /*d590*/  F2FP.BF16.F32.PACK_AB R56, R63, R60 ;  /* 0x0000003c3f38723e */ /* 0x000fe200000010ff */
[----:B------:R-:W-:Y:S01]  /*d5a0*/  FADD R29, R12, R63 ;  /* 0x0000003f0c1d7221 */ /* 0x000fe20000000000 */
[----:B------:R-:W-:Y:S01]  /*d5b0*/  FSETP.GEU.AND P4, PT, R78, -126, PT ;  /* 0xc2fc00004e00780b */ /* 0x000fe20003f8e000 */
[----:B------:R-:W-:Y:S01]  /*d5c0*/  FADD R31, R14, R61 ;  /* 0x0000003d0e1f7221 */ /* 0x000fe20000000000 */
[----:B------:R-:W-:Y:S01]  /*d5d0*/  F2FP.BF16.F32.PACK_AB R30, R69, R68 ;  /* 0x00000044451e723e */ /* 0x000fe200000010ff */
[----:B------:R-:W-:Y:S01]  /*d5e0*/  FADD R12, R29, R66 ;  /* 0x000000421d0c7221 */ /* 0x000fe20000000000 */
[----:B------:R-:W-:Y:S01]  /*d5f0*/  F2FP.BF16.F32.PACK_AB R29, R71, R70 ;  /* 0x00000046471d723e */ /* 0x000fe200000010ff */
[----:B------:R-:W-:Y:S01]  /*d600*/  @!P6 FMUL R74, R74, 0.5 ;  /* 0x3f0000004a4ae820 */ /* 0x000fe20000400000 */
[----:B------:R-:W-:Y:S01]  /*d610*/  FSETP.GEU.AND P3, PT, R79, -126, PT ;  /* 0xc2fc00004f00780b */ /* 0x000fe20003f6e000 */
[----:B------:R-:W-:Y:S01]  /*d620*/  FADD R33, R12, R67 ;  /* 0x000000430c217221 */ /* 0x000fe20000000000 */
[----:B------:R-:W-:Y:S01]  /*d630*/  FADD R12, R31, R70 ;  /* 0x000000461f0c7221 */ /* 0x000fe20000000000 */
[----:B------:R-:W-:-:S02]  /*d640*/  WARPGROUP.DEPBAR.LE gsb0, 0x0 ;  /* 0x00008000000079c5 */ /* 0x000fc40000010000 */
[----:B------:R-:W-:Y:S01]  /*d650*/  WARPGROUP.ARRIVE ;  /* 0x00000000000079c5 */ /* 0x000fe20000000000 */
[----:B------:R-:W-:Y:S01]  /*d660*/  FADD R31, R12, R71 ;  /* 0x000000470c1f7221 */ /* 0x000fe20000000000 */
[----:B------:R-:W-:Y:S01]  /*d670*/  @!P5 FMUL R75, R75, 0.5 ;  /* 0x3f0000004b4bd820 */ /* 0x000fe20000400000 */
[----:B------:R-:W-:Y:S01]  /*d680*/  @!P4 FMUL R78, R78, 0.5 ;  /* 0x3f0000004e4ec820 */ /* 0x000fe20000400000 */
[----:B------:R-:W1:Y:S01]  /*d690*/  MUFU.EX2 R74, R74 ;  /* 0x0000004a004a7308 */ /* 0x000e620000000800 */
[----:B------:R-:W-:Y:S01]  /*d6a0*/  FADD R12, R31, R226 ;  /* 0x000000e21f0c7221 */ /* 0x000fe20000000000 */
[----:B------:R-:W-:Y:S01]  /*d6b0*/  HGMMA.64x16x16.F32.BF16 R184, R48, gdesc[UR12].tnspB, R184, gsb0 ;  /* 0x4020000c30b87df0 */ /* 0x000fe200080018b8 */
[----:B------:R-:W-:Y:S01]  /*d6c0*/  UMOV UR14, UR20 ;  /* 0x00000014000e7c82 */ /* 0x000fe20008000000 */
[----:B------:R-:W-:Y:S01]  /*d6d0*/  UMOV UR15, 0xc0000010 ;  /* 0xc0000010000f7882 */ /* 0x000fe20000000000 */
[----:B------:R-:W-:Y:S01]  /*d6e0*/  UIADD3 UR20, UR7, 0x60, URZ ;  /* 0x0000006007147890 */ /* 0x000fe2000fffe03f */
[----:B------:R-:W-:Y:S01]  /*d6f0*/  F2FP.BF16.F32.PACK_AB R31, R227, R226 ;  /* 0x000000e2e31f723e */ /* 0x000fe200000010ff */
[----:B------:R-:W-:Y:S01]  /*d700*/  @!P3 FMUL R79, R79, 0.5 ;  /* 0x3f0000004f4fb820 */ /* 0x000fe20000400000 */
[----:B------:R-:W2:Y:S01]  /*d710*/  MUFU.EX2 R75, R75 ;  /* 0x0000004b004b7308 */ /* 0x000ea20000000800 */
[----:B------:R-:W-:Y:S01]  /*d720*/  FADD R35, R12, R227 ;  /* 0x000000e30c237221 */ /* 0x000fe20000000000 */
[----:B------:R-:W-:Y:S01]  /*d730*/  FADD R12, R33, R64 ;  /* 0x00000040210c7221 */ /* 0x000fe20000000000 */
[----:B------:R-:W-:-:S03]  /*d740*/  IADD3 R6, R6, 0x1, RZ ;  /* 0x0000000106067810 */ /* 0x000fc60007ffe0ff */
[----:B------:R-:W-:Y:S02]  /*d750*/  FADD R33, R12, R65 ;  /* 0x000000410c217221 */ /* 0x000fe40000000000 */
[----:B------:R-:W3:Y:S01]  /*d760*/  MUFU.EX2 R78, R78 ;  /* 0x0000004e004e7308 */ /* 0x000ee20000000800 */
[----:B-1----:R-:W-:Y:S01]  /*d770*/  @!P6 FMUL R74, R74, R74 ;  /* 0x0000004a4a4ae220 */ /* 0x002fe20000400000 */
[----:B------:R-:W-:Y:S01]  /*d780*/  FSETP.GEU.AND P6, PT, R72, -126, PT ;  /* 0xc2fc00004800780b */ /* 0x000fe20003fce000 */
[----:B------:R-:W-:-:S04]  /*d790*/  FADD R12, R33, R68 ;  /* 0x00000044210c7221 */ /* 0x000fc80000000000 */
[----:B------:R-:W-:Y:S01]  /*d7a0*/  FADD R37, R12, R69 ;  /* 0x000000450c257221 */ /* 0x000fe20000000000 */
[----:B------:R-:W1:Y:S01]  /*d7b0*/  MUFU.EX2 R79, R79 ;  /* 0x0000004f004f7308 */ /* 0x000e620000000800 */
[----:B--2---:R-:W-:Y:S01]  /*d7c0*/  @!P5 FMUL R75, R75, R75 ;  /* 0x0000004b4b4bd220 */ /* 0x004fe20000400000 */
[----:B------:R-:W-:Y:S01]  /*d7d0*/  FSETP.GEU.AND P5, PT, R73, -126, PT ;  /* 0xc2fc00004900780b */ /* 0x000fe20003fae000 */
[----:B------:R-:W-:-:S03]  /*d7e0*/  FADD R12, R35, R74 ;  /* 0x0000004a230c7221 */ /* 0x000fc60000000000 */
[----:B------:R-:W-:Y:S01]  /*d7f0*/  F2FP.BF16.F32.PACK_AB R33, R75, R74 ;  /* 0x0000004a4b21723e */ /* 0x000fe200000010ff */
[----:B------:R-:W-:Y:S01]  /*d800*/  @!P6 FMUL R72, R72, 0.5 ;  /* 0x3f0000004848e820 */ /* 0x000fe20000400000 */
[----:B------:R-:W-:Y:S01]  /*d810*/  FADD R35, R12, R75 ;  /* 0x0000004b0c237221 */ /* 0x000fe20000000000 */
[----:B---3--:R-:W-:Y:S01]  /*d820*/  @!P4 FMUL R78, R78, R78 ;  /* 0x0000004e4e4ec220 */ /* 0x008fe20000400000 */
[----:B------:R-:W-:-:S03]  /*d830*/  FSETP.GEU.AND P4, PT, R76, -126, PT ;  /* 0xc2fc00004c00780b */ /* 0x000fc60003f8e000 */
[----:B------:R-:W2:Y:S01]  /*d840*/  MUFU.EX2 R72, R72 ;  /* 0x0000004800487308 */ /* 0x000ea20000000800 */
[----:B------:R-:W-:Y:S01]  /*d850*/  FADD R12, R35, R78 ;  /* 0x0000004e230c7221 */ /* 0x000fe20000000000 */
[----:B------:R-:W-:Y:S01]  /*d860*/  @!P5 FMUL R73, R73, 0.5 ;  /* 0x3f0000004949d820 */ /* 0x000fe20000400000 */
[----:B-1----:R-:W-:Y:S01]  /*d870*/  @!P3 FMUL R79, R79, R79 ;  /* 0x0000004f4f4fb220 */ /* 0x002fe20000400000 */
[----:B------:R-:W-:Y:S01]  /*d880*/  FSETP.GEU.AND P3, PT, R77, -126, PT ;  /* 0xc2fc00004d00780b */ /* 0x000fe20003f6e000 */
[----:B------:R-:W-:Y:S02]  /*d890*/  WARPGROUP.DEPBAR.LE gsb0, 0x0 ;  /* 0x00008000000079c5 */ /* 0x000fe40000010000 */
[----:B------:R-:W-:-:S03]  /*d8a0*/  WARPGROUP.ARRIVE ;  /* 0x00000000000079c5 */ /* 0x000fc60000000000 */
[----:B------:R-:W-:Y:S01]  /*d8b0*/  @!P4 FMUL R76, R76, 0.5 ;  /* 0x3f0000004c4cc820 */ /* 0x000fe20000400000 */
[----:B------:R-:W1:Y:S01]  /*d8c0*/  MUFU.EX2 R73, R73 ;  /* 0x0000004900497308 */ /* 0x000e620000000800 */
[----:B------:R-:W-:Y:S01]  /*d8d0*/  F2FP.BF16.F32.PACK_AB R35, R79, R78 ;  /* 0x0000004e4f23723e */ /* 0x000fe200000010ff */
[----:B------:R-:W-:Y:S01]  /*d8e0*/  FADD R39, R12, R79 ;  /* 0x0000004f0c277221 */ /* 0x000fe20000000000 */
[----:B------:R-:W-:Y:S01]  /*d8f0*/  HGMMA.64x16x16.F32.BF16 R176, R48, gdesc[UR12].tnspB, R176, gsb0 ;  /* 0x4020000c30b07df0 */ /* 0x000fe200080018b0 */
[----:B------:R-:W-:Y:S01]  /*d900*/  UMOV UR14, UR21 ;  /* 0x00000015000e7c82 */ /* 0x000fe20008000000 */
[----:B------:R-:W-:Y:S01]  /*d910*/  UMOV UR15, 0xc0000010 ;  /* 0xc0000010000f7882 */ /* 0x000fe20000000000 */
[----:B------:R-:W-:Y:S01]  /*d920*/  UIADD3 UR21, UR7, 0x260, URZ ;  /* 0x0000026007157890 */ /* 0x000fe2000fffe03f */
[----:B------:R-:W-:Y:S01]  /*d930*/  @!P3 FMUL R77, R77, 0.5 ;  /* 0x3f0000004d4db820 */ /* 0x000fe20000400000 */
[----:B------:R-:W3:Y:S01]  /*d940*/  MUFU.EX2 R76, R76 ;  /* 0x0000004c004c7308 */ /* 0x000ee20000000800 */
[----:B--2---:R-:W-:Y:S01]  /*d950*/  @!P6 FMUL R72, R72, R72 ;  /* 0x000000484848e220 */ /* 0x004fe20000400000 */
[----:B------:R-:W-:-:S03]  /*d960*/  FSETP.GEU.AND P6, PT, R82, -126, PT ;  /* 0xc2fc00005200780b */ /* 0x000fc60003fce000 */
[----:B------:R-:W-:-:S03]  /*d970*/  FADD R12, R37, R72 ;  /* 0x00000048250c7221 */ /* 0x000fc60000000000 */
[----:B------:R-:W2:Y:S01]  /*d980*/  MUFU.EX2 R77, R77 ;  /* 0x0000004d004d7308 */ /* 0x000ea20000000800 */
[----:B-1----:R-:W-:Y:S01]  /*d990*/  @!P5 FMUL R73, R73, R73 ;  /* 0x000000494949d220 */ /* 0x002fe20000400000 */
[----:B------:R-:W-:-:S04]  /*d9a0*/  FSETP.GEU.AND P5, PT, R83, -126, PT ;  /* 0xc2fc00005300780b */ /* 0x000fc80003fae000 */
[----:B------:R-:W-:Y:S01]  /*d9b0*/  F2FP.BF16.F32.PACK_AB R32, R73, R72 ;  /* 0x000000484920723e */ /* 0x000fe200000010ff */
[----:B------:R-:W-:Y:S01]  /*d9c0*/  @!P6 FMUL R82, R82, 0.5 ;  /* 0x3f0000005252e820 */ /* 0x000fe20000400000 */
[----:B---3--:R-:W-:Y:S01]  /*d9d0*/  @!P4 FMUL R76, R76, R76 ;  /* 0x0000004c4c4cc220 */ /* 0x008fe20000400000 */
[----:B------:R-:W-:-:S04]  /*d9e0*/  FSETP.GEU.AND P4, PT, R86, -126, PT ;  /* 0xc2fc00005600780b */ /* 0x000fc80003f8e000 */
[----:B------:R-:W1:Y:S02]  /*d9f0*/  MUFU.EX2 R82, R82 ;  /* 0x0000005200527308 */ /* 0x000e640000000800 */
[----:B------:R-:W-:Y:S01]  /*da00*/  @!P5 FMUL R83, R83, 0.5 ;  /* 0x3f0000005353d820 */ /* 0x000fe20000400000 */
[----:B--2---:R-:W-:Y:S01]  /*da10*/  @!P3 FMUL R77, R77, R77 ;  /* 0x0000004d4d4db220 */ /* 0x004fe20000400000 */
[----:B------:R-:W-:-:S04]  /*da20*/  FSETP.GEU.AND P3, PT, R87, -126, PT ;  /* 0xc2fc00005700780b */ /* 0x000fc80003f6e000 */
[----:B------:R-:W2:Y:S01]  /*da30*/  MUFU.EX2 R83, R83 ;  /* 0x0000005300537308 */ /* 0x000ea20000000800 */
[----:B------:R-:W-:Y:S01]  /*da40*/  F2FP.BF16.F32.PACK_AB R34, R77, R76 ;  /* 0x0000004c4d22723e */ /* 0x000fe200000010ff */
[----:B------:R-:W-:Y:S01]  /*da50*/  @!P4 FMUL R86, R86, 0.5 ;  /* 0x3f0000005656c820 */ /* 0x000fe20000400000 */
[----:B------:R-:W-:Y:S02]  /*da60*/  WARPGROUP.DEPBAR.LE gsb0, 0x0 ;  /* 0x00008000000079c5 */ /* 0x000fe40000010000 */
[----:B------:R-:W-:-:S04]  /*da70*/  WARPGROUP.ARRIVE ;  /* 0x00000000000079c5 */ /* 0x000fc80000000000 */
[----:B------:R-:W-:Y:S01]  /*da80*/  @!P3 FMUL R87, R87, 0.5 ;  /* 0x3f0000005757b820 */ /* 0x000fe20000400000 */
[----:B------:R-:W3:Y:S01]  /*da90*/  MUFU.EX2 R86, R86 ;  /* 0x0000005600567308 */ /* 0x000ee20000000800 */
[----:B-1----:R-:W-:Y:S01]  /*daa0*/  @!P6 FMUL R82, R82, R82 ;  /* 0x000000525252e220 */ /* 0x002fe20000400000 */
[----:B------:R-:W-:Y:S01]  /*dab0*/  FSETP.GEU.AND P6, PT, R80, -126, PT ;  /* 0xc2fc00005000780b */ /* 0x000fe20003fce000 */
[----:B------:R-:W-:Y:S01]  /*dac0*/  HGMMA.64x16x16.F32.BF16 R168, R48, gdesc[UR12].tnspB, R168, gsb0 ;  /* 0x4020000c30a87df0 */ /* 0x000fe200080018a8 */
[----:B------:R-:W-:Y:S01]  /*dad0*/  UMOV UR14, UR22 ;  /* 0x00000016000e7c82 */ /* 0x000fe20008000000 */
[----:B------:R-:W-:Y:S01]  /*dae0*/  UMOV UR15, 0xc0000010 ;  /* 0xc0000010000f7882 */ /* 0x000fe20000000000 */
[----:B------:R-:W-:Y:S02]  /*daf0*/  UIADD3 UR22, UR7, 0x460, URZ ;  /* 0x0000046007167890 */ /* 0x000fe4000fffe03f */
[----:B------:R-:W1:Y:S01]  /*db00*/  MUFU.EX2 R87, R87 ;  /* 0x0000005700577308 */ /* 0x000e620000000800 */
[----:B--2---:R-:W-:Y:S01]  /*db10*/  @!P5 FMUL R83, R83, R83 ;  /* 0x000000535353d220 */ /* 0x004fe20000400000 */
[----:B------:R-:W-:-:S05]  /*db20*/  FSETP.GEU.AND P5, PT, R81, -126, PT ;  /* 0xc2fc00005100780b */ /* 0x000fca0003fae000 */
[----:B------:R-:W-:Y:S01]  /*db30*/  @!P6 FMUL R80, R80, 0.5 ;  /* 0x3f0000005050e820 */ /* 0x000fe20000400000 */
[----:B---3--:R-:W-:Y:S01]  /*db40*/  @!P4 FMUL R86, R86, R86 ;  /* 0x000000565656c220 */ /* 0x008fe20000400000 */
[----:B------:R-:W-:-:S04]  /*db50*/  FSETP.GEU.AND P4, PT, R84, -126, PT ;  /* 0xc2fc00005400780b */ /* 0x000fc80003f8e000 */
[----:B------:R-:W2:Y:S02]  /*db60*/  MUFU.EX2 R80, R80 ;  /* 0x0000005000507308 */ /* 0x000ea40000000800 */
[----:B------:R-:W-:Y:S01]  /*db70*/  @!P5 FMUL R81, R81, 0.5 ;  /* 0x3f0000005151d820 */ /* 0x000fe20000400000 */
[----:B-1----:R-:W-:Y:S01]  /*db80*/  @!P3 FMUL R87, R87, R87 ;  /* 0x000000575757b220 */ /* 0x002fe20000400000 */
[----:B------:R-:W-:-:S04]  /*db90*/  FSETP.GEU.AND P3, PT, R85, -126, PT ;  /* 0xc2fc00005500780b */ /* 0x000fc80003f6e000 */
[----:B------:R-:W1:Y:S01]  /*dba0*/  MUFU.EX2 R81, R81 ;  /* 0x0000005100517308 */ /* 0x000e620000000800 */
[----:B------:R-:W-:-:S07]  /*dbb0*/  @!P4 FMUL R84, R84, 0.5 ;  /* 0x3f0000005454c820 */ /* 0x000fce0000400000 */
[----:B------:R-:W3:Y:S01]  /*dbc0*/  MUFU.EX2 R84, R84 ;  /* 0x0000005400547308 */ /* 0x000ee20000000800 */
[----:B--2---:R-:W-:Y:S01]  /*dbd0*/  @!P6 FMUL R80, R80, R80 ;  /* 0x000000505050e220 */ /* 0x004fe20000400000 */
[----:B------:R-:W-:Y:S01]  /*dbe0*/  @!P3 FMUL R85, R85, 0.5 ;  /* 0x3f0000005555b820 */ /* 0x000fe20000400000 */
[----:B------:R-:W-:-:S05]  /*dbf0*/  FSETP.GEU.AND P6, PT, R90, -126, PT ;  /* 0xc2fc00005a00780b */ /* 0x000fca0003fce000 */
[----:B------:R-:W2:Y:S01]  /*dc00*/  MUFU.EX2 R85, R85 ;  /* 0x0000005500557308 */ /* 0x000ea20000000800 */
[----:B------:R-:W-:Y:S02]  /*dc10*/  WARPGROUP.DEPBAR.LE gsb0, 0x0 ;  /* 0x00008000000079c5 */ /* 0x000fe40000010000 */
[----:B------:R-:W-:Y:S01]  /*dc20*/  WARPGROUP.ARRIVE ;  /* 0x00000000000079c5 */ /* 0x000fe20000000000 */
[----:B-1----:R-:W-:Y:S01]  /*dc30*/  @!P5 FMUL R81, R81, R81 ;  /* 0x000000515151d220 */ /* 0x002fe20000400000 */
[----:B------:R-:W-:-:S03]  /*dc40*/  FSETP.GEU.AND P5, PT, R91, -126, PT ;  /* 0xc2fc00005b00780b */ /* 0x000fc60003fae000 */
[----:B------:R-:W-:Y:S01]  /*dc50*/  @!P6 FMUL R90, R90, 0.5 ;  /* 0x3f0000005a5ae820 */ /* 0x000fe20000400000 */
[----:B------:R-:W-:Y:S01]  /*dc60*/  HGMMA.64x16x16.F32.BF16 R160, R48, gdesc[UR12].tnspB, R160, gsb0 ;  /* 0x4020000c30a07df0 */ /* 0x000fe200080018a0 */
[----:B------:R-:W-:Y:S01]  /*dc70*/  UMOV UR14, UR23 ;  /* 0x00000017000e7c82 */ /* 0x000fe20008000000 */
[----:B------:R-:W-:Y:S01]  /*dc80*/  UMOV UR15, 0xc0000010 ;  /* 0xc0000010000f7882 */ /* 0x000fe20000000000 */
[----:B------:R-:W-:Y:S01]  /*dc90*/  UIADD3 UR23, UR7, 0xc40, URZ ;  /* 0x00000c4007177890 */ /* 0x000fe2000fffe03f */
[----:B---3--:R-:W-:Y:S01]  /*dca0*/  @!P4 FMUL R84, R84, R84 ;  /* 0x000000545454c220 */ /* 0x008fe20000400000 */
[----:B------:R-:W-:Y:S01]  /*dcb0*/  FSETP.GEU.AND P4, PT, R94, -126, PT ;  /* 0xc2fc00005e00780b */ /* 0x000fe20003f8e000 */
[----:B------:R-:W1:Y:S01]  /*dcc0*/  MUFU.EX2 R90, R90 ;  /* 0x0000005a005a7308 */ /* 0x000e620000000800 */
[----:B--2---:R-:W-:Y:S01]  /*dcd0*/  @!P3 FMUL R85, R85, R85 ;  /* 0x000000555555b220 */ /* 0x004fe20000400000 */
[----:B------:R-:W-:Y:S01]  /*dce0*/  FSETP.GEU.AND P3, PT, R95, -126, PT ;  /* 0xc2fc00005f00780b */ /* 0x000fe20003f6e000 */
[----:B------:R-:W-:-:S06]  /*dcf0*/  @!P5 FMUL R91, R91, 0.5 ;  /* 0x3f0000005b5bd820 */ /* 0x000fcc0000400000 */
[----:B------:R-:W2:Y:S03]  /*dd00*/  MUFU.EX2 R91, R91 ;  /* 0x0000005b005b7308 */ /* 0x000ea60000000800 */
[----:B------:R-:W-:-:S03]  /*dd10*/  @!P4 FMUL R94, R94, 0.5 ;  /* 0x3f0000005e5ec820 */ /* 0x000fc60000400000 */
[----:B------:R-:W-:Y:S01]  /*dd20*/  @!P3 FMUL R95, R95, 0.5 ;  /* 0x3f0000005f5fb820 */ /* 0x000fe20000400000 */
[----:B-1----:R-:W-:Y:S02]  /*dd30*/  @!P6 FMUL R90, R90, R90 ;  /* 0x0000005a5a5ae220 */ /* 0x002fe40000400000 */
[----:B------:R-:W1:Y:S01]  /*dd40*/  MUFU.EX2 R94, R94 ;  /* 0x0000005e005e7308 */ /* 0x000e620000000800 */
[----:B------:R-:W-:-:S07]  /*dd50*/  FSETP.GEU.AND P6, PT, R88, -126, PT ;  /* 0xc2fc00005800780b */ /* 0x000fce0003fce000 */
[----:B------:R-:W3:Y:S01]  /*dd60*/  MUFU.EX2 R95, R95 ;  /* 0x0000005f005f7308 */ /* 0x000ee20000000800 */
[----:B--2---:R-:W-:Y:S01]  /*dd70*/  @!P5 FMUL R91, R91, R91 ;  /* 0x0000005b5b5bd220 */ /* 0x004fe20000400000 */
[----:B------:R-:W-:-:S04]  /*dd80*/  FSETP.GEU.AND P5, PT, R89, -126, PT ;  /* 0xc2fc00005900780b */ /* 0x000fc80003fae000 */
[----:B------:R-:W-:Y:S01]  /*dd90*/  @!P6 FMUL R88, R88, 0.5 ;  /* 0x3f0000005858e820 */ /* 0x000fe20000400000 */
[----:B-1----:R-:W-:Y:S01]  /*dda0*/  @!P4 FMUL R94, R94, R94 ;  /* 0x0000005e5e5ec220 */ /* 0x002fe20000400000 */
[----:B------:R-:W-:Y:S02]  /*ddb0*/  WARPGROUP.DEPBAR.LE gsb0, 0x0 ;  /* 0x00008000000079c5 */ /* 0x000fe40000010000 */
[----:B------:R-:W-:Y:S01]  /*ddc0*/  WARPGROUP.ARRIVE ;  /* 0x00000000000079c5 */ /* 0x000fe20000000000 */
[C---:B------:R-:W-:Y:S01]  /*ddd0*/  FSETP.GEU.AND P4, PT, R92.reuse, -126, PT ;  /* 0xc2fc00005c00780b */ /* 0x040fe20003f8e000 */
[----:B------:R-:W1:Y:S03]  /*dde0*/  MUFU.EX2 R88, R88 ;  /* 0x0000005800587308 */ /* 0x000e660000000800 */
[----:B------:R-:W-:Y:S01]  /*ddf0*/  @!P5 FMUL R89, R89, 0.5 ;  /* 0x3f0000005959d820 */ /* 0x000fe20000400000 */
[----:B---3--:R-:W-:Y:S01]  /*de00*/  @!P3 FMUL R95, R95, R95 ;  /* 0x0000005f5f5fb220 */ /* 0x008fe20000400000 */
[----:B------:R-:W-:Y:S01]  /*de10*/  HGMMA.64x16x16.F32.BF16 R152, R48, gdesc[UR12].tnspB, R152, gsb0 ;  /* 0x4020000c30987df0 */ /* 0x000fe20008001898 */
[----:B------:R-:W-:Y:S01]  /*de20*/  UMOV UR14, UR26 ;  /* 0x0000001a000e7c82 */ /* 0x000fe20008000000 */
[----:B------:R-:W-:Y:S01]  /*de30*/  UMOV UR15, 0xc0000010 ;  /* 0xc0000010000f7882 */ /* 0x000fe20000000000 */
[----:B------:R-:W-:Y:S01]  /*de40*/  UIADD3 UR26, UR7, 0xc80, URZ ;  /* 0x00000c80071a7890 */ /* 0x000fe2000fffe03f */
[----:B------:R-:W-:Y:S01]  /*de50*/  FSETP.GEU.AND P3, PT, R93, -126, PT ;  /* 0xc2fc00005d00780b */ /* 0x000fe20003f6e000 */
[----:B------:R-:W2:Y:S02]  /*de60*/  MUFU.EX2 R89, R89 ;  /* 0x0000005900597308 */ /* 0x000ea40000000800 */
[----:B------:R-:W-:Y:S01]  /*de70*/  @!P4 FMUL R92, R92, 0.5 ;  /* 0x3f0000005c5cc820 */ /* 0x000fe20000400000 */
[----:B-1----:R-:W-:-:S05]  /*de80*/  @!P6 FMUL R88, R88, R88 ;  /* 0x000000585858e220 */ /* 0x002fca0000400000 */
[----:B------:R-:W1:Y:S01]  /*de90*/  MUFU.EX2 R92, R92 ;  /* 0x0000005c005c7308 */ /* 0x000e620000000800 */
[----:B------:R-:W-:-:S03]  /*dea0*/  FSETP.GEU.AND P6, PT, R98, -126, PT ;  /* 0xc2fc00006200780b */ /* 0x000fc60003fce000 */
[----:B------:R-:W-:Y:S01]  /*deb0*/  @!P3 FMUL R93, R93, 0.5 ;  /* 0x3f0000005d5db820 */ /* 0x000fe20000400000 */
[----:B--2---:R-:W-:-:S05]  /*dec0*/  @!P5 FMUL R89, R89, R89 ;  /* 0x000000595959d220 */ /* 0x004fca0000400000 */
[----:B------:R-:W2:Y:S01]  /*ded0*/  MUFU.EX2 R93, R93 ;  /* 0x0000005d005d7308 */ /* 0x000ea20000000800 */
[----:B------:R-:W-:-:S03]  /*dee0*/  FSETP.GEU.AND P5, PT, R99, -126, PT ;  /* 0xc2fc00006300780b */ /* 0x000fc60003fae000 */
[----:B------:R-:W-:Y:S01]  /*def0*/  @!P6 FMUL R98, R98, 0.5 ;  /* 0x3f0000006262e820 */ /* 0x000fe20000400000 */
[----:B-1----:R-:W-:Y:S01]  /*df00*/  @!P4 FMUL R92, R92, R92 ;  /* 0x0000005c5c5cc220 */ /* 0x002fe20000400000 */
[----:B------:R-:W-:-:S04]  /*df10*/  FSETP.GEU.AND P4, PT, R102, -126, PT ;  /* 0xc2fc00006600780b */ /* 0x000fc80003f8e000 */
[----:B------:R-:W1:Y:S04]  /*df20*/  MUFU.EX2 R98, R98 ;  /* 0x0000006200627308 */ /* 0x000e680000000800 */
[----:B------:R-:W-:Y:S01]  /*df30*/  @!P5 FMUL R99, R99, 0.5 ;  /* 0x3f0000006363d820 */ /* 0x000fe20000400000 */
[----:B--2---:R-:W-:Y:S01]  /*df40*/  @!P3 FMUL R93, R93, R93 ;  /* 0x0000005d5d5db220 */ /* 0x004fe20000400000 */
[C---:B------:R-:W-:Y:S01]  /*df50*/  FSETP.GEU.AND P3, PT, R103.reuse, -126, PT ;  /* 0xc2fc00006700780b */ /* 0x040fe20003f6e000 */
[----:B------:R-:W-:Y:S02]  /*df60*/  WARPGROUP.DEPBAR.LE gsb0, 0x0 ;  /* 0x00008000000079c5 */ /* 0x000fe40000010000 */
[----:B------:R-:W-:Y:S01]  /*df70*/  WARPGROUP.ARRIVE ;  /* 0x00000000000079c5 */ /* 0x000fe20000000000 */
[----:B------:R-:W-:Y:S01]  /*df80*/  @!P4 FMUL R102, R102, 0.5 ;  /* 0x3f0000006666c820 */ /* 0x000fe20000400000 */
[----:B------:R-:W2:Y:S04]  /*df90*/  MUFU.EX2 R99, R99 ;  /* 0x0000006300637308 */ /* 0x000ea80000000800 */
[----:B------:R-:W-:Y:S01]  /*dfa0*/  HGMMA.64x16x16.F32.BF16 R200, R52, gdesc[UR12].tnspB, R200, gsb0 ;  /* 0x4020000c34c87df0 */ /* 0x000fe200080018c8 */
[----:B------:R-:W-:Y:S01]  /*dfb0*/  UMOV UR14, UR25 ;  /* 0x00000019000e7c82 */ /* 0x000fe20008000000 */
[----:B------:R-:W-:Y:S01]  /*dfc0*/  UMOV UR15, 0xc0000010 ;  /* 0xc0000010000f7882 */ /* 0x000fe20000000000 */
[----:B------:R-:W-:Y:S01]  /*dfd0*/  UIADD3 UR25, UR7, 0xc60, URZ ;  /* 0x00000c6007197890 */ /* 0x000fe2000fffe03f */
[----:B------:R-:W-:Y:S01]  /*dfe0*/  @!P3 FMUL R103, R103, 0.5 ;  /* 0x3f0000006767b820 */ /* 0x000fe20000400000 */
[----:B------:R-:W3:Y:S01]  /*dff0*/  MUFU.EX2 R102, R102 ;  /* 0x0000006600667308 */ /* 0x000ee20000000800 */
[----:B-1----:R-:W-:Y:S01]  /*e000*/  @!P6 FMUL R98, R98, R98 ;  /* 0x000000626262e220 */ /* 0x002fe20000400000 */
[----:B------:R-:W-:-:S06]  /*e010*/  FSETP.GEU.AND P6, PT, R96, -126, PT ;  /* 0xc2fc00006000780b */ /* 0x000fcc0003fce000 */
[----:B------:R-:W1:Y:S01]  /*e020*/  MUFU.EX2 R103, R103 ;  /* 0x0000006700677308 */ /* 0x000e620000000800 */
[----:B--2---:R-:W-:Y:S01]  /*e030*/  @!P5 FMUL R99, R99, R99 ;  /* 0x000000636363d220 */ /* 0x004fe20000400000 */
[----:B------:R-:W-:-:S05]  /*e040*/  FSETP.GEU.AND P5, PT, R97, -126, PT ;  /* 0xc2fc00006100780b */ /* 0x000fca0003fae000 */
[----:B------:R-:W-:Y:S01]  /*e050*/  @!P6 FMUL R96, R96, 0.5 ;  /* 0x3f0000006060e820 */ /* 0x000fe20000400000 */
[----:B---3--:R-:W-:Y:S01]  /*e060*/  @!P4 FMUL R102, R102, R102 ;  /* 0x000000666666c220 */ /* 0x008fe20000400000 */
[----:B------:R-:W-:Y:S02]  /*e070*/  FSETP.GEU.AND P4, PT, R100, -126, PT ;  /* 0xc2fc00006400780b */ /* 0x000fe40003f8e000 */
[----:B------:R-:W2:Y:S04]  /*e080*/  MUFU.EX2 R41, R96 ;  /* 0x0000006000297308 */ /* 0x000ea80000000800 */
[----:B------:R-:W-:Y:S01]  /*e090*/  @!P5 FMUL R97, R97, 0.5 ;  /* 0x3f0000006161d820 */ /* 0x000fe20000400000 */
[----:B-1----:R-:W-:Y:S01]  /*e0a0*/  @!P3 FMUL R103, R103, R103 ;  /* 0x000000676767b220 */ /* 0x002fe20000400000 */
[----:B------:R-:W-:-:S04]  /*e0b0*/  FSETP.GEU.AND P3, PT, R101, -126, PT ;  /* 0xc2fc00006500780b */ /* 0x000fc80003f6e000 */
[----:B------:R-:W1:Y:S01]  /*e0c0*/  MUFU.EX2 R97, R97 ;  /* 0x0000006100617308 */ /* 0x000e620000000800 */
[----:B------:R-:W-:Y:S01]  /*e0d0*/  @!P4 FMUL R100, R100, 0.5 ;  /* 0x3f0000006464c820 */ /* 0x000fe20000400000 */
[----:B--2---:R-:W-:Y:S01]  /*e0e0*/  @!P6 FMUL R41, R41, R41 ;  /* 0x000000292929e220 */ /* 0x004fe20000400000 */
[----:B------:R-:W-:Y:S02]  /*e0f0*/  WARPGROUP.DEPBAR.LE gsb0, 0x0 ;  /* 0x00008000000079c5 */ /* 0x000fe40000010000 */
[----:B------:R-:W-:-:S04]  /*e100*/  WARPGROUP.ARRIVE ;  /* 0x00000000000079c5 */ /* 0x000fc80000000000 */
[----:B------:R-:W-:Y:S01]  /*e110*/  @!P3 FMUL R101, R101, 0.5 ;  /* 0x3f0000006565b820 */ /* 0x000fe20000400000 */
[----:B------:R-:W2:Y:S01]  /*e120*/  MUFU.EX2 R43, R100 ;  /* 0x00000064002b7308 */ /* 0x000ea20000000800 */
[----:B------:R-:W-:Y:S01]  /*e130*/  FSETP.GEU.AND P6, PT, R106, -126, PT ;  /* 0xc2fc00006a00780b */ /* 0x000fe20003fce000 */
[----:B------:R-:W-:Y:S01]  /*e140*/  HGMMA.64x16x16.F32.BF16 R192, R52, gdesc[UR12].tnspB, R192, gsb0 ;  /* 0x4020000c34c07df0 */ /* 0x000fe200080018c0 */
[----:B------:R-:W-:Y:S01]  /*e150*/  UMOV UR14, UR24 ;  /* 0x00000018000e7c82 */ /* 0x000fe20008000000 */
[----:B------:R-:W-:Y:S01]  /*e160*/  UMOV UR15, 0xc0000010 ;  /* 0xc0000010000f7882 */ /* 0x000fe20000000000 */
[----:B------:R-:W-:-:S03]  /*e170*/  UIADD3 UR24, UR7, 0x280, URZ ;  /* 0x0000028007187890 */ /* 0x000fc6000fffe03f */
[----:B------:R-:W3:Y:S01]  /*e180*/  MUFU.EX2 R101, R101 ;  /* 0x0000006500657308 */ /* 0x000ee20000000800 */
[----:B-1----:R-:W-:Y:S01]  /*e190*/  @!P5 FMUL R97, R97, R97 ;  /* 0x000000616161d220 */ /* 0x002fe20000400000 */
[----:B------:R-:W-:-:S04]  /*e1a0*/  FSETP.GEU.AND P5, PT, R107, -126, PT ;  /* 0xc2fc00006b00780b */ /* 0x000fc80003fae000 */
[----:B------:R-:W-:Y:S01]  /*e1b0*/  @!P6 FMUL R106, R106, 0.5 ;  /* 0x3f0000006a6ae820 */ /* 0x000fe20000400000 */
[----:B--2---:R-:W-:Y:S01]  /*e1c0*/  @!P4 FMUL R43, R43, R43 ;  /* 0x0000002b2b2bc220 */ /* 0x004fe20000400000 */
[----:B------:R-:W-:-:S04]  /*e1d0*/  FSETP.GEU.AND P4, PT, R110, -126, PT ;  /* 0xc2fc00006e00780b */ /* 0x000fc80003f8e000 */
[----:B------:R-:W1:Y:S03]  /*e1e0*/  MUFU.EX2 R106, R106 ;  /* 0x0000006a006a7308 */ /* 0x000e660000000800 */
[----:B------:R-:W-:Y:S01]  /*e1f0*/  @!P5 FMUL R107, R107, 0.5 ;  /* 0x3f0000006b6bd820 */ /* 0x000fe20000400000 */
[----:B---3--:R-:W-:Y:S01]  /*e200*/  @!P3 FMUL R101, R101, R101 ;  /* 0x000000656565b220 */ /* 0x008fe20000400000 */
[----:B------:R-:W-:-:S04]  /*e210*/  FSETP.GEU.AND P3, PT, R111, -126, PT ;  /* 0xc2fc00006f00780b */ /* 0x000fc80003f6e000 */
[----:B------:R-:W2:Y:S01]  /*e220*/  MUFU.EX2 R107, R107 ;  /* 0x0000006b006b7308 */ /* 0x000ea20000000800 */
[----:B------:R-:W-:-:S07]  /*e230*/  @!P4 FMUL R110, R110, 0.5 ;  /* 0x3f0000006e6ec820 */ /* 0x000fce0000400000 */
[----:B------:R-:W3:Y:S01]  /*e240*/  MUFU.EX2 R110, R110 ;  /* 0x0000006e006e7308 */ /* 0x000ee20000000800 */
[----:B-1----:R-:W-:Y:S01]  /*e250*/  @!P6 FMUL R106, R106, R106 ;  /* 0x0000006a6a6ae220 */ /* 0x002fe20000400000 */
[----:B------:R-:W-:Y:S01]  /*e260*/  @!P3 FMUL R111, R111, 0.5 ;  /* 0x3f0000006f6fb820 */ /* 0x000fe20000400000 */
[----:B------:R-:W-:-:S05]  /*e270*/  FSETP.GEU.AND P6, PT, R104, -126, PT ;  /* 0xc2fc00006800780b */ /* 0x000fca0003fce000 */
[----:B------:R-:W1:Y:S01]  /*e280*/  MUFU.EX2 R111, R111 ;  /* 0x0000006f006f7308 */ /* 0x000e620000000800 */
[----:B------:R-:W-:Y:S02]  /*e290*/  WARPGROUP.DEPBAR.LE gsb0, 0x0 ;  /* 0x00008000000079c5 */ /* 0x000fe40000010000 */
[----:B------:R-:W-:Y:S01]  /*e2a0*/  WARPGROUP.ARRIVE ;  /* 0x00000000000079c5 */ /* 0x000fe20000000000 */
[----:B--2---:R-:W-:Y:S01]  /*e2b0*/  @!P5 FMUL R107, R107, R107 ;  /* 0x0000006b6b6bd220 */ /* 0x004fe20000400000 */
        /* <DEDUP_REMOVED lines=8> */
[----:B------:R-:W2:Y:S01]  /*e340*/  MUFU.EX2 R45, R104 ;  /* 0x00000068002d7308 */ /* 0x000ea20000000800 */
[----:B-1----:R-:W-:Y:S01]  /*e350*/  @!P3 FMUL R111, R111, R111 ;  /* 0x0000006f6f6fb220 */ /* 0x002fe20000400000 */
[----:B------:R-:W-:Y:S01]  /*e360*/  FSETP.GEU.AND P3, PT, R109, -126, PT ;  /* 0xc2fc00006d00780b */ /* 0x000fe20003f6e000 */
[----:B------:R-:W-:-:S06]  /*e370*/  @!P5 FMUL R105, R105, 0.5 ;  /* 0x3f0000006969d820 */ /* 0x000fcc0000400000 */
[----:B------:R-:W1:Y:S03]  /*e380*/  MUFU.EX2 R105, R105 ;  /* 0x0000006900697308 */ /* 0x000e660000000800 */
[----:B------:R-:W-:-:S03]  /*e390*/  @!P4 FMUL R108, R108, 0.5 ;  /* 0x3f0000006c6cc820 */ /* 0x000fc60000400000 */
[----:B------:R-:W-:Y:S01]  /*e3a0*/  @!P3 FMUL R109, R109, 0.5 ;  /* 0x3f0000006d6db820 */ /* 0x000fe20000400000 */
[----:B--2---:R-:W-:Y:S01]  /*e3b0*/  @!P6 FMUL R45, R45, R45 ;  /* 0x0000002d2d2de220 */ /* 0x004fe20000400000 */
[----:B------:R-:W2:Y:S01]  /*e3c0*/  MUFU.EX2 R47, R108 ;  /* 0x0000006c002f7308 */ /* 0x000ea20000000800 */
[----:B------:R-:W-:-:S07]  /*e3d0*/  FSETP.GEU.AND P6, PT, R114, -126, PT ;  /* 0xc2fc00007200780b */ /* 0x000fce0003fce000 */
[----:B------:R-:W3:Y:S01]  /*e3e0*/  MUFU.EX2 R109, R109 ;  /* 0x0000006d006d7308 */ /* 0x000ee20000000800 */
[----:B-1----:R-:W-:Y:S01]  /*e3f0*/  @!P5 FMUL R105, R105, R105 ;  /* 0x000000696969d220 */ /* 0x002fe20000400000 */
[----:B------:R-:W-:-:S04]  /*e400*/  FSETP.GEU.AND P5, PT, R115, -126, PT ;  /* 0xc2fc00007300780b */ /* 0x000fc80003fae000 */
[----:B------:R-:W-:Y:S01]  /*e410*/  @!P6 FMUL R114, R114, 0.5 ;  /* 0x3f0000007272e820 */ /* 0x000fe20000400000 */
[----:B--2---:R-:W-:Y:S01]  /*e420*/  @!P4 FMUL R47, R47, R47 ;  /* 0x0000002f2f2fc220 */ /* 0x004fe20000400000 */
        /* <DEDUP_REMOVED lines=22> */
[----:B------:R-:W-:Y:S02]  /*e590*/  FSETP.GEU.AND P4, PT, R116, -126, PT ;  /* 0xc2fc00007400780b */ /* 0x000fe40003f8e000 */
[----:B------:R-:W1:Y:S06]  /*e5a0*/  MUFU.EX2 R49, R112 ;  /* 0x0000007000317308 */ /* 0x000e6c0000000800 */
[----:B------:R-:W-:Y:S01]  /*e5b0*/  @!P5 FMUL R113, R113, 0.5 ;  /* 0x3f0000007171d820 */ /* 0x000fe20000400000 */
[----:B--2---:R-:W-:Y:S01]  /*e5c0*/  @!P3 FMUL R119, R119, R119 ;  /* 0x000000777777b220 */ /* 0x004fe20000400000 */
[----:B------:R-:W-:Y:S01]  /*e5d0*/  FSETP.GEU.AND P3, PT, R117, -126, PT ;  /* 0xc2fc00007500780b */ /* 0x000fe20003f6e000 */
[----:B------:R-:W-:-:S02]  /*e5e0*/  WARPGROUP.DEPBAR.LE gsb0, 0x0 ;  /* 0x00008000000079c5 */ /* 0x000fc40000010000 */
        /* <DEDUP_REMOVED lines=22> */
[----:B------:R-:W-:Y:S01]  /*e750*/  @!P4 FMUL R126, R126, 0.5 ;  /* 0x3f0000007e7ec820 */ /* 0x000fe20000400000 */
[----:B------:R-:W-:Y:S02]  /*e760*/  WARPGROUP.DEPBAR.LE gsb0, 0x0 ;  /* 0x00008000000079c5 */ /* 0x000fe40000010000 */
[----:B------:R-:W-:-:S05]  /*e770*/  WARPGROUP.ARRIVE ;  /* 0x00000000000079c5 */ /* 0x000fca0000000000 */
[----:B------:R-:W-:Y:S01]  /*e780*/  @!P3 FMUL R127, R127, 0.5 ;  /* 0x3f0000007f7fb820 */ /* 0x000fe20000400000 */
[----:B------:R-:W3:Y:S01]  /*e790*/  MUFU.EX2 R126, R126 ;  /* 0x0000007e007e7308 */ /* 0x000ee20000000800 */
[----:B--2---:R-:W-:Y:S01]  /*e7a0*/  @!P6 FMUL R122, R122, R122 ;  /* 0x0000007a7a7ae220 */ /* 0x004fe20000400000 */
[----:B------:R-:W-:Y:S01]  /*e7b0*/  FSETP.GEU.AND P6, PT, R120, -126, PT ;  /* 0xc2fc00007800780b */ /* 0x000fe20003fce000 */
[----:B------:R-:W-:Y:S01]  /*e7c0*/  HGMMA.64x16x16.F32.BF16 R160, R52, gdesc[UR12].tnspB, R160, gsb0 ;  /* 0x4020000c34a07df0 */ /* 0x000fe200080018a0 */
[----:B------:R-:W-:Y:S01]  /*e7d0*/  UMOV UR14, UR13 ;  /* 0x0000000d000e7c82 */ /* 0x000fe20008000000 */
[----:B------:R-:W-:Y:S01]  /*e7e0*/  UMOV UR15, 0xc0000010 ;  /* 0xc0000010000f7882 */ /* 0x000fe20000000000 */
[----:B------:R-:W-:Y:S02]  /*e7f0*/  UIADD3 UR13, UR7, 0xa60, URZ ;  /* 0x00000a60070d7890 */ /* 0x000fe4000fffe03f */
[----:B------:R-:W2:Y:S01]  /*e800*/  MUFU.EX2 R127, R127 ;  /* 0x0000007f007f7308 */ /* 0x000ea20000000800 */
[----:B-1----:R-:W-:Y:S01]  /*e810*/  @!P5 FMUL R123, R123, R123 ;  /* 0x0000007b7b7bd220 */ /* 0x002fe20000400000 */
[----:B------:R-:W-:-:S05]  /*e820*/  FSETP.GEU.AND P5, PT, R121, -126, PT ;  /* 0xc2fc00007900780b */ /* 0x000fca0003fae000 */
[----:B------:R-:W-:Y:S01]  /*e830*/  @!P6 FMUL R120, R120, 0.5 ;  /* 0x3f0000007878e820 */ /* 0x000fe20000400000 */
[----:B---3--:R-:W-:Y:S01]  /*e840*/  @!P4 FMUL R126, R126, R126 ;  /* 0x0000007e7e7ec220 */ /* 0x008fe20000400000 */
[----:B------:R-:W-:-:S06]  /*e850*/  FSETP.GEU.AND P4, PT, R124, -126, PT ;  /* 0xc2fc00007c00780b */ /* 0x000fcc0003f8e000 */
[----:B------:R-:W-:Y:S01]  /*e860*/  @!P5 FMUL R121, R121, 0.5 ;  /* 0x3f0000007979d820 */ /* 0x000fe20000400000 */
[----:B--2---:R-:W-:Y:S01]  /*e870*/  @!P3 FMUL R127, R127, R127 ;  /* 0x0000007f7f7fb220 */ /* 0x004fe20000400000 */
[----:B------:R-:W-:-:S04]  /*e880*/  FSETP.GEU.AND P3, PT, R125, -126, PT ;  /* 0xc2fc00007d00780b */ /* 0x000fc80003f6e000 */
[----:B------:R-:W1:Y:S01]  /*e890*/  MUFU.EX2 R121, R121 ;  /* 0x0000007900797308 */ /* 0x000e620000000800 */
[----:B------:R-:W-:-:S08]  /*e8a0*/  @!P4 FMUL R124, R124, 0.5 ;  /* 0x3f0000007c7cc820 */ /* 0x000fd00000400000 */
[----:B------:R-:W-:-:S06]  /*e8b0*/  @!P3 FMUL R125, R125, 0.5 ;  /* 0x3f0000007d7db820 */ /* 0x000fcc0000400000 */
[----:B------:R-:W2:Y:S01]  /*e8c0*/  MUFU.EX2 R125, R125 ;  /* 0x0000007d007d7308 */ /* 0x000ea20000000800 */
[----:B------:R-:W-:Y:S02]  /*e8d0*/  WARPGROUP.DEPBAR.LE gsb0, 0x0 ;  /* 0x00008000000079c5 */ /* 0x000fe40000010000 */
[----:B------:R-:W-:Y:S01]  /*e8e0*/  WARPGROUP.ARRIVE ;  /* 0x00000000000079c5 */ /* 0x000fe20000000000 */
[----:B-1----:R-:W-:Y:S01]  /*e8f0*/  @!P5 FMUL R121, R121, R121 ;  /* 0x000000797979d220 */ /* 0x002fe20000400000 */
[----:B------:R-:W-:-:S04]  /*e900*/  FSETP.GEU.AND P5, PT, R131, -126, PT ;  /* 0xc2fc00008300780b */ /* 0x000fc80003fae000 */
[----:B------:R-:W-:Y:S01]  /*e910*/  HGMMA.64x16x16.F32.BF16 R152, R52, gdesc[UR12].tnspB, R152, gsb0 ;  /* 0x4020000c34987df0 */ /* 0x000fe20008001898 */
[----:B------:R-:W-:Y:S01]  /*e920*/  UMOV UR14, UR10 ;  /* 0x0000000a000e7c82 */ /* 0x000fe20008000000 */
[----:B------:R-:W-:Y:S01]  /*e930*/  UMOV UR15, 0xc0000010 ;  /* 0xc0000010000f7882 */ /* 0x000fe20000000000 */
[----:B------:R-:W-:Y:S01]  /*e940*/  UMOV UR10, UR11 ;  /* 0x0000000b000a7c82 */ /* 0x000fe20008000000 */
[----:B------:R-:W-:Y:S01]  /*e950*/  UMOV UR11, 0xc0000010 ;  /* 0xc0000010000b7882 */ /* 0x000fe20000000000 */
[----:B--2---:R-:W-:Y:S01]  /*e960*/  @!P3 FMUL R125, R125, R125 ;  /* 0x0000007d7d7db220 */ /* 0x004fe20000400000 */
[----:B------:R-:W-:-:S03]  /*e970*/  FSETP.GEU.AND P3, PT, R135, -126, PT ;  /* 0xc2fc00008700780b */ /* 0x000fc60003f6e000 */
[----:B------:R-:W-:-:S06]  /*e980*/  @!P5 FMUL R131, R131, 0.5 ;  /* 0x3f0000008383d820 */ /* 0x000fcc0000400000 */
[----:B------:R-:W1:Y:S04]  /*e990*/  MUFU.EX2 R131, R131 ;  /* 0x0000008300837308 */ /* 0x000e680000000800 */
[----:B------:R-:W-:-:S06]  /*e9a0*/  @!P3 FMUL R135, R135, 0.5 ;  /* 0x3f0000008787b820 */ /* 0x000fcc0000400000 */
[----:B------:R-:W2:Y:S01]  /*e9b0*/  MUFU.EX2 R135, R135 ;  /* 0x0000008700877308 */ /* 0x000ea20000000800 */
[----:B-1----:R-:W-:Y:S01]  /*e9c0*/  @!P5 FMUL R131, R131, R131 ;  /* 0x000000838383d220 */ /* 0x002fe20000400000 */
[----:B------:R-:W-:Y:S01]  /*e9d0*/  FSETP.GEU.AND P5, PT, R129, -126, PT ;  /* 0xc2fc00008100780b */ /* 0x000fe20003fae000 */
[----:B------:R-:W-:Y:S02]  /*e9e0*/  WARPGROUP.DEPBAR.LE gsb0, 0x0 ;  /* 0x00008000000079c5 */ /* 0x000fe40000010000 */
[----:B------:R-:W-:Y:S01]  /*e9f0*/  WARPGROUP.ARRIVE ;  /* 0x00000000000079c5 */ /* 0x000fe20000000000 */
[----:B--2---:R-:W-:Y:S01]  /*ea00*/  @!P3 FMUL R135, R135, R135 ;  /* 0x000000878787b220 */ /* 0x004fe20000400000 */
[----:B------:R-:W-:-:S08]  /*ea10*/  FSETP.GEU.AND P3, PT, R133, -126, PT ;  /* 0xc2fc00008500780b */ /* 0x000fd00003f6e000 */
[----:B------:R-:W-:Y:S01]  /*ea20*/  @!P5 FMUL R129, R129, 0.5 ;  /* 0x3f0000008181d820 */ /* 0x000fe20000400000 */
[----:B------:R-:W-:Y:S01]  /*ea30*/  HGMMA.64x16x16.F32.BF16 R200, R24, gdesc[UR12].tnspB, R200, gsb0 ;  /* 0x4020000c18c87df0 */ /* 0x000fe200080018c8 */
[----:B------:R-:W-:Y:S01]  /*ea40*/  UIADD3 UR14, UR7, 0x2a0, URZ ;  /* 0x000002a0070e7890 */ /* 0x000fe2000fffe03f */
[----:B------:R-:W-:-:S03]  /*ea50*/  UMOV UR15, 0xc0000010 ;  /* 0xc0000010000f7882 */ /* 0x000fc60000000000 */
[----:B------:R-:W1:Y:S01]  /*ea60*/  MUFU.EX2 R129, R129 ;  /* 0x0000008100817308 */ /* 0x000e620000000800 */
[----:B------:R-:W-:-:S07]  /*ea70*/  @!P3 FMUL R133, R133, 0.5 ;  /* 0x3f0000008585b820 */ /* 0x000fce0000400000 */
[----:B------:R-:W2:Y:S01]  /*ea80*/  MUFU.EX2 R133, R133 ;  /* 0x0000008500857308 */ /* 0x000ea20000000800 */
[----:B-1----:R-:W-:Y:S01]  /*ea90*/  @!P5 FMUL R129, R129, R129 ;  /* 0x000000818181d220 */ /* 0x002fe20000400000 */
[----:B------:R-:W-:Y:S01]  /*eaa0*/  FSETP.GEU.AND P5, PT, R139, -126, PT ;  /* 0xc2fc00008b00780b */ /* 0x000fe20003fae000 */
[----:B--2---:R-:W-:Y:S01]  /*eab0*/  @!P3 FMUL R133, R133, R133 ;  /* 0x000000858585b220 */ /* 0x004fe20000400000 */
[----:B------:R-:W-:-:S11]  /*eac0*/  FSETP.GEU.AND P3, PT, R143, -126, PT ;  /* 0xc2fc00008f00780b */ /* 0x000fd60003f6e000 */
[----:B------:R-:W-:-:S06]  /*ead0*/  @!P5 FMUL R139, R139, 0.5 ;  /* 0x3f0000008b8bd820 */ /* 0x000fcc0000400000 */
[----:B------:R-:W1:Y:S01]  /*eae0*/  MUFU.EX2 R139, R139 ;  /* 0x0000008b008b7308 */ /* 0x000e620000000800 */
[----:B------:R-:W-:Y:S02]  /*eaf0*/  WARPGROUP.DEPBAR.LE gsb0, 0x0 ;  /* 0x00008000000079c5 */ /* 0x000fe40000010000 */
[----:B------:R-:W-:Y:S01]  /*eb00*/  WARPGROUP.ARRIVE ;  /* 0x00000000000079c5 */ /* 0x000fe20000000000 */
[----:B------:R-:W-:-:S05]  /*eb10*/  @!P3 FMUL R143, R143, 0.5 ;  /* 0x3f0000008f8fb820 */ /* 0x000fca0000400000 */
[----:B------:R-:W-:Y:S01]  /*eb20*/  HGMMA.64x16x16.F32.BF16 R192, R24, gdesc[UR8].tnspB, R192, gsb0 ;  /* 0x4020000818c07df0 */ /* 0x000fe200080018c0 */
[----:B------:R-:W-:Y:S01]  /*eb30*/  UMOV UR10, UR9 ;  /* 0x00000009000a7c82 */ /* 0x000fe20008000000 */
[----:B------:R-:W-:Y:S01]  /*eb40*/  UMOV UR11, 0xc0000010 ;  /* 0xc0000010000b7882 */ /* 0x000fe20000000000 */
[----:B------:R-:W2:Y:S01]  /*eb50*/  MUFU.EX2 R143, R143 ;  /* 0x0000008f008f7308 */ /* 0x000ea20000000800 */
[----:B-1----:R-:W-:Y:S01]  /*eb60*/  @!P5 FMUL R139, R139, R139 ;  /* 0x0000008b8b8bd220 */ /* 0x002fe20000400000 */
[----:B------:R-:W-:Y:S01]  /*eb70*/  FSETP.GEU.AND P5, PT, R137, -126, PT ;  /* 0xc2fc00008900780b */ /* 0x000fe20003fae000 */
[----:B--2---:R-:W-:Y:S01]  /*eb80*/  @!P3 FMUL R143, R143, R143 ;  /* 0x0000008f8f8fb220 */ /* 0x004fe20000400000 */
[----:B------:R-:W-:-:S11]  /*eb90*/  FSETP.GEU.AND P3, PT, R141, -126, PT ;  /* 0xc2fc00008d00780b */ /* 0x000fd60003f6e000 */
[----:B------:R-:W-:-:S06]  /*eba0*/  @!P5 FMUL R137, R137, 0.5 ;  /* 0x3f0000008989d820 */ /* 0x000fcc0000400000 */
[----:B------:R-:W1:Y:S01]  /*ebb0*/  MUFU.EX2 R137, R137 ;  /* 0x0000008900897308 */ /* 0x000e620000000800 */
[----:B------:R-:W-:-:S07]  /*ebc0*/  @!P3 FMUL R141, R141, 0.5 ;  /* 0x3f0000008d8db820 */ /* 0x000fce0000400000 */
        /* <DEDUP_REMOVED lines=8> */
[----:B------:R-:W-:Y:S01]  /*ec50*/  UIADD3 UR12, UR7, 0xa80, URZ ;  /* 0x00000a80070c7890 */ /* 0x000fe2000fffe03f */
[----:B--2---:R-:W-:Y:S01]  /*ec60*/  @!P3 FMUL R141, R141, R141 ;  /* 0x0000008d8d8db220 */ /* 0x004fe20000400000 */
[----:B------:R-:W-:-:S04]  /*ec70*/  FSETP.GEU.AND P3, PT, R17, -126, PT ;  /* 0xc2fc00001100780b */ /* 0x000fc80003f6e000 */
[----:B------:R-:W-:-:S06]  /*ec80*/  @!P5 FMUL R147, R147, 0.5 ;  /* 0x3f0000009393d820 */ /* 0x000fcc0000400000 */
[----:B------:R-:W1:Y:S03]  /*ec90*/  MUFU.EX2 R147, R147 ;  /* 0x0000009300937308 */ /* 0x000e660000000800 */
[----:B------:R-:W-:Y:S01]  /*eca0*/  @!P3 FMUL R17, R17, 0.5 ;  /* 0x3f0000001111b820 */ /* 0x000fe20000400000 */
[----:B-1----:R-:W-:Y:S01]  /*ecb0*/  @!P5 FMUL R147, R147, R147 ;  /* 0x000000939393d220 */ /* 0x002fe20000400000 */
[----:B------:R-:W-:Y:S01]  /*ecc0*/  FSETP.GEU.AND P5, PT, R145, -126, PT ;  /* 0xc2fc00009100780b */ /* 0x000fe20003fae000 */
[----:B------:R-:W-:Y:S02]  /*ecd0*/  WARPGROUP.DEPBAR.LE gsb0, 0x0 ;  /* 0x00008000000079c5 */ /* 0x000fe40000010000 */
[----:B------:R-:W-:-:S10]  /*ece0*/  WARPGROUP.ARRIVE ;  /* 0x00000000000079c5 */ /* 0x000fd40000000000 */
[----:B------:R-:W-:Y:S01]  /*ecf0*/  @!P5 FMUL R145, R145, 0.5 ;  /* 0x3f0000009191d820 */ /* 0x000fe20000400000 */
[----:B------:R-:W-:Y:S01]  /*ed00*/  HGMMA.64x16x16.F32.BF16 R176, R24, gdesc[UR8].tnspB, R176, gsb0 ;  /* 0x4020000818b07df0 */ /* 0x000fe200080018b0 */
[----:B------:R-:W-:Y:S01]  /*ed10*/  UMOV UR10, UR8 ;  /* 0x00000008000a7c82 */ /* 0x000fe20008000000 */
[----:B------:R-:W-:Y:S01]  /*ed20*/  UMOV UR11, 0xc0000010 ;  /* 0xc0000010000b7882 */ /* 0x000fe20000000000 */
[----:B------:R-:W-:Y:S02]  /*ed30*/  UIADD3 UR8, UR7, 0x680, URZ ;  /* 0x0000068007087890 */ /* 0x000fe4000fffe03f */
        /* <DEDUP_REMOVED lines=21> */
[----:B------:R-:W-:Y:S01]  /*ee90*/  WARPGROUP.ARRIVE ;  /* 0x00000000000079c5 */ /* 0x000fe20000000000 */
[----:B------:R-:W-:Y:S01]  /*eea0*/  FADD R25, R12, R73 ;  /* 0x000000490c197221 */ /* 0x000fe20000000000 */
[----:B------:R-:W-:Y:S02]  /*eeb0*/  F2FP.BF16.F32.PACK_AB R24, R81, R80 ;  /* 0x000000505118723e */ /* 0x000fe400000010ff */
[----:B------:R-:W-:Y:S01]  /*eec0*/  F2FP.BF16.F32.PACK_AB R26, R85, R84 ;  /* 0x00000054551a723e */ /* 0x000fe200000010ff */
[----:B------:R-:W-:Y:S01]  /*eed0*/  FADD R12, R25, R76 ;  /* 0x0000004c190c7221 */ /* 0x000fe20000000000 */
[----:B------:R-:W-:Y:S01]  /*eee0*/  HGMMA.64x16x16.F32.BF16 R200, R220, gdesc[UR8].tnspB, R200, gsb0 ;  /* 0x40200008dcc87df0 */ /* 0x000fe200080018c8 */
[----:B------:R-:W-:Y:S01]  /*eef0*/  UMOV UR10, UR21 ;  /* 0x00000015000a7c82 */ /* 0x000fe20008000000 */
[----:B------:R-:W-:Y:S01]  /*ef00*/  UMOV UR11, 0xc0000010 ;  /* 0xc0000010000b7882 */ /* 0x000fe20000000000 */
[----:B------:R-:W-:Y:S01]  /*ef10*/  FADD R37, R12, R77 ;  /* 0x0000004d0c257221 */ /* 0x000fe20000000000 */
[----:B------:R-:W-:Y:S01]  /*ef20*/  FADD R12, R39, R82 ;  /* 0x00000052270c7221 */ /* 0x000fe20000000000 */
[----:B------:R-:W-:-:S03]  /*ef30*/  F2FP.BF16.F32.PACK_AB R25, R83, R82 ;  /* 0x000000525319723e */ /* 0x000fc600000010ff */
[----:B------:R-:W-:-:S04]  /*ef40*/  FADD R27, R12, R83 ;  /* 0x000000530c1b7221 */ /* 0x000fc80000000000 */
[----:B------:R-:W-:Y:S01]  /*ef50*/  FADD R12, R27, R86 ;  /* 0x000000561b0c7221 */ /* 0x000fe20000000000 */
[----:B------:R-:W-:-:S03]  /*ef60*/  F2FP.BF16.F32.PACK_AB R27, R87, R86 ;  /* 0x00000056571b723e */ /* 0x000fc600000010ff */
[----:B------:R-:W-:Y:S01]  /*ef70*/  FADD R39, R12, R87 ;  /* 0x000000570c277221 */ /* 0x000fe20000000000 */
[----:B------:R-:W-:-:S04]  /*ef80*/  FADD R12, R37, R80 ;  /* 0x00000050250c7221 */ /* 0x000fc80000000000 */
[----:B------:R-:W-:-:S04]  /*ef90*/  FADD R37, R12, R81 ;  /* 0x000000510c257221 */ /* 0x000fc80000000000 */
[----:B------:R-:W-:-:S04]  /*efa0*/  FADD R12, R37, R84 ;  /* 0x00000054250c7221 */ /* 0x000fc80000000000 */
[----:B------:R-:W-:Y:S01]  /*efb0*/  FADD R37, R12, R85 ;  /* 0x000000550c257221 */ /* 0x000fe20000000000 */
[----:B------:R-:W-:Y:S01]  /*efc0*/  FADD R12, R39, R90 ;  /* 0x0000005a270c7221 */ /* 0x000fe20000000000 */
        /* <DEDUP_REMOVED lines=117> */
[----:B------:R-:W-:Y:S01]  /*f720*/  F2FP.BF16.F32.PACK_AB R31, R95, R94 ;  /* 0x0000005e5f1f723e */ /* 0x000fe200000010ff */
[----:B------:R-:W-:Y:S01]  /*f730*/  UIADD3 UR8, UR7, 0x900, URZ ;  /* 0x0000090007087890 */ /* 0x000fe2000fffe03f */
[----:B------:R-:W-:Y:S01]  /*f740*/  F2FP.BF16.F32.PACK_AB R30, R93, R92 ;  /* 0x0000005c5d1e723e */ /* 0x000fe200000010ff */
[----:B------:R-:W-:Y:S01]  /*f750*/  FADD R39, R12, R95 ;  /* 0x0000005f0c277221 */ /* 0x000fe20000000000 */
[----:B------:R-:W-:-:S03]  /*f760*/  FADD R12, R37, R88 ;  /* 0x00000058250c7221 */ /* 0x000fc60000000000 */
[----:B------:R-:W-:-:S04]  /*f770*/  FADD R39, R39, R98 ;  /* 0x0000006227277221 */ /* 0x000fc80000000000 */
[----:B------:R-:W-:-:S04]  /*f780*/  FADD R39, R39, R99 ;  /* 0x0000006327277221 */ /* 0x000fc80000000000 */
[----:B------:R-:W-:-:S04]  /*f790*/  FADD R39, R39, R102 ;  /* 0x0000006627277221 */ /* 0x000fc80000000000 */
[----:B------:R-:W-:-:S04]  /*f7a0*/  FADD R39, R39, R103 ;  /* 0x0000006727277221 */ /* 0x000fc80000000000 */
[----:B------:R-:W-:-:S04]  /*f7b0*/  FADD R39, R39, R106 ;  /* 0x0000006a27277221 */ /* 0x000fc80000000000 */
[----:B------:R-:W-:-:S04]  /*f7c0*/  FADD R39, R39, R107 ;  /* 0x0000006b27277221 */ /* 0x000fc80000000000 */
[----:B------:R-:W-:-:S04]  /*f7d0*/  FADD R39, R39, R110 ;  /* 0x0000006e27277221 */ /* 0x000fc80000000000 */
[----:B------:R-:W-:Y:S01]  /*f7e0*/  FADD R39, R39, R111 ;  /* 0x0000006f27277221 */ /* 0x000fe20000000000 */
[----:B------:R-:W-:Y:S02]  /*f7f0*/  WARPGROUP.DEPBAR.LE gsb0, 0x0 ;  /* 0x00008000000079c5 */ /* 0x000fe40000010000 */
[----:B------:R-:W-:Y:S01]  /*f800*/  WARPGROUP.ARRIVE ;  /* 0x00000000000079c5 */ /* 0x000fe20000000000 */
[----:B------:R-:W-:-:S04]  /*f810*/  FADD R39, R39, R114 ;  /* 0x0000007227277221 */ /* 0x000fc80000000000 */
[----:B------:R-:W-:Y:S01]  /*f820*/  FADD R39, R39, R115 ;  /* 0x0000007327277221 */ /* 0x000fe20000000000 */
[----:B------:R-:W-:Y:S01]  /*f830*/  HGMMA.64x16x16.F32.BF16 R192, R32, gdesc[UR8].tnspB, R192, gsb0 ;  /* 0x4020000820c07df0 */ /* 0x000fe200080018c0 */
[----:B------:R-:W-:Y:S01]  /*f840*/  UMOV UR10, UR28 ;  /* 0x0000001c000a7c82 */ /* 0x000fe20008000000 */
[----:B------:R-:W-:Y:S01]  /*f850*/  UMOV UR11, 0xc0000010 ;  /* 0xc0000010000b7882 */ /* 0x000fe20000000000 */
[----:B------:R-:W-:Y:S01]  /*f860*/  UIADD3 UR28, UR7, 0x320, URZ ;  /* 0x00000320071c7890 */ /* 0x000fe2000fffe03f */
[----:B------:R-:W-:-:S04]  /*f870*/  FADD R39, R39, R118 ;  /* 0x0000007627277221 */ /* 0x000fc80000000000 */
[----:B------:R-:W-:-:S04]  /*f880*/  FADD R39, R39, R119 ;  /* 0x0000007727277221 */ /* 0x000fc80000000000 */
[----:B------:R-:W-:-:S04]  /*f890*/  FADD R39, R39, R122 ;  /* 0x0000007a27277221 */ /* 0x000fc80000000000 */
[----:B------:R-:W-:-:S04]  /*f8a0*/  FADD R39, R39, R123 ;  /* 0x0000007b27277221 */ /* 0x000fc80000000000 */
[----:B------:R-:W-:-:S04]  /*f8b0*/  FADD R39, R39, R126 ;  /* 0x0000007e27277221 */ /* 0x000fc80000000000 */
[----:B------:R-:W-:Y:S01]  /*f8c0*/  FADD R39, R39, R127 ;  /* 0x0000007f27277221 */ /* 0x000fe20000000000 */
        /* <DEDUP_REMOVED lines=32> */
[----:B------:R-:W1:Y:S03]  /*fad0*/  MUFU.EX2 R35, R124 ;  /* 0x0000007c00237308 */ /* 0x000e660000000800 */
[----:B------:R-:W-:Y:S01]  /*fae0*/  FADD R12, R33, R92 ;  /* 0x0000005c210c7221 */ /* 0x000fe20000000000 */
[----:B------:R-:W-:Y:S01]  /*faf0*/  HGMMA.64x16x16.F32.BF16 R200, R24, gdesc[UR8].tnspB, R200, gsb0 ;  /* 0x4020000818c87df0 */ /* 0x000fe200080018c8 */
[----:B------:R-:W-:Y:S01]  /*fb00*/  UMOV UR10, UR32 ;  /* 0x00000020000a7c82 */ /* 0x000fe20008000000 */
[----:B------:R-:W-:Y:S01]  /*fb10*/  UMOV UR11, 0xc0000010 ;  /* 0xc0000010000b7882 */ /* 0x000fe20000000000 */
[----:B------:R-:W-:Y:S01]  /*fb20*/  FADD R12, R12, R93 ;  /* 0x0000005d0c0c7221 */ /* 0x000fe20000000000 */
[----:B------:R-:W2:Y:S03]  /*fb30*/  MUFU.EX2 R33, R120 ;  /* 0x0000007800217308 */ /* 0x000ea60000000800 */
[----:B------:R-:W-:-:S04]  /*fb40*/  FADD R12, R12, R41 ;  /* 0x000000290c0c7221 */ /* 0x000fc80000000000 */
[----:B------:R-:W-:Y:S01]  /*fb50*/  FADD R12, R12, R97 ;  /* 0x000000610c0c7221 */ /* 0x000fe20000000000 */
[----:B-1----:R-:W-:Y:S01]  /*fb60*/  @!P4 FMUL R35, R35, R35 ;  /* 0x000000232323c220 */ /* 0x002fe20000400000 */
[----:B------:R-:W-:Y:S02]  /*fb70*/  FSETP.GEU.AND P4, PT, R134, -126, PT ;  /* 0xc2fc00008600780b */ /* 0x000fe40003f8e000 */
[----:B------:R-:W-:-:S04]  /*fb80*/  FADD R12, R12, R43 ;  /* 0x0000002b0c0c7221 */ /* 0x000fc80000000000 */
[----:B------:R-:W-:Y:S01]  /*fb90*/  FADD R12, R12, R101 ;  /* 0x000000650c0c7221 */ /* 0x000fe20000000000 */
[----:B--2---:R-:W-:Y:S01]  /*fba0*/  @!P6 FMUL R33, R33, R33 ;  /* 0x000000212121e220 */ /* 0x004fe20000400000 */
[----:B------:R-:W-:Y:S02]  /*fbb0*/  FSETP.GEU.AND P6, PT, R130, -126, PT ;  /* 0xc2fc00008200780b */ /* 0x000fe40003fce000 */
[----:B------:R-:W-:-:S03]  /*fbc0*/  FADD R12, R12, R45 ;  /* 0x0000002d0c0c7221 */ /* 0x000fc60000000000 */
[----:B------:R-:W-:Y:S01]  /*fbd0*/  @!P4 FMUL R134, R134, 0.5 ;  /* 0x3f0000008686c820 */ /* 0x000fe20000400000 */
[----:B------:R-:W-:-:S04]  /*fbe0*/  FADD R12, R12, R105 ;  /* 0x000000690c0c7221 */ /* 0x000fc80000000000 */
[----:B------:R-:W-:Y:S01]  /*fbf0*/  FADD R12, R12, R47 ;  /* 0x0000002f0c0c7221 */ /* 0x000fe20000000000 */
[----:B------:R-:W1:Y:S02]  /*fc00*/  MUFU.EX2 R134, R134 ;  /* 0x0000008600867308 */ /* 0x000e640000000800 */
[----:B------:R-:W-:Y:S01]  /*fc10*/  @!P6 FMUL R130, R130, 0.5 ;  /* 0x3f0000008282e820 */ /* 0x000fe20000400000 */
[----:B------:R-:W-:-:S04]  /*fc20*/  FADD R12, R12, R109 ;  /* 0x0000006d0c0c7221 */ /* 0x000fc80000000000 */
[----:B------:R-:W-:Y:S01]  /*fc30*/  FADD R12, R12, R49 ;  /* 0x000000310c0c7221 */ /* 0x000fe20000000000 */
[----:B------:R-:W2:Y:S01]  /*fc40*/  MUFU.EX2 R130, R130 ;  /* 0x0000008200827308 */ /* 0x000ea20000000800 */
        /* <DEDUP_REMOVED lines=8> */
[----:B-1----:R-:W-:Y:S01]  /*fcd0*/  @!P4 FMUL R134, R134, R134 ;  /* 0x000000868686c220 */ /* 0x002fe20000400000 */
[----:B------:R-:W-:Y:S01]  /*fce0*/  FSETP.GEU.AND P4, PT, R132, -126, PT ;  /* 0xc2fc00008400780b */ /* 0x000fe20003f8e000 */
[----:B------:R-:W-:Y:S01]  /*fcf0*/  FADD R12, R12, R117 ;  /* 0x000000750c0c7221 */ /* 0x000fe20000000000 */
[----:B--2---:R-:W-:Y:S01]  /*fd00*/  @!P6 FMUL R130, R130, R130 ;  /* 0x000000828282e220 */ /* 0x004fe20000400000 */
[----:B------:R-:W-:Y:S02]  /*fd10*/  FSETP.GEU.AND P6, PT, R128, -126, PT ;  /* 0xc2fc00008000780b */ /* 0x000fe40003fce000 */
[----:B------:R-:W-:Y:S01]  /*fd20*/  FADD R12, R12, R33 ;  /* 0x000000210c0c7221 */ /* 0x000fe20000000000 */
[----:B------:R-:W-:-:S03]  /*fd30*/  FADD R39, R39, R130 ;  /* 0x0000008227277221 */ /* 0x000fc60000000000 */
[----:B------:R-:W-:Y:S01]  /*fd40*/  FADD R12, R12, R121 ;  /* 0x000000790c0c7221 */ /* 0x000fe20000000000 */
[----:B------:R-:W-:-:S03]  /*fd50*/  FADD R39, R39, R131 ;  /* 0x0000008327277221 */ /* 0x000fc60000000000 */
[----:B------:R-:W-:Y:S01]  /*fd60*/  @!P4 FMUL R132, R132, 0.5 ;  /* 0x3f0000008484c820 */ /* 0x000fe20000400000 */
[----:B------:R-:W-:Y:S01]  /*fd70*/  FADD R12, R12, R35 ;  /* 0x000000230c0c7221 */ /* 0x000fe20000000000 */
[----:B------:R-:W-:Y:S01]  /*fd80*/  FADD R39, R39, R134 ;  /* 0x0000008627277221 */ /* 0x000fe20000000000 */
[----:B------:R-:W-:Y:S02]  /*fd90*/  @!P6 FMUL R128, R128, 0.5 ;  /* 0x3f0000008080e820 */ /* 0x000fe40000400000 */
[----:B------:R-:W-:Y:S01]  /*fda0*/  FADD R12, R12, R125 ;  /* 0x0000007d0c0c7221 */ /* 0x000fe20000000000 */
[----:B------:R-:W-:Y:S01]  /*fdb0*/  FADD R39, R39, R135 ;  /* 0x0000008727277221 */ /* 0x000fe20000000000 */
[----:B------:R-:W-:Y:S02]  /*fdc0*/  WARPGROUP.DEPBAR.LE gsb0, 0x0 ;  /* 0x00008000000079c5 */ /* 0x000fe40000010000 */
[----:B------:R-:W-:-:S06]  /*fdd0*/  WARPGROUP.ARRIVE ;  /* 0x00000000000079c5 */ /* 0x000fcc0000000000 */
[----:B------:R-:W-:Y:S03]  /*fde0*/  HGMMA.64x16x16.F32.BF16 R184, R24, gdesc[UR28].tnspB, R184, gsb0 ;  /* 0x4020001c18b87df0 */ /* 0x000fe600080018b8 */
        /* <DEDUP_REMOVED lines=23> */
[----:B------:R-:W-:Y:S02]  /*ff60*/  F2FP.BF16.F32.PACK_AB R25, R99, R98 ;  /* 0x000000626319723e */ /* 0x000fe400000010ff */
[----:B------:R-:W-:Y:S02]  /*ff70*/  F2FP.BF16.F32.PACK_AB R27, R103, R102 ;  /* 0x00000066671b723e */ /* 0x000fe400000010ff */
[----:B------:R-:W-:Y:S01]  /*ff80*/  F2FP.BF16.F32.PACK_AB R24, R97, R41 ;  /* 0x000000296118723e */ /* 0x000fe200000010ff */
[----:B------:R-:W-:Y:S01]  /*ff90*/  HGMMA.64x16x16.F32.BF16 R200, R28, gdesc[UR12].tnspB, R200, gsb0 ;  /* 0x4020000c1cc87df0 */ /* 0x000fe200080018c8 */
[----:B------:R-:W-:Y:S01]  /*ffa0*/  UMOV UR14, UR16 ;  /* 0x00000010000e7c82 */ /* 0x000fe20008000000 */
[----:B------:R-:W-:Y:S01]  /*ffb0*/  UMOV UR15, 0xc0000010 ;  /* 0xc0000010000f7882 */ /* 0x000fe20000000000 */
[----:B------:R-:W-:Y:S01]  /*ffc0*/  F2FP.BF16.F32.PACK_AB R26, R101, R43 ;  /* 0x0000002b651a723e */ /* 0x000fe200000010ff */
[----:B------:R-:W-:Y:S01]  /*ffd0*/  UIADD3 UR16, UR7, 0x140, URZ ;  /* 0x0000014007107890 */ /* 0x000fe2000fffe03f */
[----:B------:R-:W-:-:S02]  /*ffe0*/  WARPGROUP.DEPBAR.LE gsb0, 0x0 ;  /* 0x00008000000079c5 */ /* 0x000fc40000010000 */
        /* <DEDUP_REMOVED lines=33> */
[----:B------:R-:W-:Y:S03]  /*10200*/  HGMMA.64x16x16.F32.BF16 R200, R24, gdesc[UR20].tnspB, R200, gsb0 ;  /* 0x4020001418c87df0 */ /* 0x000fe600080018c8 */
[----:B------:R-:W2:Y:S08]  /*10210*/  MUFU.EX2 R31, R132 ;  /* 0x00000084001f7308 */ /* 0x000eb00000000800 */
[----:B------:R-:W3:Y:S01]  /*10220*/  MUFU.EX2 R28, R17 ;  /* 0x00000011001c7308 */ /* 0x000ee20000000800 */
[----:B-1----:R-:W-:Y:S01]  /*10230*/  @!P6 FMUL R29, R29, R29 ;  /* 0x0000001d1d1de220 */ /* 0x002fe20000400000 */
[----:B------:R-:W-:-:S03]  /*10240*/  FSETP.GEU.AND P6, PT, R138, -126, PT ;  /* 0xc2fc00008a00780b */ /* 0x000fc60003fce000 */
[----:B------:R-:W-:Y:S01]  /*10250*/  FADD R12, R12, R29 ;  /* 0x0000001d0c0c7221 */ /* 0x000fe20000000000 */
[----:B--2---:R-:W-:Y:S01]  /*10260*/  @!P4 FMUL R31, R31, R31 ;  /* 0x0000001f1f1fc220 */ /* 0x004fe20000400000 */
[----:B------:R-:W-:Y:S02]  /*10270*/  FSETP.GEU.AND P4, PT, R142, -126, PT ;  /* 0xc2fc00008e00780b */ /* 0x000fe40003f8e000 */
[----:B------:R-:W-:-:S06]  /*10280*/  FADD R12, R12, R129 ;  /* 0x000000810c0c7221 */ /* 0x000fcc0000000000 */
[----:B------:R-:W-:Y:S01]  /*10290*/  @!P6 FMUL R138, R138, 0.5 ;  /* 0x3f0000008a8ae820 */ /* 0x000fe20000400000 */
[----:B------:R-:W-:Y:S01]  /*102a0*/  FADD R12, R12, R31 ;  /* 0x0000001f0c0c7221 */ /* 0x000fe20000000000 */
[----:B---3--:R-:W-:Y:S01]  /*102b0*/  @!P3 FMUL R28, R28, R28 ;  /* 0x0000001c1c1cb220 */ /* 0x008fe20000400000 */
[----:B------:R-:W-:Y:S02]  /*102c0*/  FSETP.GEU.AND P3, PT, R148, -126, PT ;  /* 0xc2fc00009400780b */ /* 0x000fe40003f6e000 */
[----:B------:R-:W-:Y:S01]  /*102d0*/  FADD R12, R12, R133 ;  /* 0x000000850c0c7221 */ /* 0x000fe20000000000 */
[----:B------:R-:W1:Y:S01]  /*102e0*/  MUFU.EX2 R138, R138 ;  /* 0x0000008a008a7308 */ /* 0x000e620000000800 */
[----:B------:R-:W-:-:S07]  /*102f0*/  @!P4 FMUL R142, R142, 0.5 ;  /* 0x3f0000008e8ec820 */ /* 0x000fce0000400000 */
[----:B------:R-:W2:Y:S01]  /*10300*/  MUFU.EX2 R142, R142 ;  /* 0x0000008e008e7308 */ /* 0x000ea20000000800 */
[----:B------:R-:W-:Y:S02]  /*10310*/  WARPGROUP.DEPBAR.LE gsb0, 0x0 ;  /* 0x00008000000079c5 */ /* 0x000fe40000010000 */
[----:B------:R-:W-:Y:S01]  /*10320*/  WARPGROUP.ARRIVE ;  /* 0x00000000000079c5 */ /* 0x000fe20000000000 */
[----:B------:R-:W-:Y:S01]  /*10330*/  @!P3 FMUL R148, R148, 0.5 ;  /* 0x3f0000009494b820 */ /* 0x000fe20000400000 */
[----:B-1----:R-:W-:-:S04]  /*10340*/  @!P6 FMUL R138, R138, R138 ;  /* 0x0000008a8a8ae220 */ /* 0x002fc80000400000 */
[----:B------:R-:W-:Y:S01]  /*10350*/  HGMMA.64x16x16.F32.BF16 R192, R24, gdesc[UR16].tnspB, R192, gsb0 ;  /* 0x4020001018c07df0 */ /* 0x000fe200080018c0 */
[----:B------:R-:W-:Y:S01]  /*10360*/  UMOV UR19, 0xc0000010 ;  /* 0xc000001000137882 */ /* 0x000fe20000000000 */
[----:B------:R-:W-:Y:S01]  /*10370*/  FSETP.GEU.AND P6, PT, R136, -126, PT ;  /* 0xc2fc00008800780b */ /* 0x000fe20003fce000 */
[----:B------:R-:W-:Y:S01]  /*10380*/  FADD R39, R39, R138 ;  /* 0x0000008a27277221 */ /* 0x000fe20000000000 */
[----:B--2---:R-:W-:Y:S01]  /*10390*/  @!P4 FMUL R142, R142, R142 ;  /* 0x0000008e8e8ec220 */ /* 0x004fe20000400000 */
[----:B------:R-:W-:Y:S02]  /*103a0*/  FSETP.GEU.AND P4, PT, R140, -126, PT ;  /* 0xc2fc00008c00780b */ /* 0x000fe40003f8e000 */
[----:B------:R-:W-:-:S04]  /*103b0*/  FADD R39, R39, R139 ;  /* 0x0000008b27277221 */ /* 0x000fc80000000000 */
[----:B------:R-:W-:-:S04]  /*103c0*/  FADD R39, R39, R142 ;  /* 0x0000008e27277221 */ /* 0x000fc80000000000 */
[----:B------:R-:W-:Y:S01]  /*103d0*/  @!P6 FMUL R136, R136, 0.5 ;  /* 0x3f0000008888e820 */ /* 0x000fe20000400000 */
[----:B------:R-:W-:-:S03]  /*103e0*/  FADD R39, R39, R143 ;  /* 0x0000008f27277221 */ /* 0x000fc60000000000 */
[----:B------:R-:W1:Y:S01]  /*103f0*/  MUFU.EX2 R37, R136 ;  /* 0x0000008800257308 */ /* 0x000e620000000800 */
[----:B------:R-:W-:-:S07]  /*10400*/  @!P4 FMUL R140, R140, 0.5 ;  /* 0x3f0000008c8cc820 */ /* 0x000fce0000400000 */
[----:B------:R-:W2:Y:S01]  /*10410*/  MUFU.EX2 R41, R140 ;  /* 0x0000008c00297308 */ /* 0x000ea20000000800 */
[----:B-1----:R-:W-:Y:S01]  /*10420*/  @!P6 FMUL R37, R37, R37 ;  /* 0x000000252525e220 */ /* 0x002fe20000400000 */
[----:B------:R-:W-:-:S03]  /*10430*/  FSETP.GEU.AND P6, PT, R146, -126, PT ;  /* 0xc2fc00009200780b */ /* 0x000fc60003fce000 */
[----:B------:R-:W-:Y:S01]  /*10440*/  FADD R12, R12, R37 ;  /* 0x000000250c0c7221 */ /* 0x000fe20000000000 */
[----:B------:R-:W-:Y:S02]  /*10450*/  WARPGROUP.DEPBAR.LE gsb0, 0x0 ;  /* 0x00008000000079c5 */ /* 0x000fe40000010000 */
[----:B------:R-:W-:Y:S01]  /*10460*/  WARPGROUP.ARRIVE ;  /* 0x00000000000079c5 */ /* 0x000fe20000000000 */
[----:B--2---:R-:W-:Y:S01]  /*10470*/  @!P4 FMUL R41, R41, R41 ;  /* 0x000000292929c220 */ /* 0x004fe20000400000 */
[----:B------:R-:W-:Y:S01]  /*10480*/  FSETP.GEU.AND P4, PT, R150, -126, PT ;  /* 0xc2fc00009600780b */ /* 0x000fe20003f8e000 */
[----:B------:R-:W-:-:S03]  /*10490*/  FADD R12, R12, R137 ;  /* 0x000000890c0c7221 */ /* 0x000fc60000000000 */
[----:B------:R-:W-:Y:S01]  /*104a0*/  HGMMA.64x16x16.F32.BF16 R184, R24, gdesc[UR8].tnspB, R184, gsb0 ;  /* 0x4020000818b87df0 */ /* 0x000fe200080018b8 */
[----:B------:R-:W-:Y:S01]  /*104b0*/  UMOV UR10, UR6 ;  /* 0x00000006000a7c82 */ /* 0x000fe20008000000 */
[----:B------:R-:W-:Y:S01]  /*104c0*/  UMOV UR11, 0xc0000010 ;  /* 0xc0000010000b7882 */ /* 0x000fe20000000000 */
[----:B------:R-:W-:Y:S01]  /*104d0*/  UIADD3 UR6, UR7, 0x740, URZ ;  /* 0x0000074007067890 */ /* 0x000fe2000fffe03f */
[----:B------:R-:W-:Y:S01]  /*104e0*/  @!P6 FMUL R146, R146, 0.5 ;  /* 0x3f0000009292e820 */ /* 0x000fe20000400000 */
[----:B------:R-:W-:-:S04]  /*104f0*/  FADD R12, R12, R41 ;  /* 0x000000290c0c7221 */ /* 0x000fc80000000000 */
[----:B------:R-:W-:Y:S01]  /*10500*/  @!P4 FMUL R150, R150, 0.5 ;  /* 0x3f0000009696c820 */ /* 0x000fe20000400000 */
[----:B------:R-:W1:Y:S01]  /*10510*/  MUFU.EX2 R146, R146 ;  /* 0x0000009200927308 */ /* 0x000e620000000800 */
[----:B------:R-:W-:-:S07]  /*10520*/  FADD R12, R12, R141 ;  /* 0x0000008d0c0c7221 */ /* 0x000fce0000000000 */
[----:B------:R-:W2:Y:S01]  /*10530*/  MUFU.EX2 R150, R150 ;  /* 0x0000009600967308 */ /* 0x000ea20000000800 */
[----:B-1----:R-:W-:Y:S01]  /*10540*/  @!P6 FMUL R146, R146, R146 ;  /* 0x000000929292e220 */ /* 0x002fe20000400000 */
[----:B------:R-:W-:-:S03]  /*10550*/  FSETP.GEU.AND P6, PT, R144, -126, PT ;  /* 0xc2fc00009000780b */ /* 0x000fc60003fce000 */
[----:B------:R-:W-:Y:S01]  /*10560*/  FADD R39, R39, R146 ;  /* 0x0000009227277221 */ /* 0x000fe20000000000 */
[----:B--2---:R-:W-:Y:S01]  /*10570*/  @!P4 FMUL R150, R150, R150 ;  /* 0x000000969696c220 */ /* 0x004fe20000400000 */
[----:B------:R-:W-:Y:S02]  /*10580*/  FSETP.GEU.AND P4, PT, R38, -126, PT ;  /* 0xc2fc00002600780b */ /* 0x000fe40003f8e000 */
[----:B------:R-:W-:-:S06]  /*10590*/  FADD R39, R39, R147 ;  /* 0x0000009327277221 */ /* 0x000fcc0000000000 */
[----:B------:R-:W-:Y:S01]  /*105a0*/  @!P6 FMUL R144, R144, 0.5 ;  /* 0x3f0000009090e820 */ /* 0x000fe20000400000 */
[----:B------:R-:W-:Y:S02]  /*105b0*/  WARPGROUP.DEPBAR.LE gsb0, 0x0 ;  /* 0x00008000000079c5 */ /* 0x000fe40000010000 */
[----:B------:R-:W-:Y:S01]  /*105c0*/  WARPGROUP.ARRIVE ;  /* 0x00000000000079c5 */ /* 0x000fe20000000000 */
[----:B------:R-:W1:Y:S01]  /*105d0*/  MUFU.EX2 R17, R144 ;  /* 0x0000009000117308 */ /* 0x000e620000000800 */
[----:B------:R-:W-:Y:S01]  /*105e0*/  FADD R39, R39, R150 ;  /* 0x0000009627277221 */ /* 0x000fe20000000000 */
[----:B------:R-:W-:-:S03]  /*105f0*/  @!P4 FMUL R38, R38, 0.5 ;  /* 0x3f0000002626c820 */ /* 0x000fc60000400000 */
[----:B------:R-:W-:Y:S01]  /*10600*/  HGMMA.64x16x16.F32.BF16 R176, R24, gdesc[UR8].tnspB, R176, gsb0 ;  /* 0x4020000818b07df0 */ /* 0x000fe200080018b0 */
[----:B------:R-:W-:Y:S01]  /*10610*/  UMOV UR10, UR8 ;  /* 0x00000008000a7c82 */ /* 0x000fe20008000000 */
[----:B------:R-:W-:Y:S01]  /*10620*/  UMOV UR11, 0xc0000010 ;  /* 0xc0000010000b7882 */ /* 0x000fe20000000000 */
[----:B------:R-:W-:Y:S01]  /*10630*/  UIADD3 UR8, UR7, 0x940, URZ ;  /* 0x0000094007087890 */ /* 0x000fe2000fffe03f */
[----:B------:R-:W2:Y:S01]  /*10640*/  MUFU.EX2 R38, R38 ;  /* 0x0000002600267308 */ /* 0x000ea20000000800 */
[----:B-1----:R-:W-:-:S04]  /*10650*/  @!P6 FMUL R17, R17, R17 ;  /* 0x000000111111e220 */ /* 0x002fc80000400000 */
[----:B------:R-:W-:-:S04]  /*10660*/  FADD R12, R12, R17 ;  /* 0x000000110c0c7221 */ /* 0x000fc80000000000 */
[----:B------:R-:W-:Y:S01]  /*10670*/  FADD R12, R12, R145 ;  /* 0x000000910c0c7221 */ /* 0x000fe20000000000 */
[----:B--2---:R-:W-:Y:S01]  /*10680*/  @!P4 FMUL R38, R38, R38 ;  /* 0x000000262626c220 */ /* 0x004fe20000400000 */
[----:B------:R-:W-:-:S04]  /*10690*/  ISETP.NE.AND P4, PT, R15, 0x4, PT ;  /* 0x000000040f00780c */ /* 0x000fc80003f85270 */
[----:B------:R-:W-:Y:S01]  /*106a0*/  SEL R15, R15, RZ, P4 ;  /* 0x000000ff0f0f7207 */ /* 0x000fe20002000000 */
        /* <DEDUP_REMOVED lines=18> */
[----:B------:R-:W-:Y:S02]  /*107d0*/  F2FP.BF16.F32.PACK_AB R25, R107, R106 ;  /* 0x0000006a6b19723e */ /* 0x000fe400000010ff */
[----:B------:R-:W-:Y:S02]  /*107e0*/  F2FP.BF16.F32.PACK_AB R27, R111, R110 ;  /* 0x0000006e6f1b723e */ /* 0x000fe400000010ff */
[----:B------:R-:W-:-:S02]  /*107f0*/  F2FP.BF16.F32.PACK_AB R24, R105, R45 ;  /* 0x0000002d6918723e */ /* 0x000fc400000010ff */
[----:B------:R-:W-:-:S04]  /*10800*/  F2FP.BF16.F32.PACK_AB R26, R109, R47 ;  /* 0x0000002f6d1a723e */ /* 0x000fc800000010ff */
        /* <DEDUP_REMOVED lines=43> */
[----:B------:R-:W-:-:S04]  /*10ac0*/  F2FP.BF16.F32.PACK_AB R26, R117, R51 ;  /* 0x00000033751a723e */ /* 0x000fc800000010ff */
        /* <DEDUP_REMOVED lines=44> */
[----:B------:R-:W1:Y:S03]  /*10d90*/  MUFU.EX2 R33, R148 ;  /* 0x0000009400217308 */ /* 0x000e660000000800 */
[----:B------:R-:W-:-:S06]  /*10da0*/  WARPGROUP.ARRIVE ;  /* 0x00000000000079c5 */ /* 0x000fcc0000000000 */
[----:B------:R-:W-:Y:S01]  /*10db0*/  HGMMA.64x16x16.F32.BF16 R200, R24, gdesc[UR16].tnspB, R200, gsb0 ;  /* 0x4020001018c87df0 */ /* 0x000fe200080018c8 */
[----:B------:R-:W-:Y:S01]  /*10dc0*/  UMOV UR18, UR8 ;  /* 0x0000000800127c82 */ /* 0x000fe20008000000 */
[----:B------:R-:W-:Y:S01]  /*10dd0*/  UMOV UR19, 0xc0000010 ;  /* 0xc000001000137882 */ /* 0x000fe20000000000 */
[----:B------:R-:W-:Y:S01]  /*10de0*/  UIADD3 UR8, UR7, 0x3a0, URZ ;  /* 0x000003a007087890 */ /* 0x000fe2000fffe03f */
[----:B-1----:R-:W-:Y:S01]  /*10df0*/  @!P3 FMUL R33, R33, R33 ;  /* 0x000000212121b220 */ /* 0x002fe20000400000 */
[----:B------:R-:W-:-:S04]  /*10e00*/  ISETP.NE.AND P3, PT, R6, 0x4, PT ;  /* 0x000000040600780c */ /* 0x000fc80003f65270 */
[----:B------:R-:W-:-:S05]  /*10e10*/  SEL R6, R6, RZ, P3 ;  /* 0x000000ff06067207 */ /* 0x000fca0001800000 */
[C---:B------:R-:W-:Y:S01]  /*10e20*/  IMAD R14, R6.reuse, 0x8, R13 ;  /* 0x00000008060e7824 */ /* 0x040fe200078e020d */
[----:B------:R-:W-:-:S04]  /*10e30*/  IADD3 R6, R6, 0x1, RZ ;  /* 0x0000000106067810 */ /* 0x000fc80007ffe0ff */
[----:B------:R-:W-:Y:S02]  /*10e40*/  PRMT R14, RZ, 0x654, R14 ;  /* 0x00000654ff0e7816 */ /* 0x000fe4000000000e */
[----:B------:R-:W-:-:S04]  /*10e50*/  ISETP.NE.AND P3, PT, R6, 0x4, PT ;  /* 0x000000040600780c */ /* 0x000fc80003f65270 */
[----:B------:R-:W-:Y:S01]  /*10e60*/  SEL R6, R6, RZ, P3 ;  /* 0x000000ff06067207 */ /* 0x000fe20001800000 */
        /* <DEDUP_REMOVED lines=138> */
[----:B------:R-:W-:Y:S02]  /*11710*/  UMOV UR11, 0xc0000010 ;  /* 0xc0000010000b7882 */ /* 0x000fe40000000000 */
        /* <DEDUP_REMOVED lines=10> */
[----:B------:R-:W-:-:S06]  /*117c0*/  WARPGROUP.ARRIVE ;  /* 0x00000000000079c5 */ /* 0x000fcc0000000000 */
[----:B------:R-:W-:Y:S03]  /*117d0*/  HGMMA.64x16x16.F32.BF16 R160, R24, gdesc[UR8].tnspB, R160, gsb0 ;  /* 0x4020000818a07df0 */ /* 0x000fe600080018a0 */
[----:B------:R-:W-:Y:S02]  /*117e0*/  WARPGROUP.DEPBAR.LE gsb0, 0x0 ;  /* 0x00008000000079c5 */ /* 0x000fe40000010000 */
[----:B------:R-:W-:-:S06]  /*117f0*/  WARPGROUP.ARRIVE ;  /* 0x00000000000079c5 */ /* 0x000fcc0000000000 */
[----:B------:R-:W-:Y:S03]  /*11800*/  HGMMA.64x16x16.F32.BF16 R152, R24, gdesc[UR4].tnspB, R152, gsb0 ;  /* 0x4020000418987df0 */ /* 0x000fe60008001898 */
[----:B------:R-:W-:Y:S02]  /*11810*/  WARPGROUP.DEPBAR.LE gsb0, 0x0 ;  /* 0x00008000000079c5 */ /* 0x000fe40000010000 */
[----:B------:R1:W-:Y:S01]  /*11820*/  SYNCS.ARRIVE.TRANS64.RED.A1T0 RZ, [R14+URZ], RZ ;  /* 0x000000ff0eff79a7 */ /* 0x0003e2000810043f */
[----:B------:R-:W-:-:S04]  /*11830*/  SEL R24, RZ, 0x1, P4 ;  /* 0x00000001ff187807 */ /* 0x000fc80002000000 */
[----:B------:R-:W-:Y:S01]  /*11840*/  LOP3.LUT R3, R3, R24, RZ, 0x3c, !PT ;  /* 0x0000001803037212 */ /* 0x000fe200078e3cff */
[----:B-1----:R-:W-:Y:S01]  /*11850*/  FADD R14, R12, R33 ;  /* 0x000000210c0e7221 */ /* 0x002fe20000000000 */
[----:B------:R-:W-:-:S03]  /*11860*/  FADD R12, R39, R28 ;  /* 0x0000001c270c7221 */ /* 0x000fc60000000000 */
[----:B------:R-:W-:Y:S01]  /*11870*/  FADD R14, R14, R38 ;  /* 0x000000260e0e7221 */ /* 0x000fe20000000000 */
[----:B------:R-:W-:Y:S06]  /*11880*/  @P2 BRA `(.L_x_31) ;  /* 0x00000004002c2947 */ /* 0x000fec0003800000 */
[----:B------:R-:W-:Y:S01]  /*11890*/  ISETP.LT.OR P2, PT, R7, 0x1, !P0 ;  /* 0x000000010700780c */ /* 0x000fe20004741670 */
[----:B------:R-:W-:-:S12]  /*118a0*/  BSSY B0, `(.L_x_32) ;  /* 0x0000048000007945 */ /* 0x000fd80003800000 */
[----:B------:R-:W-:Y:S05]  /*118b0*/  @P2 BRA `(.L_x_33) ;  /* 0x0000000400182947 */ /* 0x000fea0003800000 */
[----:B------:R-:W-:Y:S01]  /*118c0*/  IMAD R17, R5, 0x8, R2 ;  /* 0x0000000805117824 */ /* 0x000fe200078e0202 */
[----:B------:R-:W-:Y:S02]  /*118d0*/  SHF.L.U32 R24, R4, 0x1f, RZ ;  /* 0x0000001f04187819 */ /* 0x000fe400000006ff */
[----:B------:R-:W-:Y:S02]  /*118e0*/  ISETP.NE.AND P3, PT, R0, RZ, PT ;  /* 0x000000ff0000720c */ /* 0x000fe40003f65270 */
[----:B------:R-:W1:Y:S02]  /*118f0*/  SYNCS.PHASECHK.TRANS64.TRYWAIT P2, [R17+URZ+0x3b820], R24 ;  /* 0x03b82018110075a7 */ /* 0x000e64000804017f */
[----:B-1----:R-:W-:Y:S09]  /*11900*/  @!P2 BRA `(.L_x_34) ;  /* 0x000000bc00dca947 */ /* 0x002ff20003800000 */
.L_x_93:
[----:B------:R-:W-:Y:S05]  /*11910*/  @P3 BRA `(.L_x_35) ;  /* 0x0000000000143947 */ /* 0x000fea0003800000 */
[----:B------:R-:W-:Y:S01]  /*11920*/  LOP3.LUT P2, RZ, R16, 0x1f, RZ, 0xc0, !PT ;  /* 0x0000001f10ff7812 */ /* 0x000fe2000784c0ff */
[----:B-1----:R-:W-:-:S04]  /*11930*/  IMAD.MOV.U32 R24, RZ, RZ, 0xe000 ;  /* 0x0000e000ff187424 */ /* 0x002fc800078e00ff */
[----:B------:R2:W-:Y:S08]  /*11940*/  SYNCS.ARRIVE.TRANS64 RZ, [R17+URZ+0x3b800], R24 ;  /* 0x03b8001811ff79a7 */ /* 0x0005f0000800003f */
[----:B------:R-:W-:Y:S05]  /*11950*/  @!P2 BRA `(.L_x_35) ;  /* 0x000000000004a947 */ /* 0x000fea0003800000 */
[----:B------:R-:W-:Y:S01]  /*11960*/  BPT.TRAP 0x1 ;  /* 0x000000040000795c */ /* 0x000fe20000300000 */
.L_x_35:
        /* <DEDUP_REMOVED lines=11> */
[----:B------:R-:W-:Y:S01]  /*11a20*/  UMOV UR42, 0x10 ;  /* 0x00000010002a7882 */ /* 0x000fe20000000000 */
[----:B------:R-:W-:Y:S01]  /*11a30*/  UMOV UR44, UR52 ;  /* 0x00000034002c7c82 */ /* 0x000fe20008000000 */
[----:B------:R-:W-:Y:S01]  /*11a40*/  UMOV UR45, UR53 ;  /* 0x00000035002d7c82 */ /* 0x000fe20008000000 */
[----:B------:R-:W-:Y:S01]  /*11a50*/  UIADD3 UR49, UR49, 0x3b800, URZ ;  /* 0x0003b80031317890 */ /* 0x000fe2000fffe03f */
[C---:B------:R-:W-:Y:S01]  /*11a60*/  ISETP.NE.AND P2, PT, R5.reuse, 0x4, PT ;  /* 0x000000040500780c */ /* 0x040fe20003f45270 */
[----:B------:R-:W-:Y:S01]  /*11a70*/  USHF.L.U32 UR51, UR51, 0x8, URZ ;  /* 0x0000000833337899 */ /* 0x000fe2000800063f */
[----:B------:R-:W-:Y:S01]  /*11a80*/  VIADD R8, R8, 0x1 ;  /* 0x0000000108087836 */ /* 0x000fe20000000000 */
        /* <DEDUP_REMOVED lines=41> */
.L_x_33:
[----:B------:R-:W-:Y:S05]  /*11d20*/  BSYNC B0 ;  /* 0x0000000000007941 */ /* 0x000fea0003800000 */
.L_x_32:
[----:B------:R-:W-:-:S07]  /*11d30*/  VIADD R7, R7, 0xffffffff ;  /* 0xffffffff07077836 */ /* 0x000fce0000000000 */
.L_x_31:
[----:B------:R-:W-:Y:S01]  /*11d40*/  IADD3 R11, R11, 0x100, RZ ;  /* 0x000001000b0b7810 */ /* 0x000fe20007ffe0ff */
[----:B------:R-:W-:Y:S02]  /*11d50*/  IMAD.MOV.U32 R17, RZ, RZ, R217 ;  /* 0x000000ffff117224 */ /* 0x000fe400078e00d9 */
[----:B------:R-:W-:Y:S01]  /*11d60*/  IMAD.MOV.U32 R215, RZ, RZ, R218 ;  /* 0x000000ffffd77224 */ /* 0x000fe200078e00da */
[----:B------:R-:W-:Y:S06]  /*11d70*/  @P1 BRA `(.L_x_36) ;  /* 0xffffff8400c41947 */ /* 0x000fec000383ffff */
.L_x_24:
[----:B------:R-:W-:-:S13]  /*11d80*/  ISETP.GE.AND P1, PT, R216, 0x1, PT ;  /* 0x00000001d800780c */ /* 0x000fda0003f26270 */
[----:B------:R-:W-:Y:S05]  /*11d90*/  @!P1 BRA `(.L_x_37) ;  /* 0x0000009800689947 */ /* 0x000fea0003800000 */
[----:B------:R-:W-:Y:S01]  /*11da0*/  MOV R215, R217 ;  /* 0x000000d900d77202 */ /* 0x000fe20000000f00 */
[----:B------:R-:W-:Y:S01]  /*11db0*/  IMAD.MOV.U32 R214, RZ, RZ, R218 ;  /* 0x000000ffffd67224 */ /* 0x000fe200078e00da */
[----:B------:R-:W-:-:S07]  /*11dc0*/  LOP3.LUT R17, R16, 0x1f, RZ, 0xc0, !PT ;  /* 0x0000001f10117812 */ /* 0x000fce00078ec0ff */
.L_x_50:
[----:B------:R-:W-:Y:S01]  /*11dd0*/  IMAD R25, R15, 0x8, R2 ;  /* 0x000000080f197824 */ /* 0x000fe200078e0202 */
[----:B------:R-:W-:-:S07]  /*11de0*/  SHF.L.U32 R24, R3, 0x1f, RZ ;  /* 0x0000001f03187819 */ /* 0x000fce00000006ff */
[----:B------:R-:W-:Y:S05]  /*11df0*/  YIELD ;  /* 0x0000000000007946 */ /* 0x000fea0003800000 */
[----:B------:R-:W1:Y:S02]  /*11e00*/  SYNCS.PHASECHK.TRANS64.TRYWAIT P1, [R25+URZ+0x3b800], R24 ;  /* 0x03b80018190075a7 */ /* 0x000e64000802017f */
[----:B-1----:R-:W-:Y:S05]  /*11e10*/  @!P1 BRA `(.L_x_38) ;  /* 0x000000b800ac9947 */ /* 0x002fea0003800000 */
.L_x_94:
[----:B------:R-:W-:Y:S05]  /*11e20*/  WARPSYNC.ALL ;  /* 0x0000000000007948 */ /* 0x000fea0003800000 */
[----:B------:R-:W-:Y:S01]  /*11e30*/  ULOP3.LUT UR6, UR61, 0x10000, URZ, 0xfc, !UPT ;  /* 0x000100003d067892 */ /* 0x000fe2000f8efc3f */
[----:B------:R-:W-:Y:S01]  /*11e40*/  IMAD.MOV.U32 R219, RZ, RZ, -0x3ffffff0 ;  /* 0xc0000010ffdb7424 */ /* 0x000fe200078e00ff */
[----:B------:R-:W-:Y:S01]  /*11e50*/  R2UR UR8, R212 ;  /* 0x00000000d40872ca */ /* 0x000fe200000e0000 */
[----:B-1----:R-:W-:Y:S01]  /*11e60*/  WARPGROUP.ARRIVE ;  /* 0x00000000000079c5 */ /* 0x002fe20000000000 */
[----:B------:R-:W-:Y:S02]  /*11e70*/  R2UR UR9, R213 ;  /* 0x00000000d50972ca */ /* 0x000fe400000e0000 */
[----:B------:R-:W-:-:S02]  /*11e80*/  MOV R218, UR6 ;  /* 0x0000000600da7c02 */ /* 0x000fc40008000f00 */
[----:B------:R-:W-:Y:S01]  /*11e90*/  R2UR UR11, R219 ;  /* 0x00000000db0b72ca */ /* 0x000fe200000e0000 */
[----:B------:R-:W-:Y:S01]  /*11ea0*/  IMAD.MOV.U32 R219, RZ, RZ, -0x3ffffff0 ;  /* 0xc0000010ffdb7424 */ /* 0x000fe200078e00ff */
[----:B------:R-:W-:Y:S01]  /*11eb0*/  MOV R221, 0xc0000010 ;  /* 0xc000001000dd7802 */ /* 0x000fe20000000f00 */
[----:B------:R-:W-:Y:S01]  /*11ec0*/  IMAD R218, R15, 0xe00, R218 ;  /* 0x00000e000fda7824 */ /* 0x000fe200078e02da */
[----:B------:R-:W-:Y:S02]  /*11ed0*/  ISETP.NE.AND P1, PT, R9, RZ, PT ;  /* 0x000000ff0900720c */ /* 0x000fe40003f25270 */
[----:B------:R-:W-:Y:S01]  /*11ee0*/  R2UR UR59, R219 ;  /* 0x00000000db3b72ca */ /* 0x000fe200000e0000 */
[C---:B------:R-:W-:Y:S01]  /*11ef0*/  VIADD R220, R218.reuse, 0x200 ;  /* 0x00000200dadc7836 */ /* 0x040fe20000000000 */
[----:B------:R-:W-:-:S13]  /*11f00*/  R2UR UR10, R218 ;  /* 0x00000000da0a72ca */ /* 0x000fda00000e0000 */
[----:B------:R-:W-:Y:S01]  /*11f10*/  HGMMA.64x256x16.F32.BF16 R24, gdesc[UR8], RZ, !UPT, gsb0 ;  /* 0x03e00000081879f0 */ /* 0x000fe2000c0018ff */
[----:B------:R-:W-:Y:S01]  /*11f20*/  R2UR UR10, R220 ;  /* 0x00000000dc0a72ca */ /* 0x000fe200000e0000 */
[----:B------:R-:W-:Y:S01]  /*11f30*/  VIADD R220, R218, 0x400 ;  /* 0x00000400dadc7836 */ /* 0x000fe20000000000 */
[----:B------:R-:W-:Y:S01]  /*11f40*/  R2UR UR11, R221 ;  /* 0x00000000dd0b72ca */ /* 0x000fe200000e0000 */
[----:B------:R-:W-:Y:S01]  /*11f50*/  IMAD.MOV.U32 R221, RZ, RZ, -0x3ffffff0 ;  /* 0xc0000010ffdd7424 */ /* 0x000fe200078e00ff */
[----:B------:R-:W-:Y:S02]  /*11f60*/  R2UR UR8, R210 ;  /* 0x00000000d20872ca */ /* 0x000fe400000e0000 */
[----:B------:R-:W-:Y:S01]  /*11f70*/  R2UR UR9, R211 ;  /* 0x00000000d30972ca */ /* 0x000fe200000e0000 */
[----:B------:R-:W-:Y:S02]  /*11f80*/  WARPGROUP.DEPBAR.LE gsb0, 0x0 ;  /* 0x00008000000079c5 */ /* 0x000fe40000010000 */
[----:B------:R-:W-:-:S15]  /*11f90*/  WARPGROUP.ARRIVE ;  /* 0x00000000000079c5 */ /* 0x000fde0000000000 */
[----:B------:R-:W-:-:S03]  /*11fa0*/  NOP ;  /* 0x0000000000007918 */ /* 0x000fc60000000000 */
[----:B------:R-:W-:Y:S01]  /*11fb0*/  HGMMA.64x256x16.F32.BF16 R24, gdesc[UR8], R24, gsb0 ;  /* 0x03e00000081879f0 */ /* 0x000fe20008001818 */
[----:B------:R-:W-:Y:S02]  /*11fc0*/  R2UR UR10, R220 ;  /* 0x00000000dc0a72ca */ /* 0x000fe400000e0000 */
[----:B------:R-:W-:Y:S01]  /*11fd0*/  R2UR UR11, R221 ;  /* 0x00000000dd0b72ca */ /* 0x000fe200000e0000 */
[----:B------:R-:W-:Y:S01]  /*11fe0*/  IMAD.MOV.U32 R221, RZ, RZ, -0x3ffffff0 ;  /* 0xc0000010ffdd7424 */ /* 0x000fe200078e00ff */
[----:B------:R-:W-:Y:S02]  /*11ff0*/  R2UR UR8, R208 ;  /* 0x00000000d00872ca */ /* 0x000fe400000e0000 */
[----:B------:R-:W-:Y:S02]  /*12000*/  R2UR UR9, R209 ;  /* 0x00000000d10972ca */ /* 0x000fe400000e0000 */
[----:B------:R-:W-:Y:S01]  /*12010*/  IADD3 R220, R218, 0x600, RZ ;  /* 0x00000600dadc7810 */ /* 0x000fe20007ffe0ff */
[----:B------:R-:W-:-:S02]  /*12020*/  WARPGROUP.DEPBAR.LE gsb0, 0x0 ;  /* 0x00008000000079c5 */ /* 0x000fc40000010000 */
[----:B------:R-:W-:-:S15]  /*12030*/  WARPGROUP.ARRIVE ;  /* 0x00000000000079c5 */ /* 0x000fde0000000000 */
[----:B------:R-:W-:-:S01]  /*12040*/  NOP ;  /* 0x0000000000007918 */ /* 0x000fc20000000000 */
[----:B------:R-:W-:Y:S01]  /*12050*/  HGMMA.64x256x16.F32.BF16 R24, gdesc[UR8], R24, gsb0 ;  /* 0x03e00000081879f0 */ /* 0x000fe20008001818 */
[----:B------:R-:W-:Y:S01]  /*12060*/  R2UR UR10, R220 ;  /* 0x00000000dc0a72ca */ /* 0x000fe200000e0000 */
[----:B------:R-:W-:Y:S01]  /*12070*/  VIADD R220, R218, 0x800 ;  /* 0x00000800dadc7836 */ /* 0x000fe20000000000 */
[----:B------:R-:W-:Y:S02]  /*12080*/  R2UR UR11, R221 ;  /* 0x00000000dd0b72ca */ /* 0x000fe400000e0000 */
[----:B------:R-:W-:Y:S02]  /*12090*/  R2UR UR8, R22 ;  /* 0x00000000160872ca */ /* 0x000fe400000e0000 */
[----:B------:R-:W-:Y:S02]  /*120a0*/  R2UR UR9, R23 ;  /* 0x00000000170972ca */ /* 0x000fe400000e0000 */
[----:B------:R-:W-:Y:S01]  /*120b0*/  MOV R221, 0xc0000010 ;  /* 0xc000001000dd7802 */ /* 0x000fe20000000f00 */
[----:B------:R-:W-:-:S02]  /*120c0*/  WARPGROUP.DEPBAR.LE gsb0, 0x0 ;  /* 0x00008000000079c5 */ /* 0x000fc40000010000 */
[----:B------:R-:W-:-:S15]  /*120d0*/  WARPGROUP.ARRIVE ;  /* 0x00000000000079c5 */ /* 0x000fde0000000000 */
[----:B------:R-:W-:-:S01]  /*120e0*/  NOP ;  /* 0x0000000000007918 */ /* 0x000fc20000000000 */
[----:B------:R-:W-:Y:S01]  /*120f0*/  HGMMA.64x256x16.F32.BF16 R24, gdesc[UR8], R24, gsb0 ;  /* 0x03e00000081879f0 */ /* 0x000fe20008001818 */
[----:B------:R-:W-:Y:S01]  /*12100*/  R2UR UR10, R220 ;  /* 0x00000000dc0a72ca */ /* 0x000fe200000e0000 */
[----:B------:R-:W-:Y:S01]  /*12110*/  VIADD R220, R218, 0xa00 ;  /* 0x00000a00dadc7836 */ /* 0x000fe20000000000 */
[----:B------:R-:W-:Y:S01]  /*12120*/  R2UR UR11, R221 ;  /* 0x00000000dd0b72ca */ /* 0x000fe200000e0000 */
[----:B------:R-:W-:Y:S01]  /*12130*/  IMAD.MOV.U32 R221, RZ, RZ, -0x3ffffff0 ;  /* 0xc0000010ffdd7424 */ /* 0x000fe200078e00ff */
[----:B------:R-:W-:Y:S02]  /*12140*/  R2UR UR8, R20 ;  /* 0x00000000140872ca */ /* 0x000fe400000e0000 */
[----:B------:R-:W-:Y:S02]  /*12150*/  R2UR UR9, R21 ;  /* 0x00000000150972ca */ /* 0x000fe400000e0000 */
[----:B------:R-:W-:-:S04]  /*12160*/  IADD3 R218, R218, 0xc00, RZ ;  /* 0x00000c00dada7810 */ /* 0x000fc80007ffe0ff */
[----:B------:R-:W-:Y:S01]  /*12170*/  R2UR UR58, R218 ;  /* 0x00000000da3a72ca */ /* 0x000fe200000e0000 */
[----:B------:R-:W-:Y:S02]  /*12180*/  WARPGROUP.DEPBAR.LE gsb0, 0x0 ;  /* 0x00008000000079c5 */ /* 0x000fe40000010000 */
[----:B------:R-:W-:-:S12]  /*12190*/  WARPGROUP.ARRIVE ;  /* 0x00000000000079c5 */ /* 0x000fd80000000000 */
[----:B------:R-:W-:Y:S01]  /*121a0*/  HGMMA.64x256x16.F32.BF16 R24, gdesc[UR8], R24, gsb0 ;  /* 0x03e00000081879f0 */ /* 0x000fe20008001818 */
[----:B------:R-:W-:Y:S02]  /*121b0*/  R2UR UR10, R220 ;  /* 0x00000000dc0a72ca */ /* 0x000fe400000e0000 */
[----:B------:R-:W-:Y:S02]  /*121c0*/  R2UR UR11, R221 ;  /* 0x00000000dd0b72ca */ /* 0x000fe400000e0000 */
[----:B------:R-:W-:Y:S02]  /*121d0*/  R2UR UR8, R18 ;  /* 0x00000000120872ca */ /* 0x000fe400000e0000 */
[----:B------:R-:W-:Y:S01]  /*121e0*/  R2UR UR9, R19 ;  /* 0x00000000130972ca */ /* 0x000fe200000e0000 */
[----:B------:R-:W-:Y:S02]  /*121f0*/  WARPGROUP.DEPBAR.LE gsb0, 0x0 ;  /* 0x00008000000079c5 */ /* 0x000fe40000010000 */
[----:B------:R-:W-:-:S15]  /*12200*/  WARPGROUP.ARRIVE ;  /* 0x00000000000079c5 */ /* 0x000fde0000000000 */
[----:B------:R-:W-:-:S03]  /*12210*/  NOP ;  /* 0x0000000000007918 */ /* 0x000fc60000000000 */
        /* <DEDUP_REMOVED lines=14> */
.L_x_95:
[----:B------:R-:W-:Y:S05]  /*12300*/  @P3 BRA `(.L_x_42) ;  /* 0x0000000000143947 */ /* 0x000fea0003800000 */
[----:B------:R-:W-:Y:S02]  /*12310*/  ISETP.NE.AND P2, PT, R17, RZ, PT ;  /* 0x000000ff1100720c */ /* 0x000fe40003f45270 */
[----:B-1----:R-:W-:-:S04]  /*12320*/  MOV R218, 0xe000 ;  /* 0x0000e00000da7802 */ /* 0x002fc80000000f00 */
[----:B------:R2:W-:Y:S07]  /*12330*/  SYNCS.ARRIVE.TRANS64 RZ, [R217+URZ+0x3b800], R218 ;  /* 0x03b800dad9ff79a7 */ /* 0x0005ee000800003f */
[----:B------:R-:W-:Y:S05]  /*12340*/  @!P2 BRA `(.L_x_42) ;  /* 0x000000000004a947 */ /* 0x000fea0003800000 */
[----:B------:R-:W-:Y:S01]  /*12350*/  BPT.TRAP 0x1 ;  /* 0x000000040000795c */ /* 0x000fe20000300000 */
.L_x_42:
        /* <DEDUP_REMOVED lines=58> */
.L_x_40:
[----:B------:R-:W-:-:S07]  /*12700*/  VIADD R7, R7, 0xffffffff ;  /* 0xffffffff07077836 */ /* 0x000fce0000000000 */
.L_x_39:
[----:B------:R-:W-:Y:S01]  /*12710*/  IADD3 R15, R15, 0x1, RZ ;  /* 0x000000010f0f7810 */ /* 0x000fe20007ffe0ff */
[----:B------:R-:W-:Y:S05]  /*12720*/  WARPSYNC.ALL ;  /* 0x0000000000007948 */ /* 0x000fea0003800000 */
[----:B------:R-:W-:-:S04]  /*12730*/  ISETP.NE.AND P2, PT, R15, 0x4, PT ;  /* 0x000000040f00780c */ /* 0x000fc80003f45270 */
[----:B------:R-:W-:Y:S02]  /*12740*/  SEL R218, RZ, 0x1, P2 ;  /* 0x00000001ffda7807 */ /* 0x000fe40001000000 */
[----:B------:R-:W-:Y:S02]  /*12750*/  SEL R15, R15, RZ, P2 ;  /* 0x000000ff0f0f7207 */ /* 0x000fe40001000000 */
[----:B------:R-:W-:Y:S01]  /*12760*/  LOP3.LUT R3, R3, R218, RZ, 0x3c, !PT ;  /* 0x000000da03037212 */ /* 0x000fe200078e3cff */
[C---:B------:R-:W-:Y:S01]  /*12770*/  VIADD R217, R11.reuse, 0x1 ;  /* 0x000000010bd97836 */ /* 0x040fe20000000000 */
[C---:B------:R-:W-:Y:S01]  /*12780*/  IADD3 R219, R11.reuse, 0x9, RZ ;  /* 0x000000090bdb7810 */ /* 0x040fe20007ffe0ff */
[C---:B------:R-:W-:Y:S01]  /*12790*/  VIADD R218, R11.reuse, 0x8 ;  /* 0x000000080bda7836 */ /* 0x040fe20000000000 */
[----:B------:R-:W-:Y:S01]  /*127a0*/  ISETP.GE.AND P5, PT, R11, UR60, PT ;  /* 0x0000003c0b007c0c */ /* 0x000fe2000bfa6270 */
[----:B------:R-:W-:Y:S01]  /*127b0*/  IMAD R224, R15, 0x8, R2 ;  /* 0x000000080fe07824 */ /* 0x000fe200078e0202 */
[----:B------:R-:W-:Y:S01]  /*127c0*/  ISETP.GE.AND P4, PT, R217, UR60, PT ;  /* 0x0000003cd9007c0c */ /* 0x000fe2000bf86270 */
[----:B------:R-:W-:Y:S01]  /*127d0*/  VIADD R217, R11, 0x10 ;  /* 0x000000100bd97836 */ /* 0x000fe20000000000 */
[----:B------:R-:W-:Y:S01]  /*127e0*/  ISETP.GE.AND P3, PT, R219, UR60, PT ;  /* 0x0000003cdb007c0c */ /* 0x000fe2000bf66270 */
[----:B------:R-:W-:Y:S01]  /*127f0*/  BSSY B0, `(.L_x_43) ;  /* 0x000018a000007945 */ /* 0x000fe20003800000 */
[----:B------:R-:W-:-:S02]  /*12800*/  FSEL R24, R24, -INF , !P5 ;  /* 0xff80000018187808 */ /* 0x000fc40006800000 */
[----:B------:R-:W-:Y:S01]  /*12810*/  ISETP.GE.AND P6, PT, R217, UR60, PT ;  /* 0x0000003cd9007c0c */ /* 0x000fe2000bfc6270 */
[C---:B------:R-:W-:Y:S01]  /*12820*/  VIADD R217, R11.reuse, 0x11 ;  /* 0x000000110bd97836 */ /* 0x040fe20000000000 */
[----:B------:R-:W-:Y:S01]  /*12830*/  FSEL R219, R26, -INF , !P5 ;  /* 0xff8000001adb7808 */ /* 0x000fe20006800000 */
[----:B------:R-:W-:Y:S01]  /*12840*/  VIADD R26, R11, 0x19 ;  /* 0x000000190b1a7836 */ /* 0x000fe20000000000 */
[----:B------:R-:W-:Y:S02]  /*12850*/  ISETP.GE.AND P2, PT, R218, UR60, PT ;  /* 0x0000003cda007c0c */ /* 0x000fe4000bf46270 */
[----:B------:R-:W-:Y:S01]  /*12860*/  ISETP.GE.AND P5, PT, R217, UR60, PT ;  /* 0x0000003cd9007c0c */ /* 0x000fe2000bfa6270 */
[----:B------:R-:W-:Y:S01]  /*12870*/  VIADD R217, R11, 0x20 ;  /* 0x000000200bd97836 */ /* 0x000fe20000000000 */
[----:B------:R-:W-:Y:S02]  /*12880*/  FSEL R29, R29, -INF , !P3 ;  /* 0xff8000001d1d7808 */ /* 0x000fe40005800000 */
[----:B------:R-:W-:-:S02]  /*12890*/  FSEL R31, R31, -INF , !P3 ;  /* 0xff8000001f1f7808 */ /* 0x000fc40005800000 */
[----:B------:R-:W-:Y:S01]  /*128a0*/  ISETP.GE.AND P3, PT, R217, UR60, PT ;  /* 0x0000003cd9007c0c */ /* 0x000fe2000bf66270 */
[C---:B------:R-:W-:Y:S01]  /*128b0*/  VIADD R217, R11.reuse, 0x28 ;  /* 0x000000280bd97836 */ /* 0x040fe20000000000 */
[----:B------:R-:W-:Y:S02]  /*128c0*/  FSEL R28, R28, -INF , !P2 ;  /* 0xff8000001c1c7808 */ /* 0x000fe40005000000 */
[----:B------:R-:W-:Y:S02]  /*128d0*/  FSEL R30, R30, -INF , !P2 ;  /* 0xff8000001e1e7808 */ /* 0x000fe40005000000 */
[----:B------:R-:W-:Y:S02]  /*128e0*/  ISETP.GE.AND P2, PT, R26, UR60, PT ;  /* 0x0000003c1a007c0c */ /* 0x000fe4000bf46270 */
[C---:B------:R-:W-:Y:S02]  /*128f0*/  IADD3 R26, R11.reuse, 0x21, RZ ;  /* 0x000000210b1a7810 */ /* 0x040fe40007ffe0ff */
[----:B------:R-:W-:-:S02]  /*12900*/  IADD3 R218, R11, 0x18, RZ ;  /* 0x000000180bda7810 */ /* 0x000fc40007ffe0ff */
[----:B------:R-:W-:Y:S02]  /*12910*/  FSEL R33, R33, -INF , !P5 ;  /* 0xff80000021217808 */ /* 0x000fe40006800000 */
[----:B------:R-:W-:Y:S02]  /*12920*/  FSEL R35, R35, -INF , !P5 ;  /* 0xff80000023237808 */ /* 0x000fe40006800000 */
[----:B------:R-:W-:Y:S02]  /*12930*/  ISETP.GE.AND P5, PT, R217, UR60, PT ;  /* 0x0000003cd9007c0c */ /* 0x000fe4000bfa6270 */
[----:B------:R-:W-:Y:S02]  /*12940*/  FSEL R32, R32, -INF , !P6 ;  /* 0xff80000020207808 */ /* 0x000fe40007000000 */
[----:B------:R-:W-:Y:S02]  /*12950*/  FSEL R34, R34, -INF , !P6 ;  /* 0xff80000022227808 */ /* 0x000fe40007000000 */
[----:B------:R-:W-:-:S02]  /*12960*/  IADD3 R217, R11, 0x30, RZ ;  /* 0x000000300bd97810 */ /* 0x000fc40007ffe0ff */
[----:B------:R-:W-:Y:S02]  /*12970*/  FSEL R25, R25, -INF , !P4 ;  /* 0xff80000019197808 */ /* 0x000fe40006000000 */
[----:B------:R-:W-:Y:S02]  /*12980*/  FSEL R27, R27, -INF , !P4 ;  /* 0xff8000001b1b7808 */ /* 0x000fe40006000000 */
[----:B------:R-:W-:Y:S01]  /*12990*/  ISETP.GE.AND P6, PT, R26, UR60, PT ;  /* 0x0000003c1a007c0c */ /* 0x000fe2000bfc6270 */
[----:B------:R-:W-:Y:S01]  /*129a0*/  VIADD R26, R11, 0x29 ;  /* 0x000000290b1a7836 */ /* 0x000fe20000000000 */
[----:B------:R-:W-:Y:S02]  /*129b0*/  ISETP.GE.AND P4, PT, R218, UR60, PT ;  /* 0x0000003cda007c0c */ /* 0x000fe4000bf86270 */
[----:B------:R-:W-:Y:S02]  /*129c0*/  FSEL R37, R37, -INF , !P2 ;  /* 0xff80000025257808 */ /* 0x000fe40005000000 */
[----:B------:R-:W-:-:S02]  /*129d0*/  FSEL R39, R39, -INF , !P2 ;  /* 0xff80000027277808 */ /* 0x000fc40005000000 */
[----:B------:R-:W-:Y:S01]  /*129e0*/  ISETP.GE.AND P2, PT, R217, UR60, PT ;  /* 0x0000003cd9007c0c */ /* 0x000fe2000bf46270 */
[C---:B------:R-:W-:Y:S01]  /*129f0*/  VIADD R217, R11.reuse, 0x38 ;  /* 0x000000380bd97836 */ /* 0x040fe20000000000 */
[----:B------:R-:W-:Y:S02]  /*12a00*/  FSEL R36, R36, -INF , !P4 ;  /* 0xff80000024247808 */ /* 0x000fe40006000000 */
[----:B------:R-:W-:Y:S02]  /*12a10*/  FSEL R38, R38, -INF , !P4 ;  /* 0xff80000026267808 */ /* 0x000fe40006000000 */
        /* <DEDUP_REMOVED lines=9> */
[----:B------:R-:W-:Y:S02]  /*12ab0*/  IADD3 R26, R11, 0x39, RZ ;  /* 0x000000390b1a7810 */ /* 0x000fe40007ffe0ff */
[----:B------:R-:W-:-:S02]  /*12ac0*/  FSEL R45, R45, -INF , !P4 ;  /* 0xff8000002d2d7808 */ /* 0x000fc40006000000 */
[----:B------:R-:W-:Y:S02]  /*12ad0*/  FSEL R47, R47, -INF , !P4 ;  /* 0xff8000002f2f7808 */ /* 0x000fe40006000000 */
[----:B------:R-:W-:Y:S02]  /*12ae0*/  ISETP.GE.AND P4, PT, R217, UR60, PT ;  /* 0x0000003cd9007c0c */ /* 0x000fe4000bf86270 */
[----:B------:R-:W-:Y:S02]  /*12af0*/  FSEL R44, R44, -INF , !P5 ;  /* 0xff8000002c2c7808 */ /* 0x000fe40006800000 */
[----:B------:R-:W-:Y:S02]  /*12b00*/  FSEL R46, R46, -INF , !P5 ;  /* 0xff8000002e2e7808 */ /* 0x000fe40006800000 */
[C---:B------:R-:W-:Y:S02]  /*12b10*/  IADD3 R217, R11.reuse, 0x48, RZ ;  /* 0x000000480bd97810 */ /* 0x040fe40007ffe0ff */
[----:B------:R-:W-:Y:S01]  /*12b20*/  ISETP.GE.AND P5, PT, R26, UR60, PT ;  /* 0x0000003c1a007c0c */ /* 0x000fe2000bfa6270 */
[----:B------:R-:W-:Y:S01]  /*12b30*/  VIADD R26, R11, 0x41 ;  /* 0x000000410b1a7836 */ /* 0x000fe20000000000 */
[----:B------:R-:W-:-:S02]  /*12b40*/  FSEL R49, R49, -INF , !P3 ;  /* 0xff80000031317808 */ /* 0x000fc40005800000 */
[----:B------:R-:W-:Y:S02]  /*12b50*/  FSEL R51, R51, -INF , !P3 ;  /* 0xff80000033337808 */ /* 0x000fe40005800000 */
[----:B------:R-:W-:Y:S01]  /*12b60*/  ISETP.GE.AND P3, PT, R217, UR60, PT ;  /* 0x0000003cd9007c0c */ /* 0x000fe2000bf66270 */
[C---:B------:R-:W-:Y:S01]  /*12b70*/  VIADD R217, R11.reuse, 0x50 ;  /* 0x000000500bd97836 */ /* 0x040fe20000000000 */
[----:B------:R-:W-:Y:S02]  /*12b80*/  FSEL R48, R48, -INF , !P2 ;  /* 0xff80000030307808 */ /* 0x000fe40005000000 */
[----:B------:R-:W-:Y:S02]  /*12b90*/  FSEL R50, R50, -INF , !P2 ;  /* 0xff80000032327808 */ /* 0x000fe40005000000 */
        /* <DEDUP_REMOVED lines=8> */
[----:B------:R-:W-:Y:S02]  /*12c20*/  ISETP.GE.AND P6, PT, R26, UR60, PT ;  /* 0x0000003c1a007c0c */ /* 0x000fe4000bfc6270 */
[----:B------:R-:W-:-:S02]  /*12c30*/  IADD3 R26, R11, 0x51, RZ ;  /* 0x000000510b1a7810 */ /* 0x000fc40007ffe0ff */
[----:B------:R-:W-:Y:S02]  /*12c40*/  FSEL R57, R57, -INF , !P2 ;  /* 0xff80000039397808 */ /* 0x000fe40005000000 */
[----:B------:R-:W-:Y:S02]  /*12c50*/  FSEL R59, R59, -INF , !P2 ;  /* 0xff8000003b3b7808 */ /* 0x000fe40005000000 */
[----:B------:R-:W-:Y:S02]  /*12c60*/  ISETP.GE.AND P2, PT, R217, UR60, PT ;  /* 0x0000003cd9007c0c */ /* 0x000fe4000bf46270 */
[----:B------:R-:W-:Y:S02]  /*12c70*/  FSEL R56, R56, -INF , !P4 ;  /* 0xff80000038387808 */ /* 0x000fe40006000000 */
[----:B------:R-:W-:Y:S02]  /*12c80*/  FSEL R58, R58, -INF , !P4 ;  /* 0xff8000003a3a7808 */ /* 0x000fe40006000000 */
[----:B------:R-:W-:-:S02]  /*12c90*/  IADD3 R217, R11, 0x60, RZ ;  /* 0x000000600bd97810 */ /* 0x000fc40007ffe0ff */
[----:B------:R-:W-:Y:S01]  /*12ca0*/  ISETP.GE.AND P4, PT, R26, UR60, PT ;  /* 0x0000003c1a007c0c */ /* 0x000fe2000bf86270 */
[----:B------:R-:W-:Y:S01]  /*12cb0*/  VIADD R26, R11, 0x59 ;  /* 0x000000590b1a7836 */ /* 0x000fe20000000000 */
[----:B------:R-:W-:Y:S02]  /*12cc0*/  FSEL R61, R61, -INF , !P6 ;  /* 0xff8000003d3d7808 */ /* 0x000fe40007000000 */
[----:B------:R-:W-:Y:S02]  /*12cd0*/  FSEL R63, R63, -INF , !P6 ;  /* 0xff8000003f3f7808 */ /* 0x000fe40007000000 */
[----:B------:R-:W-:Y:S01]  /*12ce0*/  ISETP.GE.AND P6, PT, R217, UR60, PT ;  /* 0x0000003cd9007c0c */ /* 0x000fe2000bfc6270 */
[----:B------:R-:W-:Y:S01]  /*12cf0*/  VIADD R217, R11, 0x68 ;  /* 0x000000680bd97836 */ /* 0x000fe20000000000 */
[----:B------:R-:W-:Y:S02]  /*12d00*/  FSEL R60, R60, -INF , !P3 ;  /* 0xff8000003c3c7808 */ /* 0x000fe40005800000 */
[----:B------:R-:W-:-:S02]  /*12d10*/  FSEL R62, R62, -INF , !P3 ;  /* 0xff8000003e3e7808 */ /* 0x000fc40005800000 */
        /* <DEDUP_REMOVED lines=8> */
[----:B------:R-:W-:Y:S02]  /*12da0*/  ISETP.GE.AND P5, PT, R26, UR60, PT ;  /* 0x0000003c1a007c0c */ /* 0x000fe4000bfa6270 */
[----:B------:R-:W-:Y:S02]  /*12db0*/  IADD3 R26, R11, 0x69, RZ ;  /* 0x000000690b1a7810 */ /* 0x000fe40007ffe0ff */
[----:B------:R-:W-:Y:S02]  /*12dc0*/  FSEL R69, R69, -INF , !P3 ;  /* 0xff80000045457808 */ /* 0x000fe40005800000 */
[----:B------:R-:W-:Y:S02]  /*12dd0*/  FSEL R71, R71, -INF , !P3 ;  /* 0xff80000047477808 */ /* 0x000fe40005800000 */
[----:B------:R-:W-:Y:S02]  /*12de0*/  ISETP.GE.AND P3, PT, R217, UR60, PT ;  /* 0x0000003cd9007c0c */ /* 0x000fe4000bf66270 */
[----:B------:R-:W-:-:S02]  /*12df0*/  FSEL R68, R68, -INF , !P2 ;  /* 0xff80000044447808 */ /* 0x000fc40005000000 */
[----:B------:R-:W-:Y:S02]  /*12e00*/  FSEL R70, R70, -INF , !P2 ;  /* 0xff80000046467808 */ /* 0x000fe40005000000 */
[C---:B------:R-:W-:Y:S02]  /*12e10*/  IADD3 R217, R11.reuse, 0x78, RZ ;  /* 0x000000780bd97810 */ /* 0x040fe40007ffe0ff */
[----:B------:R-:W-:Y:S01]  /*12e20*/  ISETP.GE.AND P2, PT, R26, UR60, PT ;  /* 0x0000003c1a007c0c */ /* 0x000fe2000bf46270 */
[----:B------:R-:W-:Y:S01]  /*12e30*/  VIADD R26, R11, 0x71 ;  /* 0x000000710b1a7836 */ /* 0x000fe20000000000 */
[----:B------:R-:W-:Y:S02]  /*12e40*/  FSEL R73, R73, -INF , !P5 ;  /* 0xff80000049497808 */ /* 0x000fe40006800000 */
[----:B------:R-:W-:Y:S02]  /*12e50*/  FSEL R75, R75, -INF , !P5 ;  /* 0xff8000004b4b7808 */ /* 0x000fe40006800000 */
[----:B------:R-:W-:Y:S01]  /*12e60*/  ISETP.GE.AND P5, PT, R217, UR60, PT ;  /* 0x0000003cd9007c0c */ /* 0x000fe2000bfa6270 */
[----:B------:R-:W-:Y:S01]  /*12e70*/  VIADD R217, R11, 0x80 ;  /* 0x000000800bd97836 */ /* 0x000fe20000000000 */
[----:B------:R-:W-:-:S02]  /*12e80*/  FSEL R72, R72, -INF , !P6 ;  /* 0xff80000048487808 */ /* 0x000fc40007000000 */
[----:B------:R-:W-:Y:S02]  /*12e90*/  FSEL R74, R74, -INF , !P6 ;  /* 0xff8000004a4a7808 */ /* 0x000fe40007000000 */
        /* <DEDUP_REMOVED lines=8> */
[----:B------:R-:W-:Y:S02]  /*12f20*/  ISETP.GE.AND P4, PT, R26, UR60, PT ;  /* 0x0000003c1a007c0c */ /* 0x000fe4000bf86270 */
[----:B------:R-:W-:Y:S02]  /*12f30*/  IADD3 R26, R11, 0x81, RZ ;  /* 0x000000810b1a7810 */ /* 0x000fe40007ffe0ff */
[----:B------:R-:W-:Y:S02]  /*12f40*/  FSEL R81, R81, -INF , !P6 ;  /* 0xff80000051517808 */ /* 0x000fe40007000000 */
[----:B------:R-:W-:Y:S02]  /*12f50*/  FSEL R83, R83, -INF , !P6 ;  /* 0xff80000053537808 */ /* 0x000fe40007000000 */
[----:B------:R-:W-:Y:S01]  /*12f60*/  ISETP.GE.AND P6, PT, R217, UR60, PT ;  /* 0x0000003cd9007c0c */ /* 0x000fe2000bfc6270 */
[----:B------:R-:W-:Y:S01]  /*12f70*/  VIADD R217, R11, 0x89 ;  /* 0x000000890bd97836 */ /* 0x000fe20000000000 */
[----:B------:R-:W-:-:S02]  /*12f80*/  FSEL R80, R80, -INF , !P3 ;  /* 0xff80000050507808 */ /* 0x000fc40005800000 */
[----:B------:R-:W-:Y:S02]  /*12f90*/  FSEL R82, R82, -INF , !P3 ;  /* 0xff80000052527808 */ /* 0x000fe40005800000 */
[----:B------:R-:W-:Y:S02]  /*12fa0*/  ISETP.GE.AND P3, PT, R26, UR60, PT ;  /* 0x0000003c1a007c0c */ /* 0x000fe4000bf66270 */
[----:B------:R-:W-:Y:S02]  /*12fb0*/  FMNMX R26, R24, R215, !PT ;  /* 0x000000d7181a7209 */ /* 0x000fe40007800000 */
[----:B------:R-:W-:Y:S02]  /*12fc0*/  FSEL R84, R84, -INF , !P5 ;  /* 0xff80000054547808 */ /* 0x000fe40006800000 */
[----:B------:R-:W-:Y:S02]  /*12fd0*/  FSEL R86, R86, -INF , !P5 ;  /* 0xff80000056567808 */ /* 0x000fe40006800000 */
[----:B------:R-:W-:-:S02]  /*12fe0*/  ISETP.GE.AND P5, PT, R217, UR60, PT ;  /* 0x0000003cd9007c0c */ /* 0x000fc4000bfa6270 */
        /* <DEDUP_REMOVED lines=42> */
[----:B------:R-:W-:Y:S02]  /*13290*/  IADD3 R220, R11, 0x90, RZ ;  /* 0x000000900bdc7810 */ /* 0x000fe40007ffe0ff */
[----:B------:R-:W-:Y:S02]  /*132a0*/  FMNMX R221, R67, R218, !PT ;  /* 0x000000da43dd7209 */ /* 0x000fe40007800000 */
[----:B------:R-:W-:Y:S02]  /*132b0*/  FMNMX R26, R68, R217, !PT ;  /* 0x000000d9441a7209 */ /* 0x000fe40007800000 */
[----:B------:R-:W-:Y:S02]  /*132c0*/  FSEL R85, R85, -INF , !P4 ;  /* 0xff80000055557808 */ /* 0x000fe40006000000 */
[----:B------:R-:W-:Y:S02]  /*132d0*/  FSEL R87, R87, -INF , !P4 ;  /* 0xff80000057577808 */ /* 0x000fe40006000000 */
[----:B------:R-:W-:Y:S01]  /*132e0*/  ISETP.GE.AND P4, PT, R220, UR60, PT ;  /* 0x0000003cdc007c0c */ /* 0x000fe2000bf86270 */
[----:B------:R-:W-:Y:S01]  /*132f0*/  VIADD R220, R11, 0x91 ;  /* 0x000000910bdc7836 */ /* 0x000fe20000000000 */
[----:B------:R-:W-:-:S02]  /*13300*/  FMNMX R218, R70, R221, !PT ;  /* 0x000000dd46da7209 */ /* 0x000fc40007800000 */
[----:B------:R-:W-:Y:S02]  /*13310*/  FMNMX R217, R69, R26, !PT ;  /* 0x0000001a45d97209 */ /* 0x000fe40007800000 */
[----:B------:R-:W-:Y:S02]  /*13320*/  FSEL R88, R88, -INF , !P2 ;  /* 0xff80000058587808 */ /* 0x000fe40005000000 */
[----:B------:R-:W-:Y:S02]  /*13330*/  FSEL R90, R90, -INF , !P2 ;  /* 0xff8000005a5a7808 */ /* 0x000fe40005000000 */
[----:B------:R-:W-:Y:S02]  /*13340*/  FMNMX R221, R71, R218, !PT ;  /* 0x000000da47dd7209 */ /* 0x000fe40007800000 */
[----:B------:R-:W-:Y:S02]  /*13350*/  FMNMX R26, R72, R217, !PT ;  /* 0x000000d9481a7209 */ /* 0x000fe40007800000 */
[----:B------:R-:W-:Y:S01]  /*13360*/  ISETP.GE.AND P2, PT, R220, UR60, PT ;  /* 0x0000003cdc007c0c */ /* 0x000fe2000bf46270 */
[----:B------:R-:W-:Y:S01]  /*13370*/  VIADD R220, R11, 0x98 ;  /* 0x000000980bdc7836 */ /* 0x000fe20000000000 */
[----:B------:R-:W-:-:S02]  /*13380*/  FMNMX R218, R74, R221, !PT ;  /* 0x000000dd4ada7209 */ /* 0x000fc40007800000 */
[----:B------:R-:W-:Y:S02]  /*13390*/  FMNMX R217, R73, R26, !PT ;  /* 0x0000001a49d97209 */ /* 0x000fe40007800000 */
[----:B------:R-:W-:Y:S02]  /*133a0*/  FSEL R89, R89, -INF , !P3 ;  /* 0xff80000059597808 */ /* 0x000fe40005800000 */
[----:B------:R-:W-:Y:S02]  /*133b0*/  FSEL R91, R91, -INF , !P3 ;  /* 0xff8000005b5b7808 */ /* 0x000fe40005800000 */
[----:B------:R-:W-:Y:S02]  /*133c0*/  ISETP.GE.AND P3, PT, R220, UR60, PT ;  /* 0x0000003cdc007c0c */ /* 0x000fe4000bf66270 */
[----:B------:R-:W-:Y:S02]  /*133d0*/  IADD3 R220, R11, 0x99, RZ ;  /* 0x000000990bdc7810 */ /* 0x000fe40007ffe0ff */
[----:B------:R-:W-:-:S02]  /*133e0*/  FMNMX R221, R75, R218, !PT ;  /* 0x000000da4bdd7209 */ /* 0x000fc40007800000 */
[----:B------:R-:W-:Y:S02]  /*133f0*/  FMNMX R26, R76, R217, !PT ;  /* 0x000000d94c1a7209 */ /* 0x000fe40007800000 */
[----:B------:R-:W-:Y:S02]  /*13400*/  FSEL R92, R92, -INF , !P6 ;  /* 0xff8000005c5c7808 */ /* 0x000fe40007000000 */
[----:B------:R-:W-:Y:S02]  /*13410*/  FSEL R94, R94, -INF , !P6 ;  /* 0xff8000005e5e7808 */ /* 0x000fe40007000000 */
[----:B------:R-:W-:Y:S01]  /*13420*/  ISETP.GE.AND P6, PT, R220, UR60, PT ;  /* 0x0000003cdc007c0c */ /* 0x000fe2000bfc6270 */
[----:B------:R-:W-:Y:S01]  /*13430*/  VIADD R220, R11, 0xa0 ;  /* 0x000000a00bdc7836 */ /* 0x000fe20000000000 */
[----:B------:R-:W-:Y:S02]  /*13440*/  FMNMX R218, R78, R221, !PT ;  /* 0x000000dd4eda7209 */ /* 0x000fe40007800000 */
[----:B------:R-:W-:-:S02]  /*13450*/  FMNMX R217, R77, R26, !PT ;  /* 0x0000001a4dd97209 */ /* 0x000fc40007800000 */
        /* <DEDUP_REMOVED lines=10> */
[----:B------:R-:W-:Y:S02]  /*13500*/  ISETP.GE.AND P4, PT, R220, UR60, PT ;  /* 0x0000003cdc007c0c */ /* 0x000fe4000bf86270 */
[----:B------:R-:W-:Y:S02]  /*13510*/  FMNMX R221, R83, R218, !PT ;  /* 0x000000da53dd7209 */ /* 0x000fe40007800000 */
[----:B------:R-:W-:-:S02]  /*13520*/  FMNMX R26, R84, R217, !PT ;  /* 0x000000d9541a7209 */ /* 0x000fc40007800000 */
[----:B------:R-:W-:Y:S02]  /*13530*/  IADD3 R220, R11, 0xa8, RZ ;  /* 0x000000a80bdc7810 */ /* 0x000fe40007ffe0ff */
        /* <DEDUP_REMOVED lines=14> */
[----:B------:R-:W-:Y:S02]  /*13620*/  FSEL R101, R101, -INF , !P6 ;  /* 0xff80000065657808 */ /* 0x000fe40007000000 */
[----:B------:R-:W-:Y:S02]  /*13630*/  FSEL R103, R103, -INF , !P6 ;  /* 0xff80000067677808 */ /* 0x000fe40007000000 */
[----:B------:R-:W-:Y:S02]  /*13640*/  FMNMX R221, R91, R218, !PT ;  /* 0x000000da5bdd7209 */ /* 0x000fe40007800000 */
[----:B------:R-:W-:Y:S02]  /*13650*/  FMNMX R26, R92, R217, !PT ;  /* 0x000000d95c1a7209 */ /* 0x000fe40007800000 */
[----:B------:R-:W-:Y:S02]  /*13660*/  ISETP.GE.AND P6, PT, R220, UR60, PT ;  /* 0x0000003cdc007c0c */ /* 0x000fe4000bfc6270 */
[----:B------:R-:W-:-:S02]  /*13670*/  IADD3 R220, R11, 0xb1, RZ ;  /* 0x000000b10bdc7810 */ /* 0x000fc40007ffe0ff */
        /* <DEDUP_REMOVED lines=68> */
[----:B------:R-:W-:-:S02]  /*13ac0*/  FSEL R124, R124, -INF , !P5 ;  /* 0xff8000007c7c7808 */ /* 0x000fc40006800000 */
[----:B------:R-:W-:Y:S02]  /*13ad0*/  FMNMX R218, R122, R221, !PT ;  /* 0x000000dd7ada7209 */ /* 0x000fe40007800000 */
[----:B------:R-:W-:Y:S02]  /*13ae0*/  FMNMX R217, R121, R26, !PT ;  /* 0x0000001a79d97209 */ /* 0x000fe40007800000 */
[----:B------:R-:W-:Y:S02]  /*13af0*/  FSEL R126, R126, -INF , !P5 ;  /* 0xff8000007e7e7808 */ /* 0x000fe40006800000 */
[----:B------:R-:W-:Y:S01]  /*13b00*/  ISETP.GE.AND P5, PT, R220, UR60, PT ;  /* 0x0000003cdc007c0c */ /* 0x000fe2000bfa6270 */
[----:B------:R-:W-:Y:S01]  /*13b10*/  VIADD R220, R11, 0xe0 ;  /* 0x000000e00bdc7836 */ /* 0x000fe20000000000 */
[----:B------:R-:W-:Y:S02]  /*13b20*/  FSEL R125, R125, -INF , !P4 ;  /* 0xff8000007d7d7808 */ /* 0x000fe40006000000 */
[----:B------:R-:W-:-:S02]  /*13b30*/  FMNMX R221, R123, R218, !PT ;  /* 0x000000da7bdd7209 */ /* 0x000fc40007800000 */
[----:B------:R-:W-:Y:S02]  /*13b40*/  FMNMX R26, R124, R217, !PT ;  /* 0x000000d97c1a7209 */ /* 0x000fe40007800000 */
[----:B------:R-:W-:Y:S02]  /*13b50*/  FSEL R127, R127, -INF , !P4 ;  /* 0xff8000007f7f7808 */ /* 0x000fe40006000000 */
[----:B------:R-:W-:Y:S02]  /*13b60*/  FSEL R128, R128, -INF , !P2 ;  /* 0xff80000080807808 */ /* 0x000fe40005000000 */
[----:B------:R-:W-:Y:S02]  /*13b70*/  FMNMX R218, R126, R221, !PT ;  /* 0x000000dd7eda7209 */ /* 0x000fe40007800000 */
[----:B------:R-:W-:Y:S02]  /*13b80*/  FMNMX R217, R125, R26, !PT ;  /* 0x0000001a7dd97209 */ /* 0x000fe40007800000 */
[----:B------:R-:W-:-:S02]  /*13b90*/  ISETP.GE.AND P4, PT, R220, UR60, PT ;  /* 0x0000003cdc007c0c */ /* 0x000fc4000bf86270 */
        /* <DEDUP_REMOVED lines=8> */
[----:B------:R-:W-:Y:S02]  /*13c20*/  FSEL R132, R132, -INF , !P6 ;  /* 0xff80000084847808 */ /* 0x000fe40007000000 */
[----:B------:R-:W-:Y:S02]  /*13c30*/  FMNMX R218, R130, R221, !PT ;  /* 0x000000dd82da7209 */ /* 0x000fe40007800000 */
[----:B------:R-:W-:Y:S02]  /*13c40*/  FMNMX R217, R129, R26, !PT ;  /* 0x0000001a81d97209 */ /* 0x000fe40007800000 */
[----:B------:R-:W-:Y:S01]  /*13c50*/  ISETP.GE.AND P3, PT, R220, UR60, PT ;  /* 0x0000003cdc007c0c */ /* 0x000fe2000bf66270 */
[----:B------:R-:W-:Y:S01]  /*13c60*/  VIADD R220, R11, 0xe9 ;  /* 0x000000e90bdc7836 */ /* 0x000fe20000000000 */
[----:B------:R-:W-:Y:S02]  /*13c70*/  FSEL R134, R134, -INF , !P6 ;  /* 0xff80000086867808 */ /* 0x000fe40007000000 */
[----:B------:R-:W-:-:S02]  /*13c80*/  FSEL R133, R133, -INF , !P5 ;  /* 0xff80000085857808 */ /* 0x000fc40006800000 */
[----:B------:R-:W-:Y:S02]  /*13c90*/  FMNMX R221, R131, R218, !PT ;  /* 0x000000da83dd7209 */ /* 0x000fe40007800000 */
[----:B------:R-:W-:Y:S02]  /*13ca0*/  FMNMX R26, R132, R217, !PT ;  /* 0x000000d9841a7209 */ /* 0x000fe40007800000 */
[----:B------:R-:W-:Y:S02]  /*13cb0*/  FSEL R135, R135, -INF , !P5 ;  /* 0xff80000087877808 */ /* 0x000fe40006800000 */
[----:B------:R-:W-:Y:S02]  /*13cc0*/  FSEL R136, R136, -INF , !P4 ;  /* 0xff80000088887808 */ /* 0x000fe40006000000 */
[----:B------:R-:W-:Y:S02]  /*13cd0*/  FMNMX R218, R134, R221, !PT ;  /* 0x000000dd86da7209 */ /* 0x000fe40007800000 */
[----:B------:R-:W-:-:S02]  /*13ce0*/  FMNMX R217, R133, R26, !PT ;  /* 0x0000001a85d97209 */ /* 0x000fc40007800000 */
[----:B------:R-:W-:Y:S02]  /*13cf0*/  ISETP.GE.AND P6, PT, R220, UR60, PT ;  /* 0x0000003cdc007c0c */ /* 0x000fe4000bfc6270 */
[----:B------:R-:W-:Y:S02]  /*13d00*/  IADD3 R220, R11, 0xf0, RZ ;  /* 0x000000f00bdc7810 */ /* 0x000fe40007ffe0ff */
[----:B------:R-:W-:Y:S02]  /*13d10*/  FSEL R138, R138, -INF , !P4 ;  /* 0xff8000008a8a7808 */ /* 0x000fe40006000000 */
[----:B------:R-:W-:Y:S02]  /*13d20*/  FSEL R137, R137, -INF , !P2 ;  /* 0xff80000089897808 */ /* 0x000fe40005000000 */
[----:B------:R-:W-:Y:S02]  /*13d30*/  FMNMX R221, R135, R218, !PT ;  /* 0x000000da87dd7209 */ /* 0x000fe40007800000 */
[----:B------:R-:W-:-:S02]  /*13d40*/  FMNMX R26, R136, R217, !PT ;  /* 0x000000d9881a7209 */ /* 0x000fc40007800000 */
[----:B------:R-:W-:Y:S01]  /*13d50*/  ISETP.GE.AND P5, PT, R220, UR60, PT ;  /* 0x0000003cdc007c0c */ /* 0x000fe2000bfa6270 */
[----:B------:R-:W-:Y:S01]  /*13d60*/  VIADD R220, R11, 0xf1 ;  /* 0x000000f10bdc7836 */ /* 0x000fe20000000000 */
[----:B------:R-:W-:Y:S02]  /*13d70*/  FSEL R139, R139, -INF , !P2 ;  /* 0xff8000008b8b7808 */ /* 0x000fe40005000000 */
[----:B------:R-:W-:Y:S02]  /*13d80*/  FMNMX R218, R138, R221, !PT ;  /* 0x000000dd8ada7209 */ /* 0x000fe40007800000 */
[----:B------:R-:W-:Y:S02]  /*13d90*/  FSEL R140, R140, -INF , !P3 ;  /* 0xff8000008c8c7808 */ /* 0x000fe40005800000 */
[----:B------:R-:W-:Y:S02]  /*13da0*/  FMNMX R217, R137, R26, !PT ;  /* 0x0000001a89d97209 */ /* 0x000fe40007800000 */
[----:B------:R-:W-:-:S02]  /*13db0*/  FSEL R142, R142, -INF , !P3 ;  /* 0xff8000008e8e7808 */ /* 0x000fc40005800000 */
[----:B------:R-:W-:Y:S02]  /*13dc0*/  FMNMX R221, R139, R218, !PT ;  /* 0x000000da8bdd7209 */ /* 0x000fe40007800000 */
[----:B------:R-:W-:Y:S02]  /*13dd0*/  FSEL R141, R141, -INF , !P6 ;  /* 0xff8000008d8d7808 */ /* 0x000fe40007000000 */
[----:B------:R-:W-:Y:S02]  /*13de0*/  FMNMX R26, R140, R217, !PT ;  /* 0x000000d98c1a7209 */ /* 0x000fe40007800000 */
[----:B------:R-:W-:Y:S01]  /*13df0*/  ISETP.GE.AND P4, PT, R220, UR60, PT ;  /* 0x0000003cdc007c0c */ /* 0x000fe2000bf86270 */
[----:B------:R-:W-:Y:S01]  /*13e00*/  VIADD R220, R11, 0xf8 ;  /* 0x000000f80bdc7836 */ /* 0x000fe20000000000 */
[----:B------:R-:W-:Y:S02]  /*13e10*/  FSEL R143, R143, -INF , !P6 ;  /* 0xff8000008f8f7808 */ /* 0x000fe40007000000 */
[----:B------:R-:W-:-:S02]  /*13e20*/  FMNMX R218, R142, R221, !PT ;  /* 0x000000dd8eda7209 */ /* 0x000fc40007800000 */
[----:B------:R-:W-:Y:S02]  /*13e30*/  FSEL R144, R144, -INF , !P5 ;  /* 0xff80000090907808 */ /* 0x000fe40006800000 */
[----:B------:R-:W-:Y:S02]  /*13e40*/  FMNMX R217, R141, R26, !PT ;  /* 0x0000001a8dd97209 */ /* 0x000fe40007800000 */
[----:B------:R-:W-:Y:S02]  /*13e50*/  ISETP.GE.AND P2, PT, R220, UR60, PT ;  /* 0x0000003cdc007c0c */ /* 0x000fe4000bf46270 */
[----:B------:R-:W-:Y:S02]  /*13e60*/  IADD3 R220, R11, 0xf9, RZ ;  /* 0x000000f90bdc7810 */ /* 0x000fe40007ffe0ff */
[----:B------:R-:W-:Y:S02]  /*13e70*/  FSEL R146, R146, -INF , !P5 ;  /* 0xff80000092927808 */ /* 0x000fe40006800000 */
[----:B------:R-:W-:-:S02]  /*13e80*/  FMNMX R221, R143, R218, !PT ;  /* 0x000000da8fdd7209 */ /* 0x000fc40007800000 */
[----:B------:R-:W-:Y:S02]  /*13e90*/  FSEL R145, R145, -INF , !P4 ;  /* 0xff80000091917808 */ /* 0x000fe40006000000 */
[----:B------:R-:W-:Y:S02]  /*13ea0*/  FMNMX R26, R144, R217, !PT ;  /* 0x000000d9901a7209 */ /* 0x000fe40007800000 */
[----:B------:R-:W-:Y:S02]  /*13eb0*/  ISETP.GE.AND P3, PT, R220, UR60, PT ;  /* 0x0000003cdc007c0c */ /* 0x000fe4000bf66270 */
[----:B------:R-:W-:Y:S02]  /*13ec0*/  FSEL R147, R147, -INF , !P4 ;  /* 0xff80000093937808 */ /* 0x000fe40006000000 */
[----:B------:R-:W-:Y:S02]  /*13ed0*/  FMNMX R218, R146, R221, !PT ;  /* 0x000000dd92da7209 */ /* 0x000fe40007800000 */
[----:B------:R-:W-:-:S02]  /*13ee0*/  FSEL R148, R148, -INF , !P2 ;  /* 0xff80000094947808 */ /* 0x000fc40005000000 */
[----:B------:R-:W-:Y:S02]  /*13ef0*/  FMNMX R217, R145, R26, !PT ;  /* 0x0000001a91d97209 */ /* 0x000fe40007800000 */
[----:B------:R-:W-:Y:S02]  /*13f00*/  FSEL R150, R150, -INF , !P2 ;  /* 0xff80000096967808 */ /* 0x000fe40005000000 */
[----:B------:R-:W-:Y:S02]  /*13f10*/  FMNMX R221, R147, R218, !PT ;  /* 0x000000da93dd7209 */ /* 0x000fe40007800000 */
[----:B------:R-:W-:Y:S02]  /*13f20*/  FSEL R26, R149, -INF , !P3 ;  /* 0xff800000951a7808 */ /* 0x000fe40005800000 */
[----:B------:R-:W-:Y:S02]  /*13f30*/  FMNMX R217, R148, R217, !PT ;  /* 0x000000d994d97209 */ /* 0x000fe40007800000 */
[----:B------:R-:W-:-:S02]  /*13f40*/  FSEL R151, R151, -INF , !P3 ;  /* 0xff80000097977808 */ /* 0x000fc40005800000 */
[----:B------:R-:W-:Y:S01]  /*13f50*/  FMNMX R218, R150, R221, !PT ;  /* 0x000000dd96da7209 */ /* 0x000fe20007800000 */
[----:B------:R-:W-:Y:S01]  /*13f60*/  IMAD R221, R6, 0x8, R13 ;  /* 0x0000000806dd7824 */ /* 0x000fe200078e020d */
[----:B------:R-:W-:Y:S02]  /*13f70*/  FMNMX R217, R26, R217, !PT ;  /* 0x000000d91ad97209 */ /* 0x000fe40007800000 */
[----:B------:R-:W-:Y:S02]  /*13f80*/  FMNMX R218, R151, R218, !PT ;  /* 0x000000da97da7209 */ /* 0x000fe40007800000 */
[----:B------:R-:W-:Y:S01]  /*13f90*/  PRMT R221, RZ, 0x654, R221 ;  /* 0x00000654ffdd7816 */ /* 0x000fe200000000dd */
[----:B------:R-:W1:Y:S01]  /*13fa0*/  SHFL.BFLY PT, R220, R217, 0x1, 0x1f ;  /* 0x0c201f00d9dc7f89 */ /* 0x000e6200000e0000 */
[----:B------:R-:W-:Y:S02]  /*13fb0*/  SHF.L.U32 R223, R3, 0x1f, RZ ;  /* 0x0000001f03df7819 */ /* 0x000fe400000006ff */
[----:B------:R2:W-:Y:S01]  /*13fc0*/  SYNCS.ARRIVE.TRANS64.RED.A1T0 RZ, [R221+URZ], RZ ;  /* 0x000000ffddff79a7 */ /* 0x0005e2000810043f */
[----:B------:R-:W3:Y:S01]  /*13fd0*/  SHFL.BFLY PT, R149, R218, 0x1, 0x1f ;  /* 0x0c201f00da957f89 */ /* 0x000ee200000e0000 */
[----:B------:R-:W4:Y:S01]  /*13fe0*/  SYNCS.PHASECHK.TRANS64.TRYWAIT P4, [R224+URZ+0x3b800], R223 ;  /* 0x03b800dfe00075a7 */ /* 0x000f22000808017f */
[----:B-1----:R-:W-:-:S02]  /*13ff0*/  FMNMX R220, R217, R220, !PT ;  /* 0x000000dcd9dc7209 */ /* 0x002fc40007800000 */
[----:B---3--:R-:W-:-:S03]  /*14000*/  FMNMX R149, R218, R149, !PT ;  /* 0x00000095da957209 */ /* 0x008fc60007800000 */
[----:B--2---:R-:W1:Y:S04]  /*14010*/  SHFL.BFLY PT, R221, R220, 0x2, 0x1f ;  /* 0x0c401f00dcdd7f89 */ /* 0x004e6800000e0000 */
[----:B------:R-:W2:Y:S01]  /*14020*/  SHFL.BFLY PT, R222, R149, 0x2, 0x1f ;  /* 0x0c401f0095de7f89 */ /* 0x000ea200000e0000 */
[----:B-1----:R-:W-:Y:S02]  /*14030*/  FMNMX R217, R220, R221, !PT ;  /* 0x000000dddcd97209 */ /* 0x002fe40007800000 */
[----:B--2---:R-:W-:Y:S02]  /*14040*/  FMNMX R218, R149, R222, !PT ;  /* 0x000000de95da7209 */ /* 0x004fe40007800000 */
[----:B------:R-:W-:Y:S02]  /*14050*/  FSETP.NEU.AND P2, PT, R217, -INF , PT ;  /* 0xff800000d900780b */ /* 0x000fe40003f4d000 */
[----:B------:R-:W-:-:S02]  /*14060*/  FSETP.NEU.AND P3, PT, R218, -INF , PT ;  /* 0xff800000da00780b */ /* 0x000fc40003f6d000 */
[----:B------:R-:W-:Y:S01]  /*14070*/  FSEL R222, R217, RZ, P2 ;  /* 0x000000ffd9de7208 */ /* 0x000fe20001000000 */
[----:B----4-:R-:W-:Y:S10]  /*14080*/  @!P4 BRA `(.L_x_44) ;  /* 0x000000980038c947 */ /* 0x010ff40003800000 */
.L_x_96:
[----:B------:R-:W-:Y:S05]  /*14090*/  BSYNC B0 ;  /* 0x0000000000007941 */ /* 0x000fea0003800000 */
.L_x_43:
[C---:B------:R-:W-:Y:S01]  /*140a0*/  FMUL R149, R222.reuse, UR5 ;  /* 0x00000005de957c20 */ /* 0x040fe20008400000 */
[----:B------:R-:W-:Y:S01]  /*140b0*/  FADD R220, -R222, R215 ;  /* 0x000000d7dedc7221 */ /* 0x000fe20000000100 */
[----:B------:R-:W-:Y:S01]  /*140c0*/  FSEL R215, R218, RZ, P3 ;  /* 0x000000ffdad77208 */ /* 0x000fe20001800000 */
[----:B------:R-:W-:Y:S05]  /*140d0*/  WARPSYNC.ALL ;  /* 0x0000000000007948 */ /* 0x000fea0003800000 */
[--C-:B------:R-:W-:Y:S01]  /*140e0*/  FFMA R24, R24, UR5, -R149.reuse ;  /* 0x0000000518187c23 */ /* 0x100fe20008000895 */
        /* <DEDUP_REMOVED lines=62> */
[----:B------:R-:W-:Y:S01]  /*144d0*/  FFMA R149, R26, UR5, -R149 ;  /* 0x000000051a957c23 */ /* 0x000fe20008000895 */
[C---:B------:R-:W-:Y:S01]  /*144e0*/  FMUL R26, R215.reuse, UR5 ;  /* 0x00000005d71a7c20 */ /* 0x040fe20008400000 */
[----:B------:R-:W-:Y:S01]  /*144f0*/  FADD R214, -R215, R214 ;  /* 0x000000d6d7d67221 */ /* 0x000fe20000000100 */
[----:B------:R-:W-:Y:S01]  /*14500*/  MOV R222, UR61 ;  /* 0x0000003d00de7c02 */ /* 0x000fe20008000f00 */
[----:B------:R-:W-:Y:S01]  /*14510*/  FMUL R220, R220, UR5 ;  /* 0x00000005dcdc7c20 */ /* 0x000fe20008400000 */
[--C-:B------:R-:W-:Y:S01]  /*14520*/  FFMA R219, R219, UR5, -R26.reuse ;  /* 0x00000005dbdb7c23 */ /* 0x100fe2000800081a */
[--C-:B------:R-:W-:Y:S01]  /*14530*/  FFMA R30, R30, UR5, -R26.reuse ;  /* 0x000000051e1e7c23 */ /* 0x100fe2000800081a */
[----:B------:R-:W-:Y:S01]  /*14540*/  FMUL R214, R214, UR5 ;  /* 0x00000005d6d67c20 */ /* 0x000fe20008400000 */
[----:B------:R-:W-:Y:S01]  /*14550*/  FFMA R27, R27, UR5, -R26 ;  /* 0x000000051b1b7c23 */ /* 0x000fe2000800081a */
[----:B------:R-:W-:Y:S01]  /*14560*/  IMAD R222, R15, 0xe00, R222 ;  /* 0x00000e000fde7824 */ /* 0x000fe200078e02de */
[----:B------:R-:W-:Y:S01]  /*14570*/  FSETP.GEU.AND P6, PT, R219, -126, PT ;  /* 0xc2fc0000db00780b */ /* 0x000fe20003fce000 */
[----:B-1----:R-:W-:Y:S01]  /*14580*/  IMAD.MOV.U32 R223, RZ, RZ, -0x3ffffff0 ;  /* 0xc0000010ffdf7424 */ /* 0x002fe200078e00ff */
[----:B------:R-:W-:Y:S01]  /*14590*/  FSETP.GEU.AND P3, PT, R30, -126, PT ;  /* 0xc2fc00001e00780b */ /* 0x000fe20003f6e000 */
[----:B------:R-:W-:Y:S01]  /*145a0*/  VIADD R224, R222, 0x200 ;  /* 0x00000200dee07836 */ /* 0x000fe20000000000 */
[----:B------:R-:W-:Y:S01]  /*145b0*/  FSETP.GEU.AND P4, PT, R220, -126, PT ;  /* 0xc2fc0000dc00780b */ /* 0x000fe20003f8e000 */
[----:B------:R-:W-:Y:S01]  /*145c0*/  IMAD.MOV.U32 R225, RZ, RZ, -0x3ffffff0 ;  /* 0xc0000010ffe17424 */ /* 0x000fe200078e00ff */
[----:B------:R-:W-:Y:S01]  /*145d0*/  FSETP.GEU.AND P2, PT, R214, -126, PT ;  /* 0xc2fc0000d600780b */ /* 0x000fe20003f4e000 */
[--C-:B------:R-:W-:Y:S01]  /*145e0*/  FFMA R31, R31, UR5, -R26.reuse ;  /* 0x000000051f1f7c23 */ /* 0x100fe2000800081a */
[----:B------:R-:W-:Y:S01]  /*145f0*/  FSETP.GEU.AND P5, PT, R27, -126, PT ;  /* 0xc2fc00001b00780b */ /* 0x000fe20003fae000 */
[----:B------:R-:W-:Y:S01]  /*14600*/  IMAD.MOV.U32 R221, RZ, RZ, -0x3ffffff0 ;  /* 0xc0000010ffdd7424 */ /* 0x000fe200078e00ff */
[----:B------:R-:W-:Y:S01]  /*14610*/  R2UR UR46, R224 ;  /* 0x00000000e02e72ca */ /* 0x000fe200000e0000 */
[----:B------:R-:W-:Y:S01]  /*14620*/  VIADD R224, R222, 0x600 ;  /* 0x00000600dee07836 */ /* 0x000fe20000000000 */
[----:B------:R-:W-:Y:S01]  /*14630*/  R2UR UR51, R223 ;  /* 0x00000000df3372ca */ /* 0x000fe200000e0000 */
[----:B------:R-:W-:Y:S01]  /*14640*/  @!P6 FMUL R219, R219, 0.5 ;  /* 0x3f000000dbdbe820 */ /* 0x000fe20000400000 */
[C---:B------:R-:W-:Y:S01]  /*14650*/  R2UR UR47, R225.reuse ;  /* 0x00000000e12f72ca */ /* 0x040fe200000e0000 */
[----:B------:R-:W-:Y:S01]  /*14660*/  @!P3 FMUL R30, R30, 0.5 ;  /* 0x3f0000001e1eb820 */ /* 0x000fe20000400000 */
[----:B------:R-:W-:Y:S01]  /*14670*/  R2UR UR42, R224 ;  /* 0x00000000e02a72ca */ /* 0x000fe200000e0000 */
[----:B------:R-:W-:Y:S01]  /*14680*/  @!P4 FMUL R220, R220, 0.5 ;  /* 0x3f000000dcdcc820 */ /* 0x000fe20000400000 */
[----:B------:R-:W1:Y:S01]  /*14690*/  MUFU.EX2 R224, R219 ;  /* 0x000000db00e07308 */ /* 0x000e620000000800 */
[----:B------:R-:W-:Y:S01]  /*146a0*/  @!P2 FMUL R214, R214, 0.5 ;  /* 0x3f000000d6d6a820 */ /* 0x000fe20000400000 */
[----:B------:R-:W-:Y:S01]  /*146b0*/  R2UR UR43, R225 ;  /* 0x00000000e12b72ca */ /* 0x000fe200000e0000 */
[----:B------:R-:W-:Y:S01]  /*146c0*/  @!P5 FMUL R27, R27, 0.5 ;  /* 0x3f0000001b1bd820 */ /* 0x000fe20000400000 */
[----:B------:R-:W-:Y:S01]  /*146d0*/  IADD3 R226, R222, 0x400, RZ ;  /* 0x00000400dee27810 */ /* 0x000fe20007ffe0ff */
[--C-:B------:R-:W-:Y:S01]  /*146e0*/  FFMA R34, R34, UR5, -R26.reuse ;  /* 0x0000000522227c23 */ /* 0x100fe2000800081a */
[----:B------:R-:W-:Y:S01]  /*146f0*/  MOV R215, 0xc0000010 ;  /* 0xc000001000d77802 */ /* 0x000fe20000000f00 */
[--C-:B------:R-:W-:Y:S01]  /*14700*/  FFMA R35, R35, UR5, -R26.reuse ;  /* 0x0000000523237c23 */ /* 0x100fe2000800081a */
[----:B------:R-:W2:Y:S01]  /*14710*/  MUFU.EX2 R219, R30 ;  /* 0x0000001e00db7308 */ /* 0x000ea20000000800 */
[----:B------:R-:W-:Y:S01]  /*14720*/  R2UR UR38, R226 ;  /* 0x00000000e22672ca */ /* 0x000fe200000e0000 */
[--C-:B------:R-:W-:Y:S01]  /*14730*/  FFMA R38, R38, UR5, -R26.reuse ;  /* 0x0000000526267c23 */ /* 0x100fe2000800081a */
[----:B------:R-:W-:Y:S01]  /*14740*/  R2UR UR35, R221 ;  /* 0x00000000dd2372ca */ /* 0x000fe200000e0000 */
[--C-:B------:R-:W-:Y:S01]  /*14750*/  FFMA R39, R39, UR5, -R26.reuse ;  /* 0x0000000527277c23 */ /* 0x100fe2000800081a */
[----:B------:R-:W-:Y:S01]  /*14760*/  R2UR UR31, R221 ;  /* 0x00000000dd1f72ca */ /* 0x000fe200000e0000 */
[--C-:B------:R-:W-:Y:S01]  /*14770*/  FFMA R42, R42, UR5, -R26.reuse ;  /* 0x000000052a2a7c23 */ /* 0x100fe2000800081a */
[----:B------:R-:W-:Y:S01]  /*14780*/  R2UR UR27, R215 ;  /* 0x00000000d71b72ca */ /* 0x000fe200000e0000 */
[----:B------:R3:W4:Y:S01]  /*14790*/  MUFU.EX2 R229, R220 ;  /* 0x000000dc00e57308 */ /* 0x0007220000000800 */
[----:B-1----:R-:W-:Y:S01]  /*147a0*/  @!P6 FMUL R224, R224, R224 ;  /* 0x000000e0e0e0e220 */ /* 0x002fe20000400000 */
[----:B------:R-:W-:Y:S01]  /*147b0*/  FSETP.GEU.AND P6, PT, R25, -126, PT ;  /* 0xc2fc00001900780b */ /* 0x000fe20003fce000 */
[--C-:B------:R-:W-:Y:S01]  /*147c0*/  FFMA R43, R43, UR5, -R26.reuse ;  /* 0x000000052b2b7c23 */ /* 0x100fe2000800081a */
[----:B------:R-:W-:Y:S01]  /*147d0*/  R2UR UR19, R221 ;  /* 0x00000000dd1372ca */ /* 0x000fe200000e0000 */
[--C-:B------:R-:W-:Y:S01]  /*147e0*/  FFMA R46, R46, UR5, -R26.reuse ;  /* 0x000000052e2e7c23 */ /* 0x100fe2000800081a */
[----:B------:R-:W-:Y:S01]  /*147f0*/  R2UR UR15, R215 ;  /* 0x00000000d70f72ca */ /* 0x000fe200000e0000 */
[--C-:B------:R-:W-:Y:S01]  /*14800*/  FFMA R47, R47, UR5, -R26.reuse ;  /* 0x000000052f2f7c23 */ /* 0x100fe2000800081a */
[----:B------:R-:W1:Y:S01]  /*14810*/  MUFU.EX2 R223, R214 ;  /* 0x000000d600df7308 */ /* 0x000e620000000800 */
[----:B--2---:R-:W-:Y:S01]  /*14820*/  @!P3 FMUL R219, R219, R219 ;  /* 0x000000dbdbdbb220 */ /* 0x004fe20000400000 */
[----:B------:R-:W-:Y:S01]  /*14830*/  FSETP.GEU.AND P3, PT, R29, -126, PT ;  /* 0xc2fc00001d00780b */ /* 0x000fe20003f6e000 */
[----:B---3--:R-:W-:Y:S01]  /*14840*/  VIADD R220, R222, 0x800 ;  /* 0x00000800dedc7836 */ /* 0x008fe20000000000 */
[----:B------:R-:W-:Y:S01]  /*14850*/  R2UR UR23, R215 ;  /* 0x00000000d71772ca */ /* 0x000fe200000e0000 */
[--C-:B------:R-:W-:Y:S01]  /*14860*/  FFMA R50, R50, UR5, -R26.reuse ;  /* 0x0000000532327c23 */ /* 0x100fe2000800081a */
[--C-:B------:R-:W-:Y:S01]  /*14870*/  FFMA R51, R51, UR5, -R26.reuse ;  /* 0x0000000533337c23 */ /* 0x100fe2000800081a */
[----:B------:R-:W-:Y:S01]  /*14880*/  @!P6 FMUL R25, R25, 0.5 ;  /* 0x3f0000001919e820 */ /* 0x000fe20000400000 */
[----:B------:R-:W2:Y:S01]  /*14890*/  MUFU.EX2 R225, R27 ;  /* 0x0000001b00e17308 */ /* 0x000ea20000000800 */
[----:B----4-:R-:W-:Y:S01]  /*148a0*/  @!P4 FMUL R229, R229, R229 ;  /* 0x000000e5e5e5c220 */ /* 0x010fe20000400000 */
[----:B------:R-:W-:Y:S01]  /*148b0*/  FSETP.GEU.AND P4, PT, R31, -126, PT ;  /* 0xc2fc00001f00780b */ /* 0x000fe20003f8e000 */
[--C-:B------:R-:W-:Y:S01]  /*148c0*/  FFMA R54, R54, UR5, -R26.reuse ;  /* 0x0000000536367c23 */ /* 0x100fe2000800081a */
[----:B------:R-:W-:Y:S01]  /*148d0*/  R2UR UR34, R220 ;  /* 0x00000000dc2272ca */ /* 0x000fe200000e0000 */
[--C-:B------:R-:W-:Y:S01]  /*148e0*/  FFMA R55, R55, UR5, -R26.reuse ;  /* 0x0000000537377c23 */ /* 0x100fe2000800081a */
[----:B------:R-:W-:Y:S01]  /*148f0*/  IADD3 R220, R222, 0xa00, RZ ;  /* 0x00000a00dedc7810 */ /* 0x000fe20007ffe0ff */
[----:B------:R-:W-:Y:S01]  /*14900*/  @!P3 FMUL R29, R29, 0.5 ;  /* 0x3f0000001d1db820 */ /* 0x000fe20000400000 */
[----:B------:R3:W-:Y:S01]  /*14910*/  MUFU.EX2 R215, R25 ;  /* 0x0000001900d77308 */ /* 0x0007e20000000800 */
[----:B-1----:R-:W-:Y:S01]  /*14920*/  @!P2 FMUL R223, R223, R223 ;  /* 0x000000dfdfdfa220 */ /* 0x002fe20000400000 */
[----:B------:R-:W-:Y:S01]  /*14930*/  FSETP.GEU.AND P2, PT, R24, -126, PT ;  /* 0xc2fc00001800780b */ /* 0x000fe20003f4e000 */
[----:B------:R-:W-:Y:S01]  /*14940*/  FFMA R58, R58, UR5, -R26 ;  /* 0x000000053a3a7c23 */ /* 0x000fe2000800081a */
[----:B------:R-:W-:Y:S01]  /*14950*/  R2UR UR30, R220 ;  /* 0x00000000dc1e72ca */ /* 0x000fe200000e0000 */
[----:B------:R-:W-:-:S02]  /*14960*/  VIADD R220, R222, 0x20 ;  /* 0x00000020dedc7836 */ /* 0x000fc40000000000 */
[--C-:B------:R-:W-:Y:S01]  /*14970*/  FFMA R59, R59, UR5, -R26.reuse ;  /* 0x000000053b3b7c23 */ /* 0x100fe2000800081a */
[----:B------:R-:W-:Y:S01]  /*14980*/  @!P4 FMUL R31, R31, 0.5 ;  /* 0x3f0000001f1fc820 */ /* 0x000fe20000400000 */
[----:B------:R-:W-:Y:S01]  /*14990*/  MUFU.EX2 R29, R29 ;  /* 0x0000001d001d7308 */ /* 0x000fe20000000800 */
[----:B--2---:R-:W-:Y:S01]  /*149a0*/  @!P5 FMUL R225, R225, R225 ;  /* 0x000000e1e1e1d220 */ /* 0x004fe20000400000 */
[----:B------:R-:W-:Y:S01]  /*149b0*/  FSETP.GEU.AND P5, PT, R28, -126, PT ;  /* 0xc2fc00001c00780b */ /* 0x000fe20003fae000 */
[--C-:B------:R-:W-:Y:S01]  /*149c0*/  FFMA R62, R62, UR5, -R26.reuse ;  /* 0x000000053e3e7c23 */ /* 0x100fe2000800081a */
[----:B------:R-:W-:Y:S01]  /*149d0*/  R2UR UR18, R220 ;  /* 0x00000000dc1272ca */ /* 0x000fe200000e0000 */
[--C-:B------:R-:W-:Y:S01]  /*149e0*/  FFMA R63, R63, UR5, -R26.reuse ;  /* 0x000000053f3f7c23 */ /* 0x100fe2000800081a */
[--C-:B------:R-:W-:Y:S01]  /*149f0*/  FFMA R66, R66, UR5, -R26.reuse ;  /* 0x0000000542427c23 */ /* 0x100fe2000800081a */
[----:B------:R-:W-:Y:S01]  /*14a00*/  @!P2 FMUL R24, R24, 0.5 ;  /* 0x3f0000001818a820 */ /* 0x000fe20000400000 */
[----:B------:R-:W-:Y:S01]  /*14a10*/  MUFU.EX2 R226, R31 ;  /* 0x0000001f00e27308 */ /* 0x000fe20000000800 */
[--C-:B------:R-:W-:Y:S01]  /*14a20*/  FFMA R67, R67, UR5, -R26.reuse ;  /* 0x0000000543437c23 */ /* 0x100fe2000800081a */
[--C-:B------:R-:W-:Y:S01]  /*14a30*/  FFMA R70, R70, UR5, -R26.reuse ;  /* 0x0000000546467c23 */ /* 0x100fe2000800081a */
[--C-:B------:R-:W-:Y:S01]  /*14a40*/  FFMA R71, R71, UR5, -R26.reuse ;  /* 0x0000000547477c23 */ /* 0x100fe2000800081a */
[--C-:B------:R-:W-:Y:S01]  /*14a50*/  FFMA R74, R74, UR5, -R26.reuse ;  /* 0x000000054a4a7c23 */ /* 0x100fe2000800081a */
[--C-:B------:R-:W-:Y:S01]  /*14a60*/  FFMA R75, R75, UR5, -R26.reuse ;  /* 0x000000054b4b7c23 */ /* 0x100fe2000800081a */
[--C-:B------:R-:W-:Y:S01]  /*14a70*/  FFMA R78, R78, UR5, -R26.reuse ;  /* 0x000000054e4e7c23 */ /* 0x100fe2000800081a */
[----:B------:R-:W-:Y:S01]  /*14a80*/  @!P5 FMUL R28, R28, 0.5 ;  /* 0x3f0000001c1cd820 */ /* 0x000fe20000400000 */
[----:B------:R1:W2:Y:S01]  /*14a90*/  MUFU.EX2 R220, R24 ;  /* 0x0000001800dc7308 */ /* 0x0002a20000000800 */
[--C-:B------:R-:W-:Y:S01]  /*14aa0*/  FFMA R79, R79, UR5, -R26.reuse ;  /* 0x000000054f4f7c23 */ /* 0x100fe2000800081a */
[--C-:B------:R-:W-:Y:S01]  /*14ab0*/  FFMA R82, R82, UR5, -R26.reuse ;  /* 0x0000000552527c23 */ /* 0x100fe2000800081a */
[--C-:B------:R-:W-:Y:S01]  /*14ac0*/  FFMA R83, R83, UR5, -R26.reuse ;  /* 0x0000000553537c23 */ /* 0x100fe2000800081a */
[--C-:B------:R-:W-:Y:S01]  /*14ad0*/  FFMA R86, R86, UR5, -R26.reuse ;  /* 0x0000000556567c23 */ /* 0x100fe2000800081a */
[--C-:B------:R-:W-:Y:S01]  /*14ae0*/  FFMA R87, R87, UR5, -R26.reuse ;  /* 0x0000000557577c23 */ /* 0x100fe2000800081a */
[--C-:B------:R-:W-:Y:S01]  /*14af0*/  FFMA R90, R90, UR5, -R26.reuse ;  /* 0x000000055a5a7c23 */ /* 0x100fe2000800081a */
[--C-:B------:R-:W-:Y:S01]  /*14b00*/  FFMA R91, R91, UR5, -R26.reuse ;  /* 0x000000055b5b7c23 */ /* 0x100fe2000800081a */
[----:B------:R-:W4:Y:S01]  /*14b10*/  MUFU.EX2 R221, R28 ;  /* 0x0000001c00dd7308 */ /* 0x000f220000000800 */
        /* <DEDUP_REMOVED lines=30> */
[C---:B------:R-:W-:Y:S01]  /*14d00*/  IADD3 R26, R222.reuse, 0x620, RZ ;  /* 0x00000620de1a7810 */ /* 0x040fe20007ffe0ff */
[----:B------:R-:W-:Y:S01]  /*14d10*/  IMAD.MOV.U32 R27, RZ, RZ, -0x3ffffff0 ;  /* 0xc0000010ff1b7424 */ /* 0x000fe200078e00ff */
[----:B---3--:R-:W-:Y:S01]  /*14d20*/  MOV R25, 0xc0000010 ;  /* 0xc000001000197802 */ /* 0x008fe20000000f00 */
[----:B-1----:R-:W-:Y:S01]  /*14d30*/  VIADD R24, R222, 0x440 ;  /* 0x00000440de187836 */ /* 0x002fe20000000000 */
[----:B------:R-:W-:Y:S01]  /*14d40*/  R2UR UR10, R26 ;  /* 0x000000001a0a72ca */ /* 0x000fe200000e0000 */
[----:B--2---:R-:W-:Y:S01]  /*14d50*/  @!P2 FMUL R220, R220, R220 ;  /* 0x000000dcdcdca220 */ /* 0x004fe20000400000 */
[----:B------:R-:W-:Y:S01]  /*14d60*/  IADD3 R26, R222, 0xa20, RZ ;  /* 0x00000a20de1a7810 */ /* 0x000fe20007ffe0ff */
[----:B------:R-:W-:Y:S01]  /*14d70*/  @!P6 FMUL R215, R215, R215 ;  /* 0x000000d7d7d7e220 */ /* 0x000fe20000400000 */
[----:B------:R-:W-:Y:S01]  /*14d80*/  @!P4 FMUL R226, R226, R226 ;  /* 0x000000e2e2e2c220 */ /* 0x000fe20000400000 */
[----:B----4-:R-:W-:Y:S01]  /*14d90*/  @!P5 FMUL R221, R221, R221 ;  /* 0x000000ddddddd220 */ /* 0x010fe20000400000 */
[----:B------:R-:W-:Y:S01]  /*14da0*/  R2UR UR54, R26 ;  /* 0x000000001a3672ca */ /* 0x000fe200000e0000 */
[----:B------:R-:W-:Y:S01]  /*14db0*/  @!P3 FMUL R29, R29, R29 ;  /* 0x0000001d1d1db220 */ /* 0x000fe20000400000 */
[----:B------:R-:W-:Y:S01]  /*14dc0*/  IADD3 R26, R222, 0x40, RZ ;  /* 0x00000040de1a7810 */ /* 0x000fe20007ffe0ff */
[-C--:B------:R-:W-:Y:S01]  /*14dd0*/  FMUL R200, R200, R229.reuse ;  /* 0x000000e5c8c87220 */ /* 0x080fe20000400000 */
[----:B------:R-:W-:Y:S01]  /*14de0*/  R2UR UR50, R222 ;  /* 0x00000000de3272ca */ /* 0x000fe200000e0000 */
[-C--:B------:R-:W-:Y:S01]  /*14df0*/  FMUL R201, R201, R229.reuse ;  /* 0x000000e5c9c97220 */ /* 0x080fe20000400000 */
[-C--:B------:R-:W-:Y:S01]  /*14e00*/  FMUL R204, R204, R229.reuse ;  /* 0x000000e5cccc7220 */ /* 0x080fe20000400000 */
[----:B------:R-:W-:Y:S01]  /*14e10*/  FMUL R205, R205, R229 ;  /* 0x000000e5cdcd7220 */ /* 0x000fe20000400000 */
[-C--:B------:R-:W-:Y:S01]  /*14e20*/  FMUL R202, R202, R223.reuse ;  /* 0x000000dfcaca7220 */ /* 0x080fe20000400000 */
[-C--:B------:R-:W-:Y:S01]  /*14e30*/  FMUL R203, R203, R223.reuse ;  /* 0x000000dfcbcb7220 */ /* 0x080fe20000400000 */
[-C--:B------:R-:W-:Y:S01]  /*14e40*/  FMUL R206, R206, R223.reuse ;  /* 0x000000dfcece7220 */ /* 0x080fe20000400000 */
[----:B------:R-:W-:Y:S01]  /*14e50*/  FMUL R207, R207, R223 ;  /* 0x000000dfcfcf7220 */ /* 0x000fe20000400000 */
[C---:B------:R-:W-:Y:S01]  /*14e60*/  R2UR UR11, R27.reuse ;  /* 0x000000001b0b72ca */ /* 0x040fe200000e0000 */
[-C--:B------:R-:W-:Y:S01]  /*14e70*/  FMUL R192, R192, R229.reuse ;  /* 0x000000e5c0c07220 */ /* 0x080fe20000400000 */
[----:B------:R-:W-:Y:S01]  /*14e80*/  R2UR UR55, R27 ;  /* 0x000000001b3772ca */ /* 0x000fe200000e0000 */
[-C--:B------:R-:W-:Y:S01]  /*14e90*/  FMUL R193, R193, R229.reuse ;  /* 0x000000e5c1c17220 */ /* 0x080fe20000400000 */
[----:B------:R-:W-:Y:S01]  /*14ea0*/  R2UR UR8, R26 ;  /* 0x000000001a0872ca */ /* 0x000fe200000e0000 */
[-C--:B------:R-:W-:Y:S01]  /*14eb0*/  FMUL R196, R196, R229.reuse ;  /* 0x000000e5c4c47220 */ /* 0x080fe20000400000 */
[----:B------:R-:W-:Y:S01]  /*14ec0*/  R2UR UR9, R27 ;  /* 0x000000001b0972ca */ /* 0x000fe200000e0000 */
[----:B------:R-:W-:Y:S01]  /*14ed0*/  FMUL R197, R197, R229 ;  /* 0x000000e5c5c57220 */ /* 0x000fe20000400000 */
[----:B------:R-:W-:Y:S01]  /*14ee0*/  R2UR UR16, R24 ;  /* 0x00000000181072ca */ /* 0x000fe200000e0000 */
[-C--:B------:R-:W-:Y:S01]  /*14ef0*/  FMUL R194, R194, R223.reuse ;  /* 0x000000dfc2c27220 */ /* 0x080fe20000400000 */
[----:B------:R-:W-:Y:S01]  /*14f00*/  R2UR UR17, R25 ;  /* 0x00000000191172ca */ /* 0x000fe200000e0000 */
[-C--:B------:R-:W-:Y:S01]  /*14f10*/  FMUL R195, R195, R223.reuse ;  /* 0x000000dfc3c37220 */ /* 0x080fe20000400000 */
[----:B------:R-:W-:Y:S01]  /*14f20*/  F2FP.BF16.F32.PACK_AB R25, R225, R224 ;  /* 0x000000e0e119723e */ /* 0x000fe200000010ff */
[----:B------:R-:W-:Y:S01]  /*14f30*/  FMUL R198, R198, R223 ;  /* 0x000000dfc6c67220 */ /* 0x000fe20000400000 */
[----:B------:R-:W-:Y:S01]  /*14f40*/  F2FP.BF16.F32.PACK_AB R27, R226, R219 ;  /* 0x000000dbe21b723e */ /* 0x000fe200000010ff */
[----:B------:R-:W-:Y:S01]  /*14f50*/  FMUL R199, R199, R223 ;  /* 0x000000dfc7c77220 */ /* 0x000fe20000400000 */
[----:B------:R-:W-:Y:S01]  /*14f60*/  F2FP.BF16.F32.PACK_AB R24, R215, R220 ;  /* 0x000000dcd718723e */ /* 0x000fe200000010ff */
[----:B------:R-:W-:Y:S01]  /*14f70*/  FMUL R184, R184, R229 ;  /* 0x000000e5b8b87220 */ /* 0x000fe20000400000 */
[----:B------:R-:W-:Y:S01]  /*14f80*/  F2FP.BF16.F32.PACK_AB R26, R29, R221 ;  /* 0x000000dd1d1a723e */ /* 0x000fe200000010ff */
[-C--:B------:R-:W-:Y:S01]  /*14f90*/  FMUL R185, R185, R229.reuse ;  /* 0x000000e5b9b97220 */ /* 0x080fe20000400000 */
[----:B------:R-:W-:Y:S01]  /*14fa0*/  MOV R227, 0xc0000010 ;  /* 0xc000001000e37802 */ /* 0x000fe20000000f00 */
[-C--:B------:R-:W-:Y:S01]  /*14fb0*/  FMUL R188, R188, R229.reuse ;  /* 0x000000e5bcbc7220 */ /* 0x080fe20000400000 */
[----:B------:R-:W-:Y:S01]  /*14fc0*/  WARPGROUP.ARRIVE ;  /* 0x00000000000079c5 */ /* 0x000fe20000000000 */
[----:B------:R-:W-:Y:S01]  /*14fd0*/  FMUL R189, R189, R229 ;  /* 0x000000e5bdbd7220 */ /* 0x000fe20000400000 */
[----:B------:R-:W-:Y:S01]  /*14fe0*/  R2UR UR39, R227 ;  /* 0x00000000e32772ca */ /* 0x000fe200000e0000 */
[-C--:B------:R-:W-:Y:S01]  /*14ff0*/  FMUL R186, R186, R223.reuse ;  /* 0x000000dfbaba7220 */ /* 0x080fe20000400000 */
[-C--:B------:R-:W-:Y:S01]  /*15000*/  FMUL R187, R187, R223.reuse ;  /* 0x000000dfbbbb7220 */ /* 0x080fe20000400000 */
[-C--:B------:R-:W-:Y:S01]  /*15010*/  FMUL R190, R190, R223.reuse ;  /* 0x000000dfbebe7220 */ /* 0x080fe20000400000 */
[----:B------:R-:W-:Y:S01]  /*15020*/  HGMMA.64x16x16.F32.BF16 R200, R24, gdesc[UR48].tnspB, R200, gsb0 ;  /* 0x4020003018c87df0 */ /* 0x000fe200080018c8 */
[----:B------:R-:W-:Y:S01]  /*15030*/  FMUL R191, R191, R223 ;  /* 0x000000dfbfbf7220 */ /* 0x000fe20000400000 */
[-C--:B------:R-:W-:Y:S01]  /*15040*/  FMUL R176, R176, R229.reuse ;  /* 0x000000e5b0b07220 */ /* 0x080fe20000400000 */
[-C--:B------:R-:W-:Y:S01]  /*15050*/  FMUL R177, R177, R229.reuse ;  /* 0x000000e5b1b17220 */ /* 0x080fe20000400000 */
[-C--:B------:R-:W-:Y:S01]  /*15060*/  FMUL R180, R180, R229.reuse ;  /* 0x000000e5b4b47220 */ /* 0x080fe20000400000 */
        /* <DEDUP_REMOVED lines=21> */
[----:B------:R-:W-:Y:S01]  /*151c0*/  FSETP.GEU.AND P5, PT, R34, -126, PT ;  /* 0xc2fc00002200780b */ /* 0x000fe20003fae000 */
[----:B------:R-:W-:-:S02]  /*151d0*/  VIADD R214, R222, 0xc00 ;  /* 0x00000c00ded67836 */ /* 0x000fc40000000000 */
[----:B------:R-:W-:Y:S01]  /*151e0*/  FFMA R12, R223, R12, R224 ;  /* 0x0000000cdf0c7223 */ /* 0x000fe200000000e0 */
[----:B------:R-:W-:Y:S01]  /*151f0*/  FSETP.GEU.AND P6, PT, R35, -126, PT ;  /* 0xc2fc00002300780b */ /* 0x000fe20003fce000 */
[-C--:B------:R-:W-:Y:S01]  /*15200*/  FMUL R152, R152, R229.reuse ;  /* 0x000000e598987220 */ /* 0x080fe20000400000 */
[-C--:B------:R-:W-:Y:S01]  /*15210*/  FMUL R153, R153, R229.reuse ;  /* 0x000000e599997220 */ /* 0x080fe20000400000 */
[----:B------:R-:W-:Y:S01]  /*15220*/  R2UR UR26, R214 ;  /* 0x00000000d61a72ca */ /* 0x000fe200000e0000 */
[-C--:B------:R-:W-:Y:S01]  /*15230*/  FMUL R156, R156, R229.reuse ;  /* 0x000000e59c9c7220 */ /* 0x080fe20000400000 */
[----:B------:R-:W-:Y:S01]  /*15240*/  FMUL R157, R157, R229 ;  /* 0x000000e59d9d7220 */ /* 0x000fe20000400000 */
[-C--:B------:R-:W-:Y:S01]  /*15250*/  FMUL R154, R154, R223.reuse ;  /* 0x000000df9a9a7220 */ /* 0x080fe20000400000 */
[-C--:B------:R-:W-:Y:S01]  /*15260*/  FMUL R155, R155, R223.reuse ;  /* 0x000000df9b9b7220 */ /* 0x080fe20000400000 */
[-C--:B------:R-:W-:Y:S01]  /*15270*/  FMUL R158, R158, R223.reuse ;  /* 0x000000df9e9e7220 */ /* 0x080fe20000400000 */
[----:B------:R-:W-:Y:S01]  /*15280*/  FMUL R159, R159, R223 ;  /* 0x000000df9f9f7220 */ /* 0x000fe20000400000 */
[----:B------:R-:W-:Y:S01]  /*15290*/  FADD R12, R12, R225 ;  /* 0x000000e10c0c7221 */ /* 0x000fe20000000000 */
[----:B------:R-:W-:Y:S01]  /*152a0*/  FSETP.GEU.AND P3, PT, R38, -126, PT ;  /* 0xc2fc00002600780b */ /* 0x000fe20003f6e000 */
[----:B------:R-:W-:Y:S01]  /*152b0*/  @!P5 FMUL R34, R34, 0.5 ;  /* 0x3f0000002222d820 */ /* 0x000fe20000400000 */
[----:B------:R-:W-:-:S02]  /*152c0*/  WARPGROUP.DEPBAR.LE gsb0, 0x0 ;  /* 0x00008000000079c5 */ /* 0x000fc40000010000 */
[----:B------:R-:W-:Y:S01]  /*152d0*/  WARPGROUP.ARRIVE ;  /* 0x00000000000079c5 */ /* 0x000fe20000000000 */
[----:B------:R-:W-:Y:S01]  /*152e0*/  FADD R12, R12, R219 ;  /* 0x000000db0c0c7221 */ /* 0x000fe20000000000 */
[----:B------:R-:W-:Y:S01]  /*152f0*/  FFMA R14, R229, R14, R220 ;  /* 0x0000000ee50e7223 */ /* 0x000fe200000000dc */
[----:B------:R-:W-:Y:S01]  /*15300*/  @!P6 FMUL R35, R35, 0.5 ;  /* 0x3f0000002323e820 */ /* 0x000fe20000400000 */
[----:B------:R-:W-:Y:S01]  /*15310*/  FSETP.GEU.AND P4, PT, R32, -126, PT ;  /* 0xc2fc00002000780b */ /* 0x000fe20003f8e000 */
[----:B------:R-:W-:Y:S01]  /*15320*/  FADD R225, R12, R226 ;  /* 0x000000e20ce17221 */ /* 0x000fe20000000000 */
[----:B------:R-:W-:Y:S01]  /*15330*/  HGMMA.64x16x16.F32.BF16 R192, R24, gdesc[UR44].tnspB, R192, gsb0 ;  /* 0x4020002c18c07df0 */ /* 0x000fe200080018c0 */
[----:B------:R-:W1:Y:S01]  /*15340*/  MUFU.EX2 R226, R34 ;  /* 0x0000002200e27308 */ /* 0x000e620000000800 */
[----:B------:R-:W-:Y:S01]  /*15350*/  FADD R14, R14, R215 ;  /* 0x000000d70e0e7221 */ /* 0x000fe20000000000 */
[----:B------:R-:W-:Y:S01]  /*15360*/  @!P3 FMUL R38, R38, 0.5 ;  /* 0x3f0000002626b820 */ /* 0x000fe20000400000 */
[----:B------:R-:W-:Y:S01]  /*15370*/  IMAD.MOV.U32 R31, RZ, RZ, -0x3ffffff0 ;  /* 0xc0000010ff1f7424 */ /* 0x000fe200078e00ff */
[----:B------:R-:W-:Y:S01]  /*15380*/  FSETP.GEU.AND P2, PT, R39, -126, PT ;  /* 0xc2fc00002700780b */ /* 0x000fe20003f4e000 */
[----:B------:R-:W-:Y:S01]  /*15390*/  FADD R14, R14, R221 ;  /* 0x000000dd0e0e7221 */ /* 0x000fe20000000000 */
[----:B------:R-:W-:Y:S01]  /*153a0*/  VIADD R214, R222, 0x220 ;  /* 0x00000220ded67836 */ /* 0x000fe20000000000 */
[----:B------:R-:W-:Y:S01]  /*153b0*/  MOV R215, UR56 ;  /* 0x0000003800d77c02 */ /* 0x000fe20008000f00 */
[----:B------:R-:W2:Y:S01]  /*153c0*/  MUFU.EX2 R221, R35 ;  /* 0x0000002300dd7308 */ /* 0x000ea20000000800 */
[----:B------:R-:W-:Y:S01]  /*153d0*/  FADD R224, R14, R29 ;  /* 0x0000001d0ee07221 */ /* 0x000fe20000000000 */
[----:B------:R-:W-:Y:S01]  /*153e0*/  MOV R29, 0xc0000010 ;  /* 0xc0000010001d7802 */ /* 0x000fe20000000f00 */
[----:B------:R-:W-:Y:S01]  /*153f0*/  @!P4 FMUL R32, R32, 0.5 ;  /* 0x3f0000002020c820 */ /* 0x000fe20000400000 */
[----:B------:R-:W-:Y:S01]  /*15400*/  R2UR UR7, R31 ;  /* 0x000000001f0772ca */ /* 0x000fe200000e0000 */
[----:B------:R-:W-:Y:S01]  /*15410*/  VIADD R30, R222, 0x820 ;  /* 0x00000820de1e7836 */ /* 0x000fe20000000000 */
[----:B------:R-:W-:Y:S01]  /*15420*/  R2UR UR59, R29 ;  /* 0x000000001d3b72ca */ /* 0x000fe200000e0000 */
[----:B------:R-:W-:Y:S01]  /*15430*/  IMAD.MOV.U32 R29, RZ, RZ, -0x3ffffff0 ;  /* 0xc0000010ff1d7424 */ /* 0x000fe200078e00ff */
[----:B------:R-:W3:Y:S01]  /*15440*/  MUFU.EX2 R38, R38 ;  /* 0x0000002600267308 */ /* 0x000ee20000000800 */
[----:B-1----:R-:W-:Y:S01]  /*15450*/  @!P5 FMUL R226, R226, R226 ;  /* 0x000000e2e2e2d220 */ /* 0x002fe20000400000 */
[----:B------:R-:W-:Y:S01]  /*15460*/  FSETP.GEU.AND P5, PT, R33, -126, PT ;  /* 0xc2fc00002100780b */ /* 0x000fe20003fae000 */
[----:B------:R-:W-:Y:S01]  /*15470*/  @!P2 FMUL R39, R39, 0.5 ;  /* 0x3f0000002727a820 */ /* 0x000fe20000400000 */
[C---:B------:R-:W-:Y:S01]  /*15480*/  R2UR UR21, R31.reuse ;  /* 0x000000001f1572ca */ /* 0x040fe200000e0000 */
[----:B------:R-:W-:Y:S01]  /*15490*/  VIADD R28, R222, 0x640 ;  /* 0x00000640de1c7836 */ /* 0x000fe20000000000 */
[----:B------:R-:W-:Y:S01]  /*154a0*/  R2UR UR13, R31 ;  /* 0x000000001f0d72ca */ /* 0x000fe200000e0000 */
[----:B------:R-:W-:Y:S01]  /*154b0*/  IMAD.MOV.U32 R31, RZ, RZ, -0x3ffffff0 ;  /* 0xc0000010ff1f7424 */ /* 0x000fe200078e00ff */
[----:B------:R-:W-:Y:S01]  /*154c0*/  R2UR UR14, R214 ;  /* 0x00000000d60e72ca */ /* 0x000fe200000e0000 */
[----:B--2---:R-:W-:Y:S01]  /*154d0*/  @!P6 FMUL R221, R221, R221 ;  /* 0x000000dddddde220 */ /* 0x004fe20000400000 */
[----:B------:R-:W-:Y:S01]  /*154e0*/  FSETP.GEU.AND P6, PT, R36, -126, PT ;  /* 0xc2fc00002400780b */ /* 0x000fe20003fce000 */
[----:B------:R-:W1:Y:S01]  /*154f0*/  MUFU.EX2 R39, R39 ;  /* 0x0000002700277308 */ /* 0x000e620000000800 */
[----:B------:R-:W-:Y:S01]  /*15500*/  R2UR UR51, R31 ;  /* 0x000000001f3372ca */ /* 0x000fe200000e0000 */
[----:B------:R-:W-:Y:S01]  /*15510*/  VIADD R214, R222, 0x420 ;  /* 0x00000420ded67836 */ /* 0x000fe20000000000 */
[----:B------:R-:W-:Y:S01]  /*15520*/  MOV R31, 0xc0000010 ;  /* 0xc0000010001f7802 */ /* 0x000fe20000000f00 */
[----:B------:R-:W-:Y:S01]  /*15530*/  @!P5 FMUL R33, R33, 0.5 ;  /* 0x3f0000002121d820 */ /* 0x000fe20000400000 */
[----:B------:R-:W-:Y:S01]  /*15540*/  R2UR UR6, R30 ;  /* 0x000000001e0672ca */ /* 0x000fe200000e0000 */
[----:B---3--:R-:W-:Y:S01]  /*15550*/  @!P3 FMUL R38, R38, R38 ;  /* 0x000000262626b220 */ /* 0x008fe20000400000 */
[----:B------:R-:W-:Y:S01]  /*15560*/  FSETP.GEU.AND P3, PT, R37, -126, PT ;  /* 0xc2fc00002500780b */ /* 0x000fe20003f6e000 */
[----:B------:R-:W-:Y:S01]  /*15570*/  VIADD R30, R222, 0xc20 ;  /* 0x00000c20de1e7836 */ /* 0x000fe20000000000 */
[----:B------:R-:W-:Y:S01]  /*15580*/  R2UR UR47, R31 ;  /* 0x000000001f2f72ca */ /* 0x000fe200000e0000 */
[----:B------:R-:W2:Y:S01]  /*15590*/  MUFU.EX2 R33, R33 ;  /* 0x0000002100217308 */ /* 0x000ea20000000800 */
[----:B------:R-:W-:Y:S01]  /*155a0*/  MOV R31, 0xc0000010 ;  /* 0xc0000010001f7802 */ /* 0x000fe20000000f00 */
[----:B------:R-:W-:Y:S01]  /*155b0*/  @!P6 FMUL R36, R36, 0.5 ;  /* 0x3f0000002424e820 */ /* 0x000fe20000400000 */
[----:B------:R-:W-:Y:S01]  /*155c0*/  R2UR UR22, R214 ;  /* 0x00000000d61672ca */ /* 0x000fe200000e0000 */
[----:B------:R-:W-:-:S02]  /*155d0*/  WARPGROUP.DEPBAR.LE gsb0, 0x0 ;  /* 0x00008000000079c5 */ /* 0x000fc40000010000 */
[----:B------:R-:W-:Y:S01]  /*155e0*/  WARPGROUP.ARRIVE ;  /* 0x00000000000079c5 */ /* 0x000fe20000000000 */
[----:B-1----:R-:W-:Y:S01]  /*155f0*/  @!P2 FMUL R39, R39, R39 ;  /* 0x000000272727a220 */ /* 0x002fe20000400000 */
[----:B------:R-:W-:Y:S01]  /*15600*/  FSETP.GEU.AND P2, PT, R42, -126, PT ;  /* 0xc2fc00002a00780b */ /* 0x000fe20003f4e000 */
[----:B------:R-:W-:Y:S01]  /*15610*/  FADD R225, R225, R226 ;  /* 0x000000e2e1e17221 */ /* 0x000fe20000000000 */
[----:B------:R-:W-:Y:S01]  /*15620*/  @!P3 FMUL R37, R37, 0.5 ;  /* 0x3f0000002525b820 */ /* 0x000fe20000400000 */
[----:B------:R-:W-:Y:S01]  /*15630*/  R2UR UR58, R28 ;  /* 0x000000001c3a72ca */ /* 0x000fe200000e0000 */
[----:B------:R-:W-:Y:S01]  /*15640*/  HGMMA.64x16x16.F32.BF16 R184, R24, gdesc[UR36].tnspB, R184, gsb0 ;  /* 0x4020002418b87df0 */ /* 0x000fe200080018b8 */
[----:B------:R-:W-:Y:S01]  /*15650*/  R2UR UR39, R29 ;  /* 0x000000001d2772ca */ /* 0x000fe200000e0000 */
[----:B------:R-:W-:Y:S01]  /*15660*/  IMAD.MOV.U32 R29, RZ, RZ, -0x3ffffff0 ;  /* 0xc0000010ff1d7424 */ /* 0x000fe200078e00ff */
[----:B------:R-:W-:Y:S01]  /*15670*/  R2UR UR20, R30 ;  /* 0x000000001e1472ca */ /* 0x000fe200000e0000 */
[----:B------:R-:W-:-:S02]  /*15680*/  VIADD R28, R222, 0xa40 ;  /* 0x00000a40de1c7836 */ /* 0x000fc40000000000 */
[----:B--2---:R-:W-:Y:S01]  /*15690*/  @!P5 FMUL R33, R33, R33 ;  /* 0x000000212121d220 */ /* 0x004fe20000400000 */
[----:B------:R-:W-:Y:S01]  /*156a0*/  MOV R12, UR59 ;  /* 0x0000003b000c7c02 */ /* 0x000fe20008000f00 */
[----:B------:R-:W-:Y:S01]  /*156b0*/  UMOV UR59, UR21 ;  /* 0x00000015003b7c82 */ /* 0x000fe20008000000 */
[----:B------:R-:W-:Y:S01]  /*156c0*/  FSETP.GEU.AND P5, PT, R40, -126, PT ;  /* 0xc2fc00002800780b */ /* 0x000fe20003fae000 */
[----:B------:R-:W-:Y:S01]  /*156d0*/  @!P2 FMUL R42, R42, 0.5 ;  /* 0x3f0000002a2aa820 */ /* 0x000fe20000400000 */
[----:B------:R-:W-:Y:S01]  /*156e0*/  R2UR UR38, R28 ;  /* 0x000000001c2672ca */ /* 0x000fe200000e0000 */
[C---:B------:R-:W-:Y:S01]  /*156f0*/  VIADD R30, R222.reuse, 0x240 ;  /* 0x00000240de1e7836 */ /* 0x040fe20000000000 */
[----:B------:R-:W-:Y:S01]  /*15700*/  MOV R14, UR58 ;  /* 0x0000003a000e7c02 */ /* 0x000fe20008000f00 */
[----:B------:R-:W-:Y:S01]  /*15710*/  VIADD R28, R222, 0x60 ;  /* 0x00000060de1c7836 */ /* 0x000fe20000000000 */
[----:B------:R-:W-:Y:S01]  /*15720*/  MOV R35, UR39 ;  /* 0x0000002700237c02 */ /* 0x000fe20008000f00 */
[----:B------:R-:W1:Y:S01]  /*15730*/  MUFU.EX2 R42, R42 ;  /* 0x0000002a002a7308 */ /* 0x000e620000000800 */
[----:B------:R-:W-:Y:S01]  /*15740*/  UMOV UR58, UR20 ;  /* 0x00000014003a7c82 */ /* 0x000fe20008000000 */
[----:B------:R-:W-:Y:S01]  /*15750*/  UMOV UR39, UR9 ;  /* 0x0000000900277c82 */ /* 0x000fe20008000000 */
[----:B------:R-:W-:Y:S01]  /*15760*/  R2UR UR12, R30 ;  /* 0x000000001e0c72ca */ /* 0x000fe200000e0000 */
[----:B------:R-:W-:Y:S01]  /*15770*/  VIADD R30, R222, 0x840 ;  /* 0x00000840de1e7836 */ /* 0x000fe20000000000 */
[----:B------:R-:W-:Y:S01]  /*15780*/  MOV R34, UR51 ;  /* 0x0000003300227c02 */ /* 0x000fe20008000f00 */
[----:B------:R-:W-:Y:S01]  /*15790*/  @!P5 FMUL R40, R40, 0.5 ;  /* 0x3f0000002828d820 */ /* 0x000fe20000400000 */
[----:B------:R-:W-:Y:S01]  /*157a0*/  UMOV UR51, UR13 ;  /* 0x0000000d00337c82 */ /* 0x000fe20008000000 */
[----:B------:R-:W-:Y:S01]  /*157b0*/  MOV R220, UR38 ;  /* 0x0000002600dc7c02 */ /* 0x000fe20008000f00 */
[----:B------:R-:W-:Y:S01]  /*157c0*/  UMOV UR38, UR8 ;  /* 0x0000000800267c82 */ /* 0x000fe20008000000 */
[----:B------:R-:W-:Y:S01]  /*157d0*/  R2UR UR50, R30 ;  /* 0x000000001e3272ca */ /* 0x000fe200000e0000 */
[----:B------:R-:W-:Y:S01]  /*157e0*/  FADD R225, R225, R221 ;  /* 0x000000dde1e17221 */ /* 0x000fe20000000000 */
[----:B------:R-:W-:Y:S01]  /*157f0*/  IADD3 R30, R222, 0xc40, RZ ;  /* 0x00000c40de1e7810 */ /* 0x000fe20007ffe0ff */
[----:B------:R-:W-:Y:S01]  /*15800*/  IMAD.MOV.U32 R223, RZ, RZ, -0x3ffffff0 ;  /* 0xc0000010ffdf7424 */ /* 0x000fe200078e00ff */
[----:B------:R-:W-:Y:S01]  /*15810*/  R2UR UR56, R215 ;  /* 0x00000000d73872ca */ /* 0x000fe200000e0000 */
[----:B------:R-:W-:Y:S01]  /*15820*/  FADD R225, R225, R38 ;  /* 0x00000026e1e17221 */ /* 0x000fe20000000000 */
[----:B------:R-:W-:Y:S01]  /*15830*/  R2UR UR46, R30 ;  /* 0x000000001e2e72ca */ /* 0x000fe200000e0000 */
[----:B-1----:R-:W-:Y:S01]  /*15840*/  @!P2 FMUL R42, R42, R42 ;  /* 0x0000002a2a2aa220 */ /* 0x002fe20000400000 */
[----:B------:R-:W-:Y:S01]  /*15850*/  FSETP.GEU.AND P2, PT, R41, -126, PT ;  /* 0xc2fc00002900780b */ /* 0x000fe20003f4e000 */
[----:B------:R-:W-:-:S02]  /*15860*/  VIADD R30, R222, 0x260 ;  /* 0x00000260de1e7836 */ /* 0x000fc40000000000 */
[----:B------:R-:W-:Y:S01]  /*15870*/  FADD R225, R225, R39 ;  /* 0x00000027e1e17221 */ /* 0x000fe20000000000 */
[----:B------:R-:W-:Y:S01]  /*15880*/  MOV R214, UR57 ;  /* 0x0000003900d67c02 */ /* 0x000fe20008000f00 */
[----:B------:R-:W-:Y:S01]  /*15890*/  VIADD R6, R6, 0x1 ;  /* 0x0000000106067836 */ /* 0x000fe20000000000 */
[----:B------:R-:W-:Y:S01]  /*158a0*/  MOV R219, UR50 ;  /* 0x0000003200db7c02 */ /* 0x000fe20008000f00 */
[----:B------:R-:W-:Y:S01]  /*158b0*/  UMOV UR50, UR12 ;  /* 0x0000000c00327c82 */ /* 0x000fe20008000000 */
[----:B------:R-:W-:Y:S01]  /*158c0*/  R2UR UR57, R214 ;  /* 0x00000000d63972ca */ /* 0x000fe200000e0000 */
[----:B------:R-:W-:Y:S01]  /*158d0*/  FADD R225, R225, R42 ;  /* 0x0000002ae1e17221 */ /* 0x000fe20000000000 */
[----:B------:R-:W-:Y:S02]  /*158e0*/  WARPGROUP.DEPBAR.LE gsb0, 0x0 ;  /* 0x00008000000079c5 */ /* 0x000fe40000010000 */
[----:B------:R-:W-:Y:S01]  /*158f0*/  WARPGROUP.ARRIVE ;  /* 0x00000000000079c5 */ /* 0x000fe20000000000 */
[----:B------:R-:W-:-:S05]  /*15900*/  @!P2 FMUL R41, R41, 0.5 ;  /* 0x3f0000002929a820 */ /* 0x000fca0000400000 */
[----:B------:R-:W-:Y:S01]  /*15910*/  HGMMA.64x16x16.F32.BF16 R176, R24, gdesc[UR40].tnspB, R176, gsb0 ;  /* 0x4020002818b07df0 */ /* 0x000fe200080018b0 */
[----:B------:R-:W1:Y:S02]  /*15920*/  MUFU.EX2 R41, R41 ;  /* 0x0000002900297308 */ /* 0x000e640000000800 */
[----:B-1----:R-:W-:Y:S01]  /*15930*/  @!P2 FMUL R41, R41, R41 ;  /* 0x000000292929a220 */ /* 0x002fe20000400000 */
[----:B------:R-:W-:-:S13]  /*15940*/  FSETP.GEU.AND P2, PT, R54, -126, PT ;  /* 0xc2fc00003600780b */ /* 0x000fda0003f4e000 */
[----:B------:R-:W-:-:S06]  /*15950*/  @!P2 FMUL R54, R54, 0.5 ;  /* 0x3f0000003636a820 */ /* 0x000fcc0000400000 */
[----:B------:R-:W1:Y:S01]  /*15960*/  MUFU.EX2 R54, R54 ;  /* 0x0000003600367308 */ /* 0x000e620000000800 */
[----:B------:R-:W-:Y:S02]  /*15970*/  WARPGROUP.DEPBAR.LE gsb0, 0x0 ;  /* 0x00008000000079c5 */ /* 0x000fe40000010000 */
[----:B------:R-:W-:-:S06]  /*15980*/  WARPGROUP.ARRIVE ;  /* 0x00000000000079c5 */ /* 0x000fcc0000000000 */
[----:B------:R-:W-:Y:S01]  /*15990*/  HGMMA.64x16x16.F32.BF16 R168, R24, gdesc[UR32].tnspB, R168, gsb0 ;  /* 0x4020002018a87df0 */ /* 0x000fe200080018a8 */
[----:B------:R-:W-:Y:S02]  /*159a0*/  R2UR UR35, R29 ;  /* 0x000000001d2372ca */ /* 0x000fe400000e0000 */
[----:B------:R-:W2:Y:S01]  /*159b0*/  MUFU.EX2 R29, R32 ;  /* 0x00000020001d7308 */ /* 0x000ea20000000800 */
[----:B------:R-:W-:Y:S01]  /*159c0*/  R2UR UR34, R28 ;  /* 0x000000001c2272ca */ /* 0x000fe200000e0000 */
[----:B------:R-:W-:Y:S02]  /*159d0*/  VIADD R28, R222, 0x860 ;  /* 0x00000860de1c7836 */ /* 0x000fe40000000000 */
[----:B-1----:R-:W-:Y:S01]  /*159e0*/  @!P2 FMUL R54, R54, R54 ;  /* 0x000000363636a220 */ /* 0x002fe20000400000 */
[----:B------:R-:W-:Y:S01]  /*159f0*/  FSETP.GEU.AND P2, PT, R53, -126, PT ;  /* 0xc2fc00003500780b */ /* 0x000fe20003f4e000 */
[----:B--2---:R-:W-:Y:S01]  /*15a00*/  @!P4 FMUL R29, R29, R29 ;  /* 0x0000001d1d1dc220 */ /* 0x004fe20000400000 */
[----:B------:R-:W-:-:S11]  /*15a10*/  FSETP.GEU.AND P4, PT, R43, -126, PT ;  /* 0xc2fc00002b00780b */ /* 0x000fd60003f8e000 */
[----:B------:R-:W-:Y:S01]  /*15a20*/  @!P2 FMUL R53, R53, 0.5 ;  /* 0x3f0000003535a820 */ /* 0x000fe20000400000 */
[----:B------:R-:W-:-:S04]  /*15a30*/  FADD R224, R224, R29 ;  /* 0x0000001de0e07221 */ /* 0x000fc80000000000 */
[----:B------:R-:W-:Y:S01]  /*15a40*/  FADD R224, R224, R33 ;  /* 0x00000021e0e07221 */ /* 0x000fe20000000000 */
[----:B------:R-:W-:-:S06]  /*15a50*/  @!P4 FMUL R43, R43, 0.5 ;  /* 0x3f0000002b2bc820 */ /* 0x000fcc0000400000 */
[----:B------:R-:W1:Y:S01]  /*15a60*/  MUFU.EX2 R43, R43 ;  /* 0x0000002b002b7308 */ /* 0x000e620000000800 */
[----:B------:R-:W-:Y:S02]  /*15a70*/  WARPGROUP.DEPBAR.LE gsb0, 0x0 ;  /* 0x00008000000079c5 */ /* 0x000fe40000010000 */
[----:B------:R-:W-:-:S06]  /*15a80*/  WARPGROUP.ARRIVE ;  /* 0x00000000000079c5 */ /* 0x000fcc0000000000 */
[----:B------:R-:W-:Y:S01]  /*15a90*/  HGMMA.64x16x16.F32.BF16 R160, R24, gdesc[UR28].tnspB, R160, gsb0 ;  /* 0x4020001c18a07df0 */ /* 0x000fe200080018a0 */
[----:B------:R-:W-:Y:S02]  /*15aa0*/  R2UR UR31, R31 ;  /* 0x000000001f1f72ca */ /* 0x000fe400000e0000 */
[----:B------:R-:W2:Y:S01]  /*15ab0*/  MUFU.EX2 R31, R36 ;  /* 0x00000024001f7308 */ /* 0x000ea20000000800 */
[----:B------:R-:W-:Y:S02]  /*15ac0*/  R2UR UR30, R30 ;  /* 0x000000001e1e72ca */ /* 0x000fe400000e0000 */
[----:B------:R-:W-:Y:S01]  /*15ad0*/  IADD3 R30, R222, 0x660, RZ ;  /* 0x00000660de1e7810 */ /* 0x000fe20007ffe0ff */
[----:B-1----:R-:W-:Y:S01]  /*15ae0*/  @!P4 FMUL R43, R43, R43 ;  /* 0x0000002b2b2bc220 */ /* 0x002fe20000400000 */
[----:B------:R-:W-:-:S03]  /*15af0*/  FSETP.GEU.AND P4, PT, R44, -126, PT ;  /* 0xc2fc00002c00780b */ /* 0x000fc60003f8e000 */
[----:B------:R-:W-:Y:S01]  /*15b00*/  FADD R225, R225, R43 ;  /* 0x0000002be1e17221 */ /* 0x000fe20000000000 */
[----:B--2---:R-:W-:Y:S01]  /*15b10*/  @!P6 FMUL R31, R31, R31 ;  /* 0x0000001f1f1fe220 */ /* 0x004fe20000400000 */
[----:B------:R-:W-:-:S08]  /*15b20*/  FSETP.GEU.AND P6, PT, R46, -126, PT ;  /* 0xc2fc00002e00780b */ /* 0x000fd00003fce000 */
[----:B------:R-:W-:Y:S01]  /*15b30*/  @!P4 FMUL R44, R44, 0.5 ;  /* 0x3f0000002c2cc820 */ /* 0x000fe20000400000 */
[----:B------:R-:W-:-:S04]  /*15b40*/  FADD R224, R224, R31 ;  /* 0x0000001fe0e07221 */ /* 0x000fc80000000000 */
[----:B------:R-:W-:-:S06]  /*15b50*/  @!P6 FMUL R46, R46, 0.5 ;  /* 0x3f0000002e2ee820 */ /* 0x000fcc0000400000 */
[----:B------:R-:W1:Y:S01]  /*15b60*/  MUFU.EX2 R46, R46 ;  /* 0x0000002e002e7308 */ /* 0x000e620000000800 */
[----:B------:R-:W-:Y:S02]  /*15b70*/  WARPGROUP.DEPBAR.LE gsb0, 0x0 ;  /* 0x00008000000079c5 */ /* 0x000fe40000010000 */
[----:B------:R-:W-:-:S06]  /*15b80*/  WARPGROUP.ARRIVE ;  /* 0x00000000000079c5 */ /* 0x000fcc0000000000 */
[----:B------:R-:W-:Y:S01]  /*15b90*/  HGMMA.64x16x16.F32.BF16 R152, R24, gdesc[UR24].tnspB, R152, gsb0 ;  /* 0x4020001818987df0 */ /* 0x000fe20008001898 */
[----:B-1----:R-:W-:Y:S01]  /*15ba0*/  @!P6 FMUL R46, R46, R46 ;  /* 0x0000002e2e2ee220 */ /* 0x002fe20000400000 */
[----:B------:R-:W-:-:S03]  /*15bb0*/  FSETP.GEU.AND P6, PT, R45, -126, PT ;  /* 0xc2fc00002d00780b */ /* 0x000fc60003fce000 */
[----:B------:R-:W-:-:S10]  /*15bc0*/  FADD R225, R225, R46 ;  /* 0x0000002ee1e17221 */ /* 0x000fd40000000000 */
[----:B------:R-:W-:Y:S01]  /*15bd0*/  @!P6 FMUL R45, R45, 0.5 ;  /* 0x3f0000002d2de820 */ /* 0x000fe20000400000 */
[----:B------:R-:W-:Y:S02]  /*15be0*/  WARPGROUP.DEPBAR.LE gsb0, 0x0 ;  /* 0x00008000000079c5 */ /* 0x000fe40000010000 */
[----:B------:R-:W1:Y:S01]  /*15bf0*/  MUFU.EX2 R26, R37 ;  /* 0x00000025001a7308 */ /* 0x000e620000000800 */
[----:B------:R-:W-:Y:S01]  /*15c00*/  VIADD R24, R222, 0x460 ;  /* 0x00000460de187836 */ /* 0x000fe20000000000 */
[----:B------:R-:W-:Y:S01]  /*15c10*/  F2FP.BF16.F32.PACK_AB R27, R39, R38 ;  /* 0x00000026271b723e */ /* 0x000fe200000010ff */
[----:B------:R-:W-:-:S03]  /*15c20*/  IMAD.MOV.U32 R25, RZ, RZ, -0x3ffffff0 ;  /* 0xc0000010ff197424 */ /* 0x000fc600078e00ff */
[----:B------:R-:W-:Y:S02]  /*15c30*/  R2UR UR26, R24 ;  /* 0x00000000181a72ca */ /* 0x000fe400000e0000 */
[----:B------:R-:W-:Y:S02]  /*15c40*/  R2UR UR27, R25 ;  /* 0x00000000191b72ca */ /* 0x000fe400000e0000 */
[----:B------:R-:W-:Y:S02]  /*15c50*/  F2FP.BF16.F32.PACK_AB R25, R221, R226 ;  /* 0x000000e2dd19723e */ /* 0x000fe400000010ff */
[----:B------:R-:W-:Y:S01]  /*15c60*/  F2FP.BF16.F32.PACK_AB R24, R33, R29 ;  /* 0x0000001d2118723e */ /* 0x000fe200000010ff */
[----:B------:R-:W-:Y:S01]  /*15c70*/  IMAD.MOV.U32 R29, RZ, RZ, -0x3ffffff0 ;  /* 0xc0000010ff1d7424 */ /* 0x000fe200078e00ff */
[----:B------:R-:W2:Y:S01]  /*15c80*/  MUFU.EX2 R33, R40 ;  /* 0x0000002800217308 */ /* 0x000ea20000000800 */
[----:B-1----:R-:W-:Y:S01]  /*15c90*/  @!P3 FMUL R26, R26, R26 ;  /* 0x0000001a1a1ab220 */ /* 0x002fe20000400000 */
[----:B------:R-:W-:-:S03]  /*15ca0*/  FSETP.GEU.AND P3, PT, R47, -126, PT ;  /* 0xc2fc00002f00780b */ /* 0x000fc60003f6e000 */
[----:B------:R-:W-:Y:S01]  /*15cb0*/  FADD R224, R224, R26 ;  /* 0x0000001ae0e07221 */ /* 0x000fe20000000000 */
[----:B------:R-:W-:Y:S01]  /*15cc0*/  F2FP.BF16.F32.PACK_AB R26, R26, R31 ;  /* 0x0000001f1a1a723e */ /* 0x000fe200000010ff */
[----:B------:R-:W-:-:S03]  /*15cd0*/  IMAD.MOV.U32 R31, RZ, RZ, -0x3ffffff0 ;  /* 0xc0000010ff1f7424 */ /* 0x000fc600078e00ff */
[----:B------:R-:W-:-:S05]  /*15ce0*/  WARPGROUP.ARRIVE ;  /* 0x00000000000079c5 */ /* 0x000fca0000000000 */
[----:B------:R-:W-:Y:S01]  /*15cf0*/  @!P3 FMUL R47, R47, 0.5 ;  /* 0x3f0000002f2fb820 */ /* 0x000fe20000400000 */
[----:B------:R-:W-:Y:S01]  /*15d00*/  HGMMA.64x16x16.F32.BF16 R200, R24, gdesc[UR16].tnspB, R200, gsb0 ;  /* 0x4020001018c87df0 */ /* 0x000fe200080018c8 */
[----:B------:R-:W-:Y:S01]  /*15d10*/  R2UR UR19, R31 ;  /* 0x000000001f1372ca */ /* 0x000fe200000e0000 */
[----:B--2---:R-:W-:Y:S01]  /*15d20*/  @!P5 FMUL R33, R33, R33 ;  /* 0x000000212121d220 */ /* 0x004fe20000400000 */
[----:B------:R-:W-:Y:S02]  /*15d30*/  MOV R31, 0xc0000010 ;  /* 0xc0000010001f7802 */ /* 0x000fe40000000f00 */
[----:B------:R-:W1:Y:S01]  /*15d40*/  MUFU.EX2 R47, R47 ;  /* 0x0000002f002f7308 */ /* 0x000e620000000800 */
[----:B------:R-:W-:Y:S01]  /*15d50*/  FADD R224, R224, R33 ;  /* 0x00000021e0e07221 */ /* 0x000fe20000000000 */
[----:B------:R-:W-:Y:S01]  /*15d60*/  R2UR UR43, R31 ;  /* 0x000000001f2b72ca */ /* 0x000fe200000e0000 */
[----:B------:R-:W-:Y:S01]  /*15d70*/  IMAD.MOV.U32 R31, RZ, RZ, -0x3ffffff0 ;  /* 0xc0000010ff1f7424 */ /* 0x000fe200078e00ff */
[----:B------:R-:W-:Y:S01]  /*15d80*/  FSETP.GEU.AND P5, PT, R51, -126, PT ;  /* 0xc2fc00003300780b */ /* 0x000fe20003fae000 */
[----:B------:R-:W-:Y:S01]  /*15d90*/  FADD R224, R224, R41 ;  /* 0x00000029e0e07221 */ /* 0x000fe20000000000 */
[----:B------:R-:W-:-:S02]  /*15da0*/  R2UR UR18, R30 ;  /* 0x000000001e1272ca */ /* 0x000fc400000e0000 */
[----:B------:R-:W-:-:S04]  /*15db0*/  IADD3 R30, R222, 0xa60, RZ ;  /* 0x00000a60de1e7810 */ /* 0x000fc80007ffe0ff */
[----:B------:R-:W-:Y:S01]  /*15dc0*/  R2UR UR42, R30 ;  /* 0x000000001e2a72ca */ /* 0x000fe200000e0000 */
[----:B------:R-:W-:Y:S02]  /*15dd0*/  VIADD R30, R222, 0x80 ;  /* 0x00000080de1e7836 */ /* 0x000fe40000000000 */
[----:B-1----:R-:W-:Y:S01]  /*15de0*/  @!P3 FMUL R47, R47, R47 ;  /* 0x0000002f2f2fb220 */ /* 0x002fe20000400000 */
[----:B------:R-:W-:Y:S01]  /*15df0*/  FSETP.GEU.AND P3, PT, R50, -126, PT ;  /* 0xc2fc00003200780b */ /* 0x000fe20003f6e000 */
[----:B------:R-:W-:Y:S02]  /*15e00*/  @!P5 FMUL R51, R51, 0.5 ;  /* 0x3f0000003333d820 */ /* 0x000fe40000400000 */
[----:B------:R-:W-:-:S04]  /*15e10*/  FADD R225, R225, R47 ;  /* 0x0000002fe1e17221 */ /* 0x000fc80000000000 */
[----:B------:R-:W1:Y:S06]  /*15e20*/  MUFU.EX2 R51, R51 ;  /* 0x0000003300337308 */ /* 0x000e6c0000000800 */
[----:B------:R-:W-:Y:S01]  /*15e30*/  @!P3 FMUL R50, R50, 0.5 ;  /* 0x3f0000003232b820 */ /* 0x000fe20000400000 */
[----:B------:R-:W-:Y:S02]  /*15e40*/  WARPGROUP.DEPBAR.LE gsb0, 0x0 ;  /* 0x00008000000079c5 */ /* 0x000fe40000010000 */
[----:B------:R-:W-:-:S03]  /*15e50*/  WARPGROUP.ARRIVE ;  /* 0x00000000000079c5 */ /* 0x000fc60000000000 */
[----:B------:R-:W2:Y:S01]  /*15e60*/  MUFU.EX2 R50, R50 ;  /* 0x0000003200327308 */ /* 0x000ea20000000800 */
[----:B-1----:R-:W-:Y:S01]  /*15e70*/  @!P5 FMUL R51, R51, R51 ;  /* 0x000000333333d220 */ /* 0x002fe20000400000 */
[----:B------:R-:W-:Y:S01]  /*15e80*/  FSETP.GEU.AND P5, PT, R52, -126, PT ;  /* 0xc2fc00003400780b */ /* 0x000fe20003fae000 */
[----:B------:R-:W-:Y:S01]  /*15e90*/  HGMMA.64x16x16.F32.BF16 R192, R24, gdesc[UR12].tnspB, R192, gsb0 ;  /* 0x4020000c18c07df0 */ /* 0x000fe200080018c0 */
[----:B------:R-:W-:Y:S01]  /*15ea0*/  R2UR UR15, R29 ;  /* 0x000000001d0f72ca */ /* 0x000fe200000e0000 */
[----:B------:R-:W-:Y:S01]  /*15eb0*/  IMAD.MOV.U32 R29, RZ, RZ, -0x3ffffff0 ;  /* 0xc0000010ff1d7424 */ /* 0x000fe200078e00ff */
[----:B------:R-:W-:Y:S01]  /*15ec0*/  R2UR UR14, R28 ;  /* 0x000000001c0e72ca */ /* 0x000fe200000e0000 */
[----:B------:R-:W-:-:S08]  /*15ed0*/  VIADD R28, R222, 0xc60 ;  /* 0x00000c60de1c7836 */ /* 0x000fd00000000000 */
[----:B------:R-:W-:Y:S01]  /*15ee0*/  @!P5 FMUL R52, R52, 0.5 ;  /* 0x3f0000003434d820 */ /* 0x000fe20000400000 */
[----:B--2---:R-:W-:Y:S01]  /*15ef0*/  @!P3 FMUL R50, R50, R50 ;  /* 0x000000323232b220 */ /* 0x004fe20000400000 */
[----:B------:R-:W-:-:S03]  /*15f00*/  FSETP.GEU.AND P3, PT, R49, -126, PT ;  /* 0xc2fc00003100780b */ /* 0x000fc60003f6e000 */
[----:B------:R-:W-:-:S04]  /*15f10*/  FADD R225, R225, R50 ;  /* 0x00000032e1e17221 */ /* 0x000fc80000000000 */
[----:B------:R-:W-:-:S04]  /*15f20*/  FADD R225, R225, R51 ;  /* 0x00000033e1e17221 */ /* 0x000fc80000000000 */
[----:B------:R-:W-:Y:S02]  /*15f30*/  FADD R225, R225, R54 ;  /* 0x00000036e1e17221 */ /* 0x000fe40000000000 */
[----:B------:R-:W-:-:S06]  /*15f40*/  @!P3 FMUL R49, R49, 0.5 ;  /* 0x3f0000003131b820 */ /* 0x000fcc0000400000 */
[----:B------:R-:W1:Y:S01]  /*15f50*/  MUFU.EX2 R49, R49 ;  /* 0x0000003100317308 */ /* 0x000e620000000800 */
[----:B------:R-:W-:Y:S02]  /*15f60*/  WARPGROUP.DEPBAR.LE gsb0, 0x0 ;  /* 0x00008000000079c5 */ /* 0x000fe40000010000 */
[----:B------:R-:W-:Y:S01]  /*15f70*/  WARPGROUP.ARRIVE ;  /* 0x00000000000079c5 */ /* 0x000fe20000000000 */
[----:B-1----:R-:W-:-:S05]  /*15f80*/  @!P3 FMUL R49, R49, R49 ;  /* 0x000000313131b220 */ /* 0x002fca0000400000 */
[----:B------:R-:W-:Y:S01]  /*15f90*/  HGMMA.64x16x16.F32.BF16 R184, R24, gdesc[UR20].tnspB, R184, gsb0 ;  /* 0x4020001418b87df0 */ /* 0x000fe200080018b8 */
[----:B------:R-:W-:Y:S01]  /*15fa0*/  R2UR UR23, R29 ;  /* 0x000000001d1772ca */ /* 0x000fe200000e0000 */
[----:B------:R-:W-:Y:S01]  /*15fb0*/  IMAD.MOV.U32 R29, RZ, RZ, -0x3ffffff0 ;  /* 0xc0000010ff1d7424 */ /* 0x000fe200078e00ff */
[----:B------:R-:W-:Y:S02]  /*15fc0*/  R2UR UR22, R28 ;  /* 0x000000001c1672ca */ /* 0x000fe400000e0000 */
[----:B------:R-:W-:Y:S02]  /*15fd0*/  FSETP.GEU.AND P3, PT, R63, -126, PT ;  /* 0xc2fc00003f00780b */ /* 0x000fe40003f6e000 */
[----:B------:R-:W-:-:S11]  /*15fe0*/  IADD3 R28, R222, 0x280, RZ ;  /* 0x00000280de1c7810 */ /* 0x000fd60007ffe0ff */
[----:B------:R-:W-:-:S06]  /*15ff0*/  @!P3 FMUL R63, R63, 0.5 ;  /* 0x3f0000003f3fb820 */ /* 0x000fcc0000400000 */
[----:B------:R-:W1:Y:S02]  /*16000*/  MUFU.EX2 R63, R63 ;  /* 0x0000003f003f7308 */ /* 0x000e640000000800 */
[----:B-1----:R-:W-:Y:S01]  /*16010*/  @!P3 FMUL R63, R63, R63 ;  /* 0x0000003f3f3fb220 */ /* 0x002fe20000400000 */
[----:B------:R-:W-:Y:S02]  /*16020*/  WARPGROUP.DEPBAR.LE gsb0, 0x0 ;  /* 0x00008000000079c5 */ /* 0x000fe40000010000 */
[----:B------:R-:W-:Y:S01]  /*16030*/  WARPGROUP.ARRIVE ;  /* 0x00000000000079c5 */ /* 0x000fe20000000000 */
[----:B------:R-:W-:-:S05]  /*16040*/  FSETP.GEU.AND P3, PT, R66, -126, PT ;  /* 0xc2fc00004200780b */ /* 0x000fca0003f6e000 */
[----:B------:R-:W-:Y:S01]  /*16050*/  HGMMA.64x16x16.F32.BF16 R176, R24, gdesc[UR8].tnspB, R176, gsb0 ;  /* 0x4020000818b07df0 */ /* 0x000fe200080018b0 */
[----:B------:R-:W-:Y:S02]  /*16060*/  R2UR UR11, R31 ;  /* 0x000000001f0b72ca */ /* 0x000fe400000e0000 */
[----:B------:R-:W1:Y:S01]  /*16070*/  MUFU.EX2 R31, R44 ;  /* 0x0000002c001f7308 */ /* 0x000e620000000800 */
[----:B------:R-:W-:Y:S02]  /*16080*/  R2UR UR10, R30 ;  /* 0x000000001e0a72ca */ /* 0x000fe400000e0000 */
[----:B------:R-:W-:Y:S02]  /*16090*/  IADD3 R30, R222, 0x880, RZ ;  /* 0x00000880de1e7810 */ /* 0x000fe40007ffe0ff */
[----:B------:R-:W-:Y:S02]  /*160a0*/  @!P3 FMUL R66, R66, 0.5 ;  /* 0x3f0000004242b820 */ /* 0x000fe40000400000 */
[----:B------:R-:W-:Y:S01]  /*160b0*/  R2UR UR12, R30 ;  /* 0x000000001e0c72ca */ /* 0x000fe200000e0000 */
[----:B------:R-:W-:-:S03]  /*160c0*/  VIADD R30, R222, 0xc80 ;  /* 0x00000c80de1e7836 */ /* 0x000fc60000000000 */
[----:B------:R-:W2:Y:S02]  /*160d0*/  MUFU.EX2 R66, R66 ;  /* 0x0000004200427308 */ /* 0x000ea40000000800 */
[----:B------:R-:W-:Y:S01]  /*160e0*/  R2UR UR20, R30 ;  /* 0x000000001e1472ca */ /* 0x000fe200000e0000 */
[----:B------:R-:W-:Y:S02]  /*160f0*/  VIADD R30, R222, 0x2a0 ;  /* 0x000002a0de1e7836 */ /* 0x000fe40000000000 */
[----:B-1----:R-:W-:Y:S01]  /*16100*/  @!P4 FMUL R31, R31, R31 ;  /* 0x0000001f1f1fc220 */ /* 0x002fe20000400000 */
[----:B------:R-:W-:-:S03]  /*16110*/  FSETP.GEU.AND P4, PT, R48, -126, PT ;  /* 0xc2fc00003000780b */ /* 0x000fc60003f8e000 */
[----:B------:R-:W-:Y:S01]  /*16120*/  FADD R224, R224, R31 ;  /* 0x0000001fe0e07221 */ /* 0x000fe20000000000 */
[----:B--2---:R-:W-:Y:S01]  /*16130*/  @!P3 FMUL R66, R66, R66 ;  /* 0x000000424242b220 */ /* 0x004fe20000400000 */
[----:B------:R-:W-:-:S08]  /*16140*/  FSETP.GEU.AND P3, PT, R65, -126, PT ;  /* 0xc2fc00004100780b */ /* 0x000fd00003f6e000 */
[----:B------:R-:W-:Y:S01]  /*16150*/  @!P4 FMUL R48, R48, 0.5 ;  /* 0x3f0000003030c820 */ /* 0x000fe20000400000 */
[----:B------:R-:W-:Y:S02]  /*16160*/  WARPGROUP.DEPBAR.LE gsb0, 0x0 ;  /* 0x00008000000079c5 */ /* 0x000fe40000010000 */
[----:B------:R-:W-:Y:S02]  /*16170*/  WARPGROUP.ARRIVE ;  /* 0x00000000000079c5 */ /* 0x000fe40000000000 */
[----:B------:R-:W-:-:S04]  /*16180*/  @!P3 FMUL R65, R65, 0.5 ;  /* 0x3f0000004141b820 */ /* 0x000fc80000400000 */
[----:B------:R-:W-:Y:S01]  /*16190*/  HGMMA.64x16x16.F32.BF16 R168, R24, gdesc[UR4].tnspB, R168, gsb0 ;  /* 0x4020000418a87df0 */ /* 0x000fe200080018a8 */
[----:B------:R-:W-:Y:S01]  /*161a0*/  R2UR UR7, R29 ;  /* 0x000000001d0772ca */ /* 0x000fe200000e0000 */
[----:B------:R-:W-:Y:S01]  /*161b0*/  IMAD.MOV.U32 R29, RZ, RZ, -0x3ffffff0 ;  /* 0xc0000010ff1d7424 */ /* 0x000fe200078e00ff */
[----:B------:R-:W-:Y:S01]  /*161c0*/  R2UR UR6, R28 ;  /* 0x000000001c0672ca */ /* 0x000fe200000e0000 */
[----:B------:R-:W1:Y:S01]  /*161d0*/  MUFU.EX2 R65, R65 ;  /* 0x0000004100417308 */ /* 0x000e620000000800 */
[----:B------:R-:W-:Y:S01]  /*161e0*/  IADD3 R28, R222, 0x480, RZ ;  /* 0x00000480de1c7810 */ /* 0x000fe20007ffe0ff */
[----:B-1----:R-:W-:Y:S01]  /*161f0*/  @!P3 FMUL R65, R65, R65 ;  /* 0x000000414141b220 */ /* 0x002fe20000400000 */
[----:B------:R-:W-:-:S13]  /*16200*/  FSETP.GEU.AND P3, PT, R78, -126, PT ;  /* 0xc2fc00004e00780b */ /* 0x000fda0003f6e000 */
[----:B------:R-:W-:-:S06]  /*16210*/  @!P3 FMUL R78, R78, 0.5 ;  /* 0x3f0000004e4eb820 */ /* 0x000fcc0000400000 */
[----:B------:R-:W1:Y:S01]  /*16220*/  MUFU.EX2 R78, R78 ;  /* 0x0000004e004e7308 */ /* 0x000e620000000800 */
[----:B------:R-:W-:Y:S02]  /*16230*/  WARPGROUP.DEPBAR.LE gsb0, 0x0 ;  /* 0x00008000000079c5 */ /* 0x000fe40000010000 */
[----:B------:R-:W-:-:S06]  /*16240*/  WARPGROUP.ARRIVE ;  /* 0x00000000000079c5 */ /* 0x000fcc0000000000 */
[----:B------:R-:W-:Y:S01]  /*16250*/  HGMMA.64x16x16.F32.BF16 R160, R24, gdesc[UR52].tnspB, R160, gsb0 ;  /* 0x4020003418a07df0 */ /* 0x000fe200080018a0 */
[----:B------:R-:W-:Y:S01]  /*16260*/  R2UR UR55, R29 ;  /* 0x000000001d3772ca */ /* 0x000fe200000e0000 */
[----:B------:R-:W-:Y:S01]  /*16270*/  IMAD.MOV.U32 R29, RZ, RZ, -0x3ffffff0 ;  /* 0xc0000010ff1d7424 */ /* 0x000fe200078e00ff */
[----:B------:R-:W-:Y:S01]  /*16280*/  R2UR UR54, R28 ;  /* 0x000000001c3672ca */ /* 0x000fe200000e0000 */
[----:B------:R-:W-:-:S03]  /*16290*/  VIADD R28, R222, 0x680 ;  /* 0x00000680de1c7836 */ /* 0x000fc60000000000 */
[----:B------:R-:W-:Y:S01]  /*162a0*/  R2UR UR9, R29 ;  /* 0x000000001d0972ca */ /* 0x000fe200000e0000 */
[----:B------:R-:W-:Y:S01]  /*162b0*/  IMAD.MOV.U32 R29, RZ, RZ, -0x3ffffff0 ;  /* 0xc0000010ff1d7424 */ /* 0x000fe200078e00ff */
[----:B------:R-:W-:Y:S01]  /*162c0*/  R2UR UR8, R28 ;  /* 0x000000001c0872ca */ /* 0x000fe200000e0000 */
[----:B-1----:R-:W-:Y:S01]  /*162d0*/  @!P3 FMUL R78, R78, R78 ;  /* 0x0000004e4e4eb220 */ /* 0x002fe20000400000 */
[----:B------:R-:W-:Y:S02]  /*162e0*/  IADD3 R28, R222, 0xa80, RZ ;  /* 0x00000a80de1c7810 */ /* 0x000fe40007ffe0ff */
[----:B------:R-:W-:-:S13]  /*162f0*/  FSETP.GEU.AND P3, PT, R77, -126, PT ;  /* 0xc2fc00004d00780b */ /* 0x000fda0003f6e000 */
[----:B------:R-:W-:-:S06]  /*16300*/  @!P3 FMUL R77, R77, 0.5 ;  /* 0x3f0000004d4db820 */ /* 0x000fcc0000400000 */
[----:B------:R-:W1:Y:S01]  /*16310*/  MUFU.EX2 R77, R77 ;  /* 0x0000004d004d7308 */ /* 0x000e620000000800 */
[----:B------:R-:W-:Y:S02]  /*16320*/  WARPGROUP.DEPBAR.LE gsb0, 0x0 ;  /* 0x00008000000079c5 */ /* 0x000fe40000010000 */
[----:B------:R-:W-:Y:S01]  /*16330*/  WARPGROUP.ARRIVE ;  /* 0x00000000000079c5 */ /* 0x000fe20000000000 */
[----:B-1----:R-:W-:-:S05]  /*16340*/  @!P3 FMUL R77, R77, R77 ;  /* 0x0000004d4d4db220 */ /* 0x002fca0000400000 */
[----:B------:R-:W-:Y:S01]  /*16350*/  HGMMA.64x16x16.F32.BF16 R152, R24, gdesc[UR56].tnspB, R152, gsb0 ;  /* 0x4020003818987df0 */ /* 0x000fe20008001898 */
[----:B------:R-:W-:Y:S01]  /*16360*/  UMOV UR58, UR16 ;  /* 0x00000010003a7c82 */ /* 0x000fe20008000000 */
[----:B------:R-:W-:Y:S01]  /*16370*/  UMOV UR59, UR17 ;  /* 0x00000011003b7c82 */ /* 0x000fe20008000000 */
[----:B------:R-:W-:Y:S02]  /*16380*/  R2UR UR17, R29 ;  /* 0x000000001d1172ca */ /* 0x000fe400000e0000 */
[----:B------:R-:W-:Y:S02]  /*16390*/  MOV R29, 0xc0000010 ;  /* 0xc0000010001d7802 */ /* 0x000fe40000000f00 */
[----:B------:R-:W-:Y:S01]  /*163a0*/  R2UR UR16, R28 ;  /* 0x000000001c1072ca */ /* 0x000fe200000e0000 */
[----:B------:R-:W-:Y:S01]  /*163b0*/  VIADD R28, R222, 0xa0 ;  /* 0x000000a0de1c7836 */ /* 0x000fe20000000000 */
[----:B------:R-:W-:-:S13]  /*163c0*/  FSETP.GEU.AND P3, PT, R80, -126, PT ;  /* 0xc2fc00005000780b */ /* 0x000fda0003f6e000 */
[----:B------:R-:W-:Y:S01]  /*163d0*/  @!P3 FMUL R80, R80, 0.5 ;  /* 0x3f0000005050b820 */ /* 0x000fe20000400000 */
[----:B------:R-:W-:Y:S02]  /*163e0*/  WARPGROUP.DEPBAR.LE gsb0, 0x0 ;  /* 0x00008000000079c5 */ /* 0x000fe40000010000 */
[----:B------:R-:W1:Y:S01]  /*163f0*/  MUFU.EX2 R26, R45 ;  /* 0x0000002d001a7308 */ /* 0x000e620000000800 */
[----:B------:R-:W-:Y:S02]  /*16400*/  F2FP.BF16.F32.PACK_AB R25, R43, R42 ;  /* 0x0000002a2b19723e */ /* 0x000fe400000010ff */
[----:B------:R-:W-:Y:S02]  /*16410*/  F2FP.BF16.F32.PACK_AB R27, R47, R46 ;  /* 0x0000002e2f1b723e */ /* 0x000fe400000010ff */
[----:B------:R-:W-:Y:S02]  /*16420*/  F2FP.BF16.F32.PACK_AB R24, R41, R33 ;  /* 0x000000212918723e */ /* 0x000fe400000010ff */
[----:B------:R-:W-:Y:S01]  /*16430*/  MOV R42, UR52 ;  /* 0x00000034002a7c02 */ /* 0x000fe20008000f00 */
[----:B------:R-:W2:Y:S03]  /*16440*/  MUFU.EX2 R33, R48 ;  /* 0x0000003000217308 */ /* 0x000ea60000000800 */
[----:B------:R-:W-:Y:S01]  /*16450*/  R2UR UR52, R42 ;  /* 0x000000002a3472ca */ /* 0x000fe200000e0000 */
[----:B-1----:R-:W-:Y:S01]  /*16460*/  @!P6 FMUL R26, R26, R26 ;  /* 0x0000001a1a1ae220 */ /* 0x002fe20000400000 */
[----:B------:R-:W-:-:S03]  /*16470*/  FSETP.GEU.AND P6, PT, R55, -126, PT ;  /* 0xc2fc00003700780b */ /* 0x000fc60003fce000 */
[----:B------:R-:W-:Y:S01]  /*16480*/  FADD R224, R224, R26 ;  /* 0x0000001ae0e07221 */ /* 0x000fe20000000000 */
[----:B------:R-:W-:Y:S01]  /*16490*/  F2FP.BF16.F32.PACK_AB R26, R26, R31 ;  /* 0x0000001f1a1a723e */ /* 0x000fe200000010ff */
[----:B------:R-:W-:Y:S02]  /*164a0*/  IMAD.MOV.U32 R31, RZ, RZ, -0x3ffffff0 ;  /* 0xc0000010ff1f7424 */ /* 0x000fe400078e00ff */
[----:B--2---:R-:W-:Y:S01]  /*164b0*/  @!P4 FMUL R33, R33, R33 ;  /* 0x000000212121c220 */ /* 0x004fe20000400000 */
[----:B------:R-:W-:Y:S01]  /*164c0*/  WARPGROUP.ARRIVE ;  /* 0x00000000000079c5 */ /* 0x000fe20000000000 */
[----:B------:R-:W-:Y:S02]  /*164d0*/  FSETP.GEU.AND P4, PT, R59, -126, PT ;  /* 0xc2fc00003b00780b */ /* 0x000fe40003f8e000 */
[----:B------:R-:W-:Y:S01]  /*164e0*/  FADD R224, R224, R33 ;  /* 0x00000021e0e07221 */ /* 0x000fe20000000000 */
[----:B------:R-:W-:Y:S01]  /*164f0*/  R2UR UR13, R31 ;  /* 0x000000001f0d72ca */ /* 0x000fe200000e0000 */
[----:B------:R-:W-:Y:S01]  /*16500*/  @!P6 FMUL R55, R55, 0.5 ;  /* 0x3f0000003737e820 */ /* 0x000fe20000400000 */
[----:B------:R-:W-:Y:S01]  /*16510*/  HGMMA.64x16x16.F32.BF16 R200, R24, gdesc[UR36].tnspB, R200, gsb0 ;  /* 0x4020002418c87df0 */ /* 0x000fe200080018c8 */
[----:B------:R-:W-:Y:S01]  /*16520*/  R2UR UR39, R35 ;  /* 0x00000000232772ca */ /* 0x000fe200000e0000 */
[----:B------:R-:W-:Y:S01]  /*16530*/  FADD R224, R224, R49 ;  /* 0x00000031e0e07221 */ /* 0x000fe20000000000 */
[----:B------:R-:W-:-:S02]  /*16540*/  R2UR UR38, R220 ;  /* 0x00000000dc2672ca */ /* 0x000fc400000e0000 */
[----:B------:R-:W1:Y:S01]  /*16550*/  MUFU.EX2 R55, R55 ;  /* 0x0000003700377308 */ /* 0x000e620000000800 */
[----:B------:R-:W-:Y:S02]  /*16560*/  MOV R31, 0xc0000010 ;  /* 0xc0000010001f7802 */ /* 0x000fe40000000f00 */
[----:B------:R-:W-:Y:S02]  /*16570*/  @!P4 FMUL R59, R59, 0.5 ;  /* 0x3f0000003b3bc820 */ /* 0x000fe40000400000 */
[----:B------:R-:W-:Y:S01]  /*16580*/  R2UR UR21, R31 ;  /* 0x000000001f1572ca */ /* 0x000fe200000e0000 */
[----:B------:R-:W-:-:S03]  /*16590*/  IMAD.MOV.U32 R31, RZ, RZ, -0x3ffffff0 ;  /* 0xc0000010ff1f7424 */ /* 0x000fc600078e00ff */
[----:B------:R-:W2:Y:S01]  /*165a0*/  MUFU.EX2 R59, R59 ;  /* 0x0000003b003b7308 */ /* 0x000ea20000000800 */
[----:B-1----:R-:W-:Y:S01]  /*165b0*/  @!P6 FMUL R55, R55, R55 ;  /* 0x000000373737e220 */ /* 0x002fe20000400000 */
[----:B------:R-:W-:-:S03]  /*165c0*/  FSETP.GEU.AND P6, PT, R58, -126, PT ;  /* 0xc2fc00003a00780b */ /* 0x000fc60003fce000 */
[----:B------:R-:W-:Y:S01]  /*165d0*/  FADD R225, R225, R55 ;  /* 0x00000037e1e17221 */ /* 0x000fe20000000000 */
[----:B--2---:R-:W-:Y:S01]  /*165e0*/  @!P4 FMUL R59, R59, R59 ;  /* 0x0000003b3b3bc220 */ /* 0x004fe20000400000 */
[----:B------:R-:W-:-:S08]  /*165f0*/  FSETP.GEU.AND P4, PT, R60, -126, PT ;  /* 0xc2fc00003c00780b */ /* 0x000fd00003f8e000 */
[----:B------:R-:W-:Y:S01]  /*16600*/  @!P6 FMUL R58, R58, 0.5 ;  /* 0x3f0000003a3ae820 */ /* 0x000fe20000400000 */
[----:B------:R-:W-:Y:S02]  /*16610*/  WARPGROUP.DEPBAR.LE gsb0, 0x0 ;  /* 0x00008000000079c5 */ /* 0x000fe40000010000 */
[----:B------:R-:W-:-:S03]  /*16620*/  WARPGROUP.ARRIVE ;  /* 0x00000000000079c5 */ /* 0x000fc60000000000 */
[----:B------:R-:W1:Y:S01]  /*16630*/  MUFU.EX2 R58, R58 ;  /* 0x0000003a003a7308 */ /* 0x000e620000000800 */
[----:B------:R-:W-:Y:S02]  /*16640*/  @!P4 FMUL R60, R60, 0.5 ;  /* 0x3f0000003c3cc820 */ /* 0x000fe40000400000 */
[----:B------:R-:W-:Y:S01]  /*16650*/  HGMMA.64x16x16.F32.BF16 R192, R24, gdesc[UR48].tnspB, R192, gsb0 ;  /* 0x4020003018c07df0 */ /* 0x000fe200080018c0 */
[----:B------:R-:W-:Y:S02]  /*16660*/  R2UR UR51, R34 ;  /* 0x00000000223372ca */ /* 0x000fe400000e0000 */
[----:B------:R-:W-:Y:S02]  /*16670*/  R2UR UR50, R219 ;  /* 0x00000000db3272ca */ /* 0x000fe400000e0000 */
[----:B------:R-:W-:-:S04]  /*16680*/  MOV R34, UR57 ;  /* 0x0000003900227c02 */ /* 0x000fc80008000f00 */
[----:B------:R-:W-:Y:S01]  /*16690*/  R2UR UR57, R34 ;  /* 0x00000000223972ca */ /* 0x000fe200000e0000 */
[----:B-1----:R-:W-:Y:S01]  /*166a0*/  @!P6 FMUL R58, R58, R58 ;  /* 0x0000003a3a3ae220 */ /* 0x002fe20000400000 */
[----:B------:R-:W-:-:S03]  /*166b0*/  FSETP.GEU.AND P6, PT, R57, -126, PT ;  /* 0xc2fc00003900780b */ /* 0x000fc60003fce000 */
[----:B------:R-:W-:-:S04]  /*166c0*/  FADD R225, R225, R58 ;  /* 0x0000003ae1e17221 */ /* 0x000fc80000000000 */
[----:B------:R-:W-:-:S06]  /*166d0*/  FADD R225, R225, R59 ;  /* 0x0000003be1e17221 */ /* 0x000fcc0000000000 */
[----:B------:R-:W-:-:S06]  /*166e0*/  @!P6 FMUL R57, R57, 0.5 ;  /* 0x3f0000003939e820 */ /* 0x000fcc0000400000 */
[----:B------:R-:W1:Y:S01]  /*166f0*/  MUFU.EX2 R57, R57 ;  /* 0x0000003900397308 */ /* 0x000e620000000800 */
[----:B------:R-:W-:Y:S02]  /*16700*/  WARPGROUP.DEPBAR.LE gsb0, 0x0 ;  /* 0x00008000000079c5 */ /* 0x000fe40000010000 */
[----:B------:R-:W-:Y:S01]  /*16710*/  WARPGROUP.ARRIVE ;  /* 0x00000000000079c5 */ /* 0x000fe20000000000 */
[----:B-1----:R-:W-:-:S05]  /*16720*/  @!P6 FMUL R57, R57, R57 ;  /* 0x000000393939e220 */ /* 0x002fca0000400000 */
[----:B------:R-:W-:Y:S01]  /*16730*/  HGMMA.64x16x16.F32.BF16 R184, R24, gdesc[UR56].tnspB, R184, gsb0 ;  /* 0x4020003818b87df0 */ /* 0x000fe200080018b8 */
[----:B------:R-:W-:Y:S02]  /*16740*/  R2UR UR59, R12 ;  /* 0x000000000c3b72ca */ /* 0x000fe400000e0000 */
[----:B------:R-:W-:Y:S02]  /*16750*/  R2UR UR58, R14 ;  /* 0x000000000e3a72ca */ /* 0x000fe400000e0000 */
[----:B------:R-:W-:Y:S02]  /*16760*/  FSETP.GEU.AND P6, PT, R70, -126, PT ;  /* 0xc2fc00004600780b */ /* 0x000fe40003fce000 */
[----:B------:R-:W-:-:S04]  /*16770*/  MOV R14, UR56 ;  /* 0x00000038000e7c02 */ /* 0x000fc80008000f00 */
[----:B------:R-:W-:-:S07]  /*16780*/  R2UR UR56, R14 ;  /* 0x000000000e3872ca */ /* 0x000fce00000e0000 */
        /* <DEDUP_REMOVED lines=9> */
[----:B------:R-:W-:Y:S01]  /*16820*/  R2UR UR58, R28 ;  /* 0x000000001c3a72ca */ /* 0x000fe200000e0000 */
[----:B------:R-:W-:-:S03]  /*16830*/  VIADD R28, R222, 0x8a0 ;  /* 0x000008a0de1c7836 */ /* 0x000fc60000000000 */
[----:B------:R-:W-:-:S06]  /*16840*/  @!P6 FMUL R69, R69, 0.5 ;  /* 0x3f0000004545e820 */ /* 0x000fcc0000400000 */
[----:B------:R-:W-:Y:S01]  /*16850*/  MOV R35, UR59 ;  /* 0x0000003b00237c02 */ /* 0x000fe20008000f00 */
[----:B------:R-:W-:Y:S01]  /*16860*/  UMOV UR59, UR21 ;  /* 0x00000015003b7c82 */ /* 0x000fe20008000000 */
[----:B------:R-:W2:Y:S01]  /*16870*/  MUFU.EX2 R69, R69 ;  /* 0x0000004500457308 */ /* 0x000ea20000000800 */
[----:B------:R-:W-:Y:S01]  /*16880*/  MOV R12, UR58 ;  /* 0x0000003a000c7c02 */ /* 0x000fe20008000f00 */
[----:B------:R-:W-:Y:S01]  /*16890*/  UMOV UR58, UR20 ;  /* 0x00000014003a7c82 */ /* 0x000fe20008000000 */
[----:B------:R-:W-:Y:S01]  /*168a0*/  MOV R37, UR59 ;  /* 0x0000003b00257c02 */ /* 0x000fe20008000f00 */
[----:B-1----:R-:W-:Y:S01]  /*168b0*/  @!P5 FMUL R29, R29, R29 ;  /* 0x0000001d1d1dd220 */ /* 0x002fe20000400000 */
[----:B------:R-:W-:Y:S01]  /*168c0*/  FSETP.GEU.AND P5, PT, R62, -126, PT ;  /* 0xc2fc00003e00780b */ /* 0x000fe20003fae000 */
[----:B------:R-:W-:Y:S01]  /*168d0*/  UMOV UR59, UR17 ;  /* 0x00000011003b7c82 */ /* 0x000fe20008000000 */
[----:B------:R-:W-:Y:S01]  /*168e0*/  MOV R38, UR58 ;  /* 0x0000003a00267c02 */ /* 0x000fe20008000f00 */
[----:B------:R-:W-:Y:S01]  /*168f0*/  FADD R224, R224, R29 ;  /* 0x0000001de0e07221 */ /* 0x000fe20000000000 */
[----:B------:R-:W-:Y:S01]  /*16900*/  UMOV UR58, UR16 ;  /* 0x00000010003a7c82 */ /* 0x000fe20008000000 */
[----:B------:R-:W-:Y:S01]  /*16910*/  MOV R36, UR59 ;  /* 0x0000003b00247c02 */ /* 0x000fe20008000f00 */
[----:B------:R-:W-:Y:S01]  /*16920*/  UMOV UR59, UR13 ;  /* 0x0000000d003b7c82 */ /* 0x000fe20008000000 */
[----:B------:R-:W-:Y:S01]  /*16930*/  MOV R32, UR58 ;  /* 0x0000003a00207c02 */ /* 0x000fe20008000f00 */
[----:B------:R-:W-:Y:S01]  /*16940*/  UMOV UR58, UR12 ;  /* 0x0000000c003a7c82 */ /* 0x000fe20008000000 */
[----:B------:R-:W-:Y:S01]  /*16950*/  MOV R39, UR59 ;  /* 0x0000003b00277c02 */ /* 0x000fe20008000f00 */
[----:B------:R-:W-:Y:S01]  /*16960*/  UMOV UR59, UR9 ;  /* 0x00000009003b7c82 */ /* 0x000fe20008000000 */
[----:B------:R-:W-:Y:S01]  /*16970*/  MOV R40, UR58 ;  /* 0x0000003a00287c02 */ /* 0x000fe20008000f00 */
[----:B------:R-:W-:Y:S01]  /*16980*/  UMOV UR58, UR8 ;  /* 0x00000008003a7c82 */ /* 0x000fe20008000000 */
[----:B------:R-:W-:Y:S01]  /*16990*/  @!P5 FMUL R62, R62, 0.5 ;  /* 0x3f0000003e3ed820 */ /* 0x000fe20000400000 */
[----:B--2---:R-:W-:Y:S01]  /*169a0*/  @!P6 FMUL R69, R69, R69 ;  /* 0x000000454545e220 */ /* 0x004fe20000400000 */
[----:B------:R-:W-:-:S04]  /*169b0*/  FSETP.GEU.AND P6, PT, R72, -126, PT ;  /* 0xc2fc00004800780b */ /* 0x000fc80003fce000 */
[----:B------:R-:W1:Y:S01]  /*169c0*/  MUFU.EX2 R62, R62 ;  /* 0x0000003e003e7308 */ /* 0x000e620000000800 */
[----:B------:R-:W-:Y:S02]  /*169d0*/  WARPGROUP.DEPBAR.LE gsb0, 0x0 ;  /* 0x00008000000079c5 */ /* 0x000fe40000010000 */
[----:B------:R-:W-:-:S06]  /*169e0*/  WARPGROUP.ARRIVE ;  /* 0x00000000000079c5 */ /* 0x000fcc0000000000 */
[----:B------:R-:W-:Y:S01]  /*169f0*/  @!P6 FMUL R72, R72, 0.5 ;  /* 0x3f0000004848e820 */ /* 0x000fe20000400000 */
[----:B------:R-:W-:Y:S01]  /*16a00*/  HGMMA.64x16x16.F32.BF16 R168, R24, gdesc[UR48].tnspB, R168, gsb0 ;  /* 0x4020003018a87df0 */ /* 0x000fe200080018a8 */
[----:B-1----:R-:W-:Y:S01]  /*16a10*/  @!P5 FMUL R62, R62, R62 ;  /* 0x0000003e3e3ed220 */ /* 0x002fe20000400000 */
[----:B------:R-:W-:-:S03]  /*16a20*/  FSETP.GEU.AND P5, PT, R61, -126, PT ;  /* 0xc2fc00003d00780b */ /* 0x000fc60003fae000 */
[----:B------:R-:W-:-:S04]  /*16a30*/  FADD R225, R225, R62 ;  /* 0x0000003ee1e17221 */ /* 0x000fc80000000000 */
[----:B------:R-:W-:-:S04]  /*16a40*/  FADD R225, R225, R63 ;  /* 0x0000003fe1e17221 */ /* 0x000fc80000000000 */
[----:B------:R-:W-:Y:S02]  /*16a50*/  FADD R225, R225, R66 ;  /* 0x00000042e1e17221 */ /* 0x000fe40000000000 */
[----:B------:R-:W-:Y:S01]  /*16a60*/  @!P5 FMUL R61, R61, 0.5 ;  /* 0x3f0000003d3dd820 */ /* 0x000fe20000400000 */
[----:B------:R-:W-:Y:S02]  /*16a70*/  WARPGROUP.DEPBAR.LE gsb0, 0x0 ;  /* 0x00008000000079c5 */ /* 0x000fe40000010000 */
[----:B------:R-:W-:-:S06]  /*16a80*/  WARPGROUP.ARRIVE ;  /* 0x00000000000079c5 */ /* 0x000fcc0000000000 */
[----:B------:R-:W-:Y:S01]  /*16a90*/  HGMMA.64x16x16.F32.BF16 R160, R24, gdesc[UR36].tnspB, R160, gsb0 ;  /* 0x4020002418a07df0 */ /* 0x000fe200080018a0 */
[----:B------:R-:W-:Y:S02]  /*16aa0*/  R2UR UR39, R31 ;  /* 0x000000001f2772ca */ /* 0x000fe400000e0000 */
[----:B------:R-:W-:Y:S02]  /*16ab0*/  MOV R31, 0xc0000010 ;  /* 0xc0000010001f7802 */ /* 0x000fe40000000f00 */
[----:B------:R-:W-:Y:S01]  /*16ac0*/  R2UR UR38, R30 ;  /* 0x000000001e2672ca */ /* 0x000fe200000e0000 */
[----:B------:R-:W-:Y:S01]  /*16ad0*/  VIADD R30, R222, 0x6a0 ;  /* 0x000006a0de1e7836 */ /* 0x000fe20000000000 */
[----:B------:R-:W-:Y:S02]  /*16ae0*/  WARPGROUP.DEPBAR.LE gsb0, 0x0 ;  /* 0x00008000000079c5 */ /* 0x000fe40000010000 */
[----:B------:R-:W-:-:S06]  /*16af0*/  WARPGROUP.ARRIVE ;  /* 0x00000000000079c5 */ /* 0x000fcc0000000000 */
[----:B------:R-:W-:Y:S03]  /*16b00*/  HGMMA.64x16x16.F32.BF16 R152, R24, gdesc[UR44].tnspB, R152, gsb0 ;  /* 0x4020002c18987df0 */ /* 0x000fe60008001898 */
[----:B------:R-:W-:Y:S02]  /*16b10*/  WARPGROUP.DEPBAR.LE gsb0, 0x0 ;  /* 0x00008000000079c5 */ /* 0x000fe40000010000 */
[----:B------:R-:W1:Y:S01]  /*16b20*/  MUFU.EX2 R26, R53 ;  /* 0x00000035001a7308 */ /* 0x000e620000000800 */
[----:B------:R-:W-:Y:S01]  /*16b30*/  VIADD R24, R222, 0x4a0 ;  /* 0x000004a0de187836 */ /* 0x000fe20000000000 */
[----:B------:R-:W-:Y:S02]  /*16b40*/  MOV R25, 0xc0000010 ;  /* 0xc000001000197802 */ /* 0x000fe40000000f00 */
[----:B------:R-:W-:Y:S02]  /*16b50*/  F2FP.BF16.F32.PACK_AB R27, R55, R54 ;  /* 0x00000036371b723e */ /* 0x000fe400000010ff */
[----:B------:R-:W-:-:S02]  /*16b60*/  R2UR UR50, R24 ;  /* 0x00000000183272ca */ /* 0x000fc400000e0000 */
[----:B------:R-:W-:Y:S02]  /*16b70*/  R2UR UR51, R25 ;  /* 0x00000000193372ca */ /* 0x000fe400000e0000 */
[----:B------:R-:W-:Y:S02]  /*16b80*/  F2FP.BF16.F32.PACK_AB R25, R51, R50 ;  /* 0x000000323319723e */ /* 0x000fe400000010ff */
[----:B------:R-:W-:Y:S01]  /*16b90*/  F2FP.BF16.F32.PACK_AB R24, R49, R33 ;  /* 0x000000213118723e */ /* 0x000fe200000010ff */
        /* <DEDUP_REMOVED lines=9> */
[----:B------:R-:W-:Y:S01]  /*16c30*/  IMAD.MOV.U32 R31, RZ, RZ, -0x3ffffff0 ;  /* 0xc0000010ff1f7424 */ /* 0x000fe200078e00ff */
[----:B------:R-:W1:Y:S01]  /*16c40*/  MUFU.EX2 R33, R56 ;  /* 0x0000003800217308 */ /* 0x000e620000000800 */
[----:B------:R-:W-:Y:S01]  /*16c50*/  R2UR UR34, R30 ;  /* 0x000000001e2272ca */ /* 0x000fe200000e0000 */
[----:B------:R-:W-:Y:S02]  /*16c60*/  VIADD R30, R222, 0xaa0 ;  /* 0x00000aa0de1e7836 */ /* 0x000fe40000000000 */
        /* <DEDUP_REMOVED lines=9> */
[----:B------:R-:W-:Y:S02]  /*16d00*/  R2UR UR30, R28 ;  /* 0x000000001c1e72ca */ /* 0x000fe400000e0000 */
[----:B------:R-:W-:Y:S02]  /*16d10*/  R2UR UR31, R29 ;  /* 0x000000001d1f72ca */ /* 0x000fe400000e0000 */
[----:B------:R-:W-:Y:S01]  /*16d20*/  IADD3 R28, R222, 0xca0, RZ ;  /* 0x00000ca0de1c7810 */ /* 0x000fe20007ffe0ff */
[----:B-1----:R-:W-:Y:S01]  /*16d30*/  @!P2 FMUL R67, R67, R67 ;  /* 0x000000434343a220 */ /* 0x002fe20000400000 */
[----:B------:R-:W-:Y:S02]  /*16d40*/  FSETP.GEU.AND P2, PT, R68, -126, PT ;  /* 0xc2fc00004400780b */ /* 0x000fe40003f4e000 */
[----:B------:R-:W-:Y:S01]  /*16d50*/  MOV R29, 0xc0000010 ;  /* 0xc0000010001d7802 */ /* 0x000fe20000000f00 */
[----:B------:R-:W-:-:S04]  /*16d60*/  FADD R225, R225, R67 ;  /* 0x00000043e1e17221 */ /* 0x000fc80000000000 */
[----:B------:R-:W-:-:S06]  /*16d70*/  FADD R225, R225, R70 ;  /* 0x00000046e1e17221 */ /* 0x000fcc0000000000 */
[----:B------:R-:W-:Y:S01]  /*16d80*/  @!P2 FMUL R68, R68, 0.5 ;  /* 0x3f0000004444a820 */ /* 0x000fe20000400000 */
[----:B------:R-:W-:Y:S02]  /*16d90*/  WARPGROUP.DEPBAR.LE gsb0, 0x0 ;  /* 0x00008000000079c5 */ /* 0x000fe40000010000 */
[----:B------:R-:W-:-:S06]  /*16da0*/  WARPGROUP.ARRIVE ;  /* 0x00000000000079c5 */ /* 0x000fcc0000000000 */
[----:B------:R-:W-:Y:S01]  /*16db0*/  HGMMA.64x16x16.F32.BF16 R184, R24, gdesc[UR24].tnspB, R184, gsb0 ;  /* 0x4020001818b87df0 */ /* 0x000fe200080018b8 */
[----:B------:R-:W-:Y:S01]  /*16dc0*/  R2UR UR27, R31 ;  /* 0x000000001f1b72ca */ /* 0x000fe200000e0000 */
[----:B------:R-:W-:Y:S01]  /*16dd0*/  IMAD.MOV.U32 R31, RZ, RZ, -0x3ffffff0 ;  /* 0xc0000010ff1f7424 */ /* 0x000fe200078e00ff */
[----:B------:R-:W-:Y:S01]  /*16de0*/  R2UR UR26, R30 ;  /* 0x000000001e1a72ca */ /* 0x000fe200000e0000 */
[----:B------:R-:W-:Y:S01]  /*16df0*/  VIADD R30, R222, 0xc0 ;  /* 0x000000c0de1e7836 */ /* 0x000fe20000000000 */
[----:B------:R-:W-:Y:S02]  /*16e00*/  WARPGROUP.DEPBAR.LE gsb0, 0x0 ;  /* 0x00008000000079c5 */ /* 0x000fe40000010000 */
[----:B------:R-:W-:-:S06]  /*16e10*/  WARPGROUP.ARRIVE ;  /* 0x00000000000079c5 */ /* 0x000fcc0000000000 */
[----:B------:R-:W-:Y:S01]  /*16e20*/  HGMMA.64x16x16.F32.BF16 R176, R24, gdesc[UR16].tnspB, R176, gsb0 ;  /* 0x4020001018b07df0 */ /* 0x000fe200080018b0 */
[----:B------:R-:W-:Y:S01]  /*16e30*/  R2UR UR18, R28 ;  /* 0x000000001c1272ca */ /* 0x000fe200000e0000 */
[----:B------:R-:W-:Y:S01]  /*16e40*/  VIADD R28, R222, 0x2c0 ;  /* 0x000002c0de1c7836 */ /* 0x000fe20000000000 */
[----:B------:R-:W-:Y:S02]  /*16e50*/  R2UR UR19, R29 ;  /* 0x000000001d1372ca */ /* 0x000fe400000e0000 */
[----:B------:R-:W-:Y:S02]  /*16e60*/  MOV R29, 0xc0000010 ;  /* 0xc0000010001d7802 */ /* 0x000fe40000000f00 */
[----:B------:R-:W-:Y:S01]  /*16e70*/  R2UR UR46, R28 ;  /* 0x000000001c2e72ca */ /* 0x000fe200000e0000 */
[----:B------:R-:W-:Y:S01]  /*16e80*/  VIADD R28, R222, 0x4c0 ;  /* 0x000004c0de1c7836 */ /* 0x000fe20000000000 */
[----:B------:R-:W-:Y:S01]  /*16e90*/  R2UR UR47, R29 ;  /* 0x000000001d2f72ca */ /* 0x000fe200000e0000 */
[----:B------:R-:W-:Y:S01]  /*16ea0*/  IMAD.MOV.U32 R29, RZ, RZ, -0x3ffffff0 ;  /* 0xc0000010ff1d7424 */ /* 0x000fe200078e00ff */
[----:B------:R-:W-:-:S02]  /*16eb0*/  WARPGROUP.DEPBAR.LE gsb0, 0x0 ;  /* 0x00008000000079c5 */ /* 0x000fc40000010000 */
[----:B------:R-:W-:-:S06]  /*16ec0*/  WARPGROUP.ARRIVE ;  /* 0x00000000000079c5 */ /* 0x000fcc0000000000 */
[----:B------:R-:W-:Y:S01]  /*16ed0*/  HGMMA.64x16x16.F32.BF16 R168, R24, gdesc[UR12].tnspB, R168, gsb0 ;  /* 0x4020000c18a87df0 */ /* 0x000fe200080018a8 */
[----:B------:R-:W-:Y:S02]  /*16ee0*/  R2UR UR15, R31 ;  /* 0x000000001f0f72ca */ /* 0x000fe400000e0000 */
[----:B------:R-:W1:Y:S01]  /*16ef0*/  MUFU.EX2 R31, R60 ;  /* 0x0000003c001f7308 */ /* 0x000e620000000800 */
[----:B------:R-:W-:Y:S02]  /*16f00*/  R2UR UR14, R30 ;  /* 0x000000001e0e72ca */ /* 0x000fe400000e0000 */
[----:B------:R-:W-:Y:S01]  /*16f10*/  IADD3 R30, R222, 0x6c0, RZ ;  /* 0x000006c0de1e7810 */ /* 0x000fe20007ffe0ff */
[----:B-1----:R-:W-:Y:S01]  /*16f20*/  @!P4 FMUL R31, R31, R31 ;  /* 0x0000001f1f1fc220 */ /* 0x002fe20000400000 */
[----:B------:R-:W-:-:S03]  /*16f30*/  FSETP.GEU.AND P4, PT, R64, -126, PT ;  /* 0xc2fc00004000780b */ /* 0x000fc60003f8e000 */
[----:B------:R-:W-:-:S10]  /*16f40*/  FADD R224, R224, R31 ;  /* 0x0000001fe0e07221 */ /* 0x000fd40000000000 */
[----:B------:R-:W-:Y:S01]  /*16f50*/  @!P4 FMUL R64, R64, 0.5 ;  /* 0x3f0000004040c820 */ /* 0x000fe20000400000 */
[----:B------:R-:W-:Y:S02]  /*16f60*/  WARPGROUP.DEPBAR.LE gsb0, 0x0 ;  /* 0x00008000000079c5 */ /* 0x000fe40000010000 */
[----:B------:R-:W-:-:S06]  /*16f70*/  WARPGROUP.ARRIVE ;  /* 0x00000000000079c5 */ /* 0x000fcc0000000000 */
[----:B------:R-:W-:Y:S01]  /*16f80*/  HGMMA.64x16x16.F32.BF16 R160, R24, gdesc[UR40].tnspB, R160, gsb0 ;  /* 0x4020002818a07df0 */ /* 0x000fe200080018a0 */
[----:B------:R-:W-:Y:S01]  /*16f90*/  R2UR UR42, R28 ;  /* 0x000000001c2a72ca */ /* 0x000fe200000e0000 */
[----:B------:R-:W-:Y:S01]  /*16fa0*/  VIADD R28, R222, 0x8c0 ;  /* 0x000008c0de1c7836 */ /* 0x000fe20000000000 */
[----:B------:R-:W-:Y:S01]  /*16fb0*/  R2UR UR43, R29 ;  /* 0x000000001d2b72ca */ /* 0x000fe200000e0000 */
[----:B------:R-:W-:Y:S01]  /*16fc0*/  IMAD.MOV.U32 R29, RZ, RZ, -0x3ffffff0 ;  /* 0xc0000010ff1d7424 */ /* 0x000fe200078e00ff */
[----:B------:R-:W-:Y:S02]  /*16fd0*/  WARPGROUP.DEPBAR.LE gsb0, 0x0 ;  /* 0x00008000000079c5 */ /* 0x000fe40000010000 */
[----:B------:R-:W-:-:S06]  /*16fe0*/  WARPGROUP.ARRIVE ;  /* 0x00000000000079c5 */ /* 0x000fcc0000000000 */
[----:B------:R-:W-:Y:S01]  /*16ff0*/  HGMMA.64x16x16.F32.BF16 R152, R24, gdesc[UR20].tnspB, R152, gsb0 ;  /* 0x4020001418987df0 */ /* 0x000fe20008001898 */
[----:B------:R-:W-:Y:S02]  /*17000*/  R2UR UR22, R30 ;  /* 0x000000001e1672ca */ /* 0x000fe400000e0000 */
[----:B------:R-:W-:Y:S01]  /*17010*/  IADD3 R30, R222, 0xac0, RZ ;  /* 0x00000ac0de1e7810 */ /* 0x000fe20007ffe0ff */
[----:B------:R-:W-:Y:S02]  /*17020*/  WARPGROUP.DEPBAR.LE gsb0, 0x0 ;  /* 0x00008000000079c5 */ /* 0x000fe40000010000 */
[----:B------:R-:W1:Y:S01]  /*17030*/  MUFU.EX2 R26, R61 ;  /* 0x0000003d001a7308 */ /* 0x000e620000000800 */
[----:B------:R-:W-:Y:S02]  /*17040*/  F2FP.BF16.F32.PACK_AB R25, R59, R58 ;  /* 0x0000003a3b19723e */ /* 0x000fe400000010ff */
[----:B------:R-:W-:Y:S02]  /*17050*/  F2FP.BF16.F32.PACK_AB R27, R63, R62 ;  /* 0x0000003e3f1b723e */ /* 0x000fe400000010ff */
[----:B------:R-:W-:-:S03]  /*17060*/  F2FP.BF16.F32.PACK_AB R24, R57, R33 ;  /* 0x000000213918723e */ /* 0x000fc600000010ff */
[----:B------:R-:W2:Y:S01]  /*17070*/  MUFU.EX2 R33, R64 ;  /* 0x0000004000217308 */ /* 0x000ea20000000800 */
        /* <DEDUP_REMOVED lines=13> */
[----:B------:R-:W-:Y:S01]  /*17150*/  VIADD R28, R222, 0xcc0 ;  /* 0x00000cc0de1c7836 */ /* 0x000fe20000000000 */
[----:B------:R-:W-:Y:S01]  /*17160*/  R2UR UR11, R29 ;  /* 0x000000001d0b72ca */ /* 0x000fe200000e0000 */
[----:B------:R-:W-:Y:S01]  /*17170*/  IMAD.MOV.U32 R29, RZ, RZ, -0x3ffffff0 ;  /* 0xc0000010ff1d7424 */ /* 0x000fe200078e00ff */
[----:B------:R-:W1:Y:S01]  /*17180*/  MUFU.EX2 R71, R71 ;  /* 0x0000004700477308 */ /* 0x000e620000000800 */
[----:B------:R-:W-:Y:S01]  /*17190*/  MOV R31, 0xc0000010 ;  /* 0xc0000010001f7802 */ /* 0x000fe20000000f00 */
[----:B------:R-:W-:Y:S01]  /*171a0*/  FADD R224, R224, R65 ;  /* 0x00000041e0e07221 */ /* 0x000fe20000000000 */
[----:B------:R-:W-:-:S06]  /*171b0*/  @!P4 FMUL R75, R75, 0.5 ;  /* 0x3f0000004b4bc820 */ /* 0x000fcc0000400000 */
        /* <DEDUP_REMOVED lines=12> */
[----:B------:R-:W-:Y:S01]  /*17280*/  R2UR UR6, R30 ;  /* 0x000000001e0672ca */ /* 0x000fe200000e0000 */
[----:B------:R-:W-:Y:S01]  /*17290*/  VIADD R30, R222, 0xe0 ;  /* 0x000000e0de1e7836 */ /* 0x000fe20000000000 */
[----:B------:R-:W-:Y:S01]  /*172a0*/  R2UR UR7, R31 ;  /* 0x000000001f0772ca */ /* 0x000fe200000e0000 */
[----:B------:R-:W-:-:S03]  /*172b0*/  IMAD.MOV.U32 R31, RZ, RZ, -0x3ffffff0 ;  /* 0xc0000010ff1f7424 */ /* 0x000fc600078e00ff */
[----:B------:R-:W-:Y:S02]  /*172c0*/  R2UR UR12, R30 ;  /* 0x000000001e0c72ca */ /* 0x000fe400000e0000 */
[----:B------:R-:W-:Y:S02]  /*172d0*/  R2UR UR13, R31 ;  /* 0x000000001f0d72ca */ /* 0x000fe400000e0000 */
[----:B------:R-:W-:Y:S01]  /*172e0*/  IADD3 R30, R222, 0x8e0, RZ ;  /* 0x000008e0de1e7810 */ /* 0x000fe20007ffe0ff */
[----:B-1----:R-:W-:Y:S01]  /*172f0*/  @!P5 FMUL R74, R74, R74 ;  /* 0x0000004a4a4ad220 */ /* 0x002fe20000400000 */
[----:B------:R-:W-:Y:S02]  /*17300*/  FSETP.GEU.AND P5, PT, R73, -126, PT ;  /* 0xc2fc00004900780b */ /* 0x000fe40003fae000 */
[----:B------:R-:W-:Y:S01]  /*17310*/  MOV R31, 0xc0000010 ;  /* 0xc0000010001f7802 */ /* 0x000fe20000000f00 */
[----:B------:R-:W-:Y:S01]  /*17320*/  FADD R225, R225, R74 ;  /* 0x0000004ae1e17221 */ /* 0x000fe20000000000 */
[----:B------:R-:W-:Y:S01]  /*17330*/  R2UR UR8, R30 ;  /* 0x000000001e0872ca */ /* 0x000fe200000e0000 */
[----:B------:R-:W-:Y:S01]  /*17340*/  VIADD R30, R222, 0xce0 ;  /* 0x00000ce0de1e7836 */ /* 0x000fe20000000000 */
[----:B------:R-:W-:Y:S01]  /*17350*/  R2UR UR9, R31 ;  /* 0x000000001f0972ca */ /* 0x000fe200000e0000 */
[----:B------:R-:W-:-:S02]  /*17360*/  IMAD.MOV.U32 R31, RZ, RZ, -0x3ffffff0 ;  /* 0xc0000010ff1f7424 */ /* 0x000fc400078e00ff */
[----:B------:R-:W-:-:S04]  /*17370*/  FADD R225, R225, R75 ;  /* 0x0000004be1e17221 */ /* 0x000fc80000000000 */
[----:B------:R-:W-:Y:S01]  /*17380*/  FADD R225, R225, R78 ;  /* 0x0000004ee1e17221 */ /* 0x000fe20000000000 */
[----:B------:R-:W-:-:S06]  /*17390*/  @!P5 FMUL R73, R73, 0.5 ;  /* 0x3f0000004949d820 */ /* 0x000fcc0000400000 */
[----:B------:R-:W1:Y:S01]  /*173a0*/  MUFU.EX2 R73, R73 ;  /* 0x0000004900497308 */ /* 0x000e620000000800 */
[----:B------:R-:W-:Y:S02]  /*173b0*/  WARPGROUP.DEPBAR.LE gsb0, 0x0 ;  /* 0x00008000000079c5 */ /* 0x000fe40000010000 */
[----:B------:R-:W-:Y:S01]  /*173c0*/  WARPGROUP.ARRIVE ;  /* 0x00000000000079c5 */ /* 0x000fe20000000000 */
[----:B-1----:R-:W-:-:S05]  /*173d0*/  @!P5 FMUL R73, R73, R73 ;  /* 0x000000494949d220 */ /* 0x002fca0000400000 */
[----:B------:R-:W-:Y:S01]  /*173e0*/  HGMMA.64x16x16.F32.BF16 R184, R24, gdesc[UR52].tnspB, R184, gsb0 ;  /* 0x4020003418b87df0 */ /* 0x000fe200080018b8 */
[----:B------:R-:W-:Y:S02]  /*173f0*/  FSETP.GEU.AND P5, PT, R86, -126, PT ;  /* 0xc2fc00005600780b */ /* 0x000fe40003fae000 */
[----:B------:R-:W-:Y:S02]  /*17400*/  R2UR UR54, R28 ;  /* 0x000000001c3672ca */ /* 0x000fe400000e0000 */
[----:B------:R-:W-:Y:S01]  /*17410*/  R2UR UR55, R29 ;  /* 0x000000001d3772ca */ /* 0x000fe200000e0000 */
[----:B------:R-:W-:Y:S01]  /*17420*/  IMAD.MOV.U32 R29, RZ, RZ, -0x3ffffff0 ;  /* 0xc0000010ff1d7424 */ /* 0x000fe200078e00ff */
[----:B------:R-:W-:-:S04]  /*17430*/  IADD3 R28, R222, 0x2e0, RZ ;  /* 0x000002e0de1c7810 */ /* 0x000fc80007ffe0ff */
[----:B------:R-:W-:Y:S01]  /*17440*/  R2UR UR16, R28 ;  /* 0x000000001c1072ca */ /* 0x000fe200000e0000 */
[----:B------:R-:W-:Y:S01]  /*17450*/  VIADD R28, R222, 0x6e0 ;  /* 0x000006e0de1c7836 */ /* 0x000fe20000000000 */
[----:B------:R-:W-:Y:S01]  /*17460*/  R2UR UR17, R29 ;  /* 0x000000001d1172ca */ /* 0x000fe200000e0000 */
[----:B------:R-:W-:Y:S01]  /*17470*/  @!P5 FMUL R86, R86, 0.5 ;  /* 0x3f0000005656d820 */ /* 0x000fe20000400000 */
[----:B------:R-:W-:Y:S02]  /*17480*/  IMAD.MOV.U32 R29, RZ, RZ, -0x3ffffff0 ;  /* 0xc0000010ff1d7424 */ /* 0x000fe400078e00ff */
[----:B------:R-:W-:Y:S01]  /*17490*/  R2UR UR24, R28 ;  /* 0x000000001c1872ca */ /* 0x000fe200000e0000 */
[----:B------:R-:W-:Y:S02]  /*174a0*/  VIADD R28, R222, 0xae0 ;  /* 0x00000ae0de1c7836 */ /* 0x000fe40000000000 */
[----:B------:R-:W1:Y:S01]  /*174b0*/  MUFU.EX2 R86, R86 ;  /* 0x0000005600567308 */ /* 0x000e620000000800 */
[----:B------:R-:W-:Y:S01]  /*174c0*/  R2UR UR25, R29 ;  /* 0x000000001d1972ca */ /* 0x000fe200000e0000 */
[----:B------:R-:W-:-:S02]  /*174d0*/  IMAD.MOV.U32 R29, RZ, RZ, -0x3ffffff0 ;  /* 0xc0000010ff1d7424 */ /* 0x000fc400078e00ff */
[----:B-1----:R-:W-:Y:S01]  /*174e0*/  @!P5 FMUL R86, R86, R86 ;  /* 0x000000565656d220 */ /* 0x002fe20000400000 */
[----:B------:R-:W-:Y:S01]  /*174f0*/  FSETP.GEU.AND P5, PT, R85, -126, PT ;  /* 0xc2fc00005500780b */ /* 0x000fe20003fae000 */
[----:B------:R-:W-:Y:S02]  /*17500*/  WARPGROUP.DEPBAR.LE gsb0, 0x0 ;  /* 0x00008000000079c5 */ /* 0x000fe40000010000 */
[----:B------:R-:W-:-:S06]  /*17510*/  WARPGROUP.ARRIVE ;  /* 0x00000000000079c5 */ /* 0x000fcc0000000000 */
[----:B------:R-:W-:Y:S01]  /*17520*/  HGMMA.64x16x16.F32.BF16 R176, R24, gdesc[UR56].tnspB, R176, gsb0 ;  /* 0x4020003818b07df0 */ /* 0x000fe200080018b0 */
[----:B------:R-:W-:-:S03]  /*17530*/  R2UR UR59, R39 ;  /* 0x00000000273b72ca */ /* 0x000fc600000e0000 */
[----:B------:R-:W-:Y:S01]  /*17540*/  @!P5 FMUL R85, R85, 0.5 ;  /* 0x3f0000005555d820 */ /* 0x000fe20000400000 */
[----:B------:R-:W-:Y:S01]  /*17550*/  R2UR UR58, R40 ;  /* 0x00000000283a72ca */ /* 0x000fe200000e0000 */
[----:B------:R-:W1:Y:S08]  /*17560*/  MUFU.EX2 R39, R68 ;  /* 0x0000004400277308 */ /* 0x000e700000000800 */
[----:B------:R-:W2:Y:S01]  /*17570*/  MUFU.EX2 R85, R85 ;  /* 0x0000005500557308 */ /* 0x000ea20000000800 */
[----:B-1----:R-:W-:Y:S01]  /*17580*/  @!P2 FMUL R39, R39, R39 ;  /* 0x000000272727a220 */ /* 0x002fe20000400000 */
[----:B------:R-:W-:-:S03]  /*17590*/  FSETP.GEU.AND P2, PT, R79, -126, PT ;  /* 0xc2fc00004f00780b */ /* 0x000fc60003f4e000 */
[----:B------:R-:W-:-:S04]  /*175a0*/  FADD R224, R224, R39 ;  /* 0x00000027e0e07221 */ /* 0x000fc80000000000 */
[----:B------:R-:W-:Y:S01]  /*175b0*/  FADD R224, R224, R69 ;  /* 0x00000045e0e07221 */ /* 0x000fe20000000000 */
[----:B--2---:R-:W-:Y:S01]  /*175c0*/  @!P5 FMUL R85, R85, R85 ;  /* 0x000000555555d220 */ /* 0x004fe20000400000 */
[----:B------:R-:W-:-:S04]  /*175d0*/  FSETP.GEU.AND P5, PT, R88, -126, PT ;  /* 0xc2fc00005800780b */ /* 0x000fc80003fae000 */
[----:B------:R-:W-:-:S06]  /*175e0*/  @!P2 FMUL R79, R79, 0.5 ;  /* 0x3f0000004f4fa820 */ /* 0x000fcc0000400000 */
[----:B------:R-:W1:Y:S01]  /*175f0*/  MUFU.EX2 R79, R79 ;  /* 0x0000004f004f7308 */ /* 0x000e620000000800 */
[----:B------:R-:W-:Y:S02]  /*17600*/  WARPGROUP.DEPBAR.LE gsb0, 0x0 ;  /* 0x00008000000079c5 */ /* 0x000fe40000010000 */
[----:B------:R-:W-:Y:S01]  /*17610*/  WARPGROUP.ARRIVE ;  /* 0x00000000000079c5 */ /* 0x000fe20000000000 */
[----:B------:R-:W-:-:S05]  /*17620*/  @!P5 FMUL R88, R88, 0.5 ;  /* 0x3f0000005858d820 */ /* 0x000fca0000400000 */
[----:B------:R-:W-:Y:S01]  /*17630*/  HGMMA.64x16x16.F32.BF16 R168, R24, gdesc[UR56].tnspB, R168, gsb0 ;  /* 0x4020003818a87df0 */ /* 0x000fe200080018a8 */
[----:B------:R-:W-:Y:S02]  /*17640*/  R2UR UR59, R36 ;  /* 0x00000000243b72ca */ /* 0x000fe400000e0000 */
[----:B------:R-:W-:Y:S01]  /*17650*/  R2UR UR58, R32 ;  /* 0x00000000203a72ca */ /* 0x000fe200000e0000 */
        /* <DEDUP_REMOVED lines=8> */
[----:B------:R-:W-:-:S03]  /*176e0*/  FSETP.GEU.AND P2, PT, R81, -126, PT ;  /* 0xc2fc00005100780b */ /* 0x000fc60003f4e000 */
[----:B------:R-:W-:Y:S01]  /*176f0*/  FADD R225, R225, R82 ;  /* 0x00000052e1e17221 */ /* 0x000fe20000000000 */
[----:B------:R-:W-:Y:S01]  /*17700*/  HGMMA.64x16x16.F32.BF16 R160, R24, gdesc[UR56].tnspB, R160, gsb0 ;  /* 0x4020003818a07df0 */ /* 0x000fe200080018a0 */
[----:B------:R-:W-:Y:S02]  /*17710*/  R2UR UR59, R37 ;  /* 0x00000000253b72ca */ /* 0x000fe400000e0000 */
[----:B------:R-:W-:Y:S01]  /*17720*/  R2UR UR58, R38 ;  /* 0x00000000263a72ca */ /* 0x000fe200000e0000 */
[----:B------:R-:W1:Y:S05]  /*17730*/  MUFU.EX2 R37, R80 ;  /* 0x0000005000257308 */ /* 0x000e6a0000000800 */
[----:B------:R-:W-:-:S06]  /*17740*/  @!P2 FMUL R81, R81, 0.5 ;  /* 0x3f0000005151a820 */ /* 0x000fcc0000400000 */
        /* <DEDUP_REMOVED lines=11> */
[----:B------:R-:W-:Y:S01]  /*17800*/  R2UR UR59, R35 ;  /* 0x00000000233b72ca */ /* 0x000fe200000e0000 */
[----:B------:R-:W2:Y:S01]  /*17810*/  MUFU.EX2 R94, R94 ;  /* 0x0000005e005e7308 */ /* 0x000ea20000000800 */
[----:B------:R-:W-:Y:S01]  /*17820*/  R2UR UR58, R12 ;  /* 0x000000000c3a72ca */ /* 0x000fe200000e0000 */
[----:B-1----:R-:W-:Y:S01]  /*17830*/  @!P3 FMUL R91, R91, R91 ;  /* 0x0000005b5b5bb220 */ /* 0x002fe20000400000 */
[----:B------:R-:W-:-:S05]  /*17840*/  FSETP.GEU.AND P3, PT, R92, -126, PT ;  /* 0xc2fc00005c00780b */ /* 0x000fca0003f6e000 */
[----:B------:R-:W1:Y:S01]  /*17850*/  MUFU.EX2 R35, R76 ;  /* 0x0000004c00237308 */ /* 0x000e620000000800 */
[----:B--2---:R-:W-:Y:S01]  /*17860*/  @!P2 FMUL R94, R94, R94 ;  /* 0x0000005e5e5ea220 */ /* 0x004fe20000400000 */
[----:B------:R-:W-:-:S06]  /*17870*/  FSETP.GEU.AND P2, PT, R93, -126, PT ;  /* 0xc2fc00005d00780b */ /* 0x000fcc0003f4e000 */
[----:B------:R-:W-:Y:S01]  /*17880*/  @!P3 FMUL R92, R92, 0.5 ;  /* 0x3f0000005c5cb820 */ /* 0x000fe20000400000 */
[----:B-1----:R-:W-:Y:S01]  /*17890*/  @!P4 FMUL R35, R35, R35 ;  /* 0x000000232323c220 */ /* 0x002fe20000400000 */
[----:B------:R-:W-:-:S05]  /*178a0*/  FSETP.GEU.AND P4, PT, R87, -126, PT ;  /* 0xc2fc00005700780b */ /* 0x000fca0003f8e000 */
[----:B------:R-:W-:-:S06]  /*178b0*/  @!P2 FMUL R93, R93, 0.5 ;  /* 0x3f0000005d5da820 */ /* 0x000fcc0000400000 */
[----:B------:R-:W1:Y:S02]  /*178c0*/  MUFU.EX2 R93, R93 ;  /* 0x0000005d005d7308 */ /* 0x000e640000000800 */
[----:B------:R-:W-:Y:S01]  /*178d0*/  @!P4 FMUL R87, R87, 0.5 ;  /* 0x3f0000005757c820 */ /* 0x000fe20000400000 */
[----:B------:R-:W-:Y:S02]  /*178e0*/  WARPGROUP.DEPBAR.LE gsb0, 0x0 ;  /* 0x00008000000079c5 */ /* 0x000fe40000010000 */
[----:B------:R-:W-:Y:S01]  /*178f0*/  IMAD.MOV.U32 R25, RZ, RZ, -0x3ffffff0 ;  /* 0xc0000010ff197424 */ /* 0x000fe200078e00ff */
[----:B------:R-:W-:Y:S02]  /*17900*/  IADD3 R24, R222, 0x4e0, RZ ;  /* 0x000004e0de187810 */ /* 0x000fe40007ffe0ff */
[----:B------:R-:W-:Y:S01]  /*17910*/  F2FP.BF16.F32.PACK_AB R27, R71, R70 ;  /* 0x00000046471b723e */ /* 0x000fe200000010ff */
[----:B------:R-:W2:Y:S01]  /*17920*/  MUFU.EX2 R87, R87 ;  /* 0x0000005700577308 */ /* 0x000ea20000000800 */
[----:B------:R-:W-:-:S02]  /*17930*/  R2UR UR20, R24 ;  /* 0x00000000181472ca */ /* 0x000fc400000e0000 */
[----:B------:R-:W-:Y:S02]  /*17940*/  R2UR UR21, R25 ;  /* 0x00000000191572ca */ /* 0x000fe400000e0000 */
[----:B------:R-:W-:Y:S02]  /*17950*/  F2FP.BF16.F32.PACK_AB R25, R67, R66 ;  /* 0x000000424319723e */ /* 0x000fe400000010ff */
[----:B------:R-:W-:Y:S01]  /*17960*/  F2FP.BF16.F32.PACK_AB R24, R65, R33 ;  /* 0x000000214118723e */ /* 0x000fe200000010ff */
[----:B-1----:R-:W-:Y:S01]  /*17970*/  @!P2 FMUL R93, R93, R93 ;  /* 0x0000005d5d5da220 */ /* 0x002fe20000400000 */
[----:B------:R-:W-:Y:S01]  /*17980*/  F2FP.BF16.F32.PACK_AB R26, R69, R39 ;  /* 0x00000027451a723e */ /* 0x000fe200000010ff */
[----:B------:R-:W1:Y:S01]  /*17990*/  MUFU.EX2 R33, R72 ;  /* 0x0000004800217308 */ /* 0x000e620000000800 */
[----:B------:R-:W-:Y:S02]  /*179a0*/  FSETP.GEU.AND P2, PT, R96, -126, PT ;  /* 0xc2fc00006000780b */ /* 0x000fe40003f4e000 */
[----:B------:R-:W-:Y:S01]  /*179b0*/  WARPGROUP.ARRIVE ;  /* 0x00000000000079c5 */ /* 0x000fe20000000000 */
[----:B--2---:R-:W-:Y:S01]  /*179c0*/  @!P4 FMUL R87, R87, R87 ;  /* 0x000000575757c220 */ /* 0x004fe20000400000 */
[----:B------:R-:W-:-:S04]  /*179d0*/  FSETP.GEU.AND P4, PT, R90, -126, PT ;  /* 0xc2fc00005a00780b */ /* 0x000fc80003f8e000 */
[----:B------:R-:W-:Y:S01]  /*179e0*/  HGMMA.64x16x16.F32.BF16 R200, R24, gdesc[UR56].tnspB, R200, gsb0 ;  /* 0x4020003818c87df0 */ /* 0x000fe200080018c8 */
[----:B------:R-:W2:Y:S04]  /*179f0*/  MUFU.EX2 R39, R92 ;  /* 0x0000005c00277308 */ /* 0x000ea80000000800 */
[----:B------:R-:W-:Y:S01]  /*17a00*/  @!P2 FMUL R96, R96, 0.5 ;  /* 0x3f0000006060a820 */ /* 0x000fe20000400000 */
[----:B-1----:R-:W-:Y:S01]  /*17a10*/  @!P6 FMUL R33, R33, R33 ;  /* 0x000000212121e220 */ /* 0x002fe20000400000 */
[----:B------:R-:W-:-:S03]  /*17a20*/  FSETP.GEU.AND P6, PT, R83, -126, PT ;  /* 0xc2fc00005300780b */ /* 0x000fc60003fce000 */
[----:B------:R-:W-:Y:S01]  /*17a30*/  FADD R224, R224, R33 ;  /* 0x00000021e0e07221 */ /* 0x000fe20000000000 */
[----:B------:R-:W-:-:S03]  /*17a40*/  @!P4 FMUL R90, R90, 0.5 ;  /* 0x3f0000005a5ac820 */ /* 0x000fc60000400000 */
[----:B------:R-:W-:Y:S01]  /*17a50*/  FADD R224, R224, R73 ;  /* 0x00000049e0e07221 */ /* 0x000fe20000000000 */
[----:B--2---:R-:W-:Y:S02]  /*17a60*/  @!P3 FMUL R39, R39, R39 ;  /* 0x000000272727b220 */ /* 0x004fe40000400000 */
[----:B------:R-:W1:Y:S01]  /*17a70*/  MUFU.EX2 R90, R90 ;  /* 0x0000005a005a7308 */ /* 0x000e620000000800 */
[----:B------:R-:W-:Y:S01]  /*17a80*/  FADD R224, R224, R35 ;  /* 0x00000023e0e07221 */ /* 0x000fe20000000000 */
[----:B------:R-:W-:Y:S01]  /*17a90*/  FSETP.GEU.AND P3, PT, R103, -126, PT ;  /* 0xc2fc00006700780b */ /* 0x000fe20003f6e000 */
[----:B------:R-:W-:Y:S02]  /*17aa0*/  @!P6 FMUL R83, R83, 0.5 ;  /* 0x3f0000005353e820 */ /* 0x000fe40000400000 */
[----:B------:R-:W-:-:S04]  /*17ab0*/  FADD R224, R224, R77 ;  /* 0x0000004de0e07221 */ /* 0x000fc80000000000 */
[----:B------:R-:W2:Y:S01]  /*17ac0*/  MUFU.EX2 R83, R83 ;  /* 0x0000005300537308 */ /* 0x000ea20000000800 */
[----:B------:R-:W-:-:S04]  /*17ad0*/  FADD R224, R224, R37 ;  /* 0x00000025e0e07221 */ /* 0x000fc80000000000 */
[----:B------:R-:W-:Y:S01]  /*17ae0*/  FADD R224, R224, R81 ;  /* 0x00000051e0e07221 */ /* 0x000fe20000000000 */
[----:B------:R-:W-:Y:S01]  /*17af0*/  @!P3 FMUL R103, R103, 0.5 ;  /* 0x3f0000006767b820 */ /* 0x000fe20000400000 */
[----:B-1----:R-:W-:Y:S01]  /*17b00*/  @!P4 FMUL R90, R90, R90 ;  /* 0x0000005a5a5ac220 */ /* 0x002fe20000400000 */
[----:B------:R-:W-:-:S04]  /*17b10*/  FSETP.GEU.AND P4, PT, R89, -126, PT ;  /* 0xc2fc00005900780b */ /* 0x000fc80003f8e000 */
[----:B------:R-:W1:Y:S01]  /*17b20*/  MUFU.EX2 R103, R103 ;  /* 0x0000006700677308 */ /* 0x000e620000000800 */
[----:B------:R-:W-:Y:S02]  /*17b30*/  WARPGROUP.DEPBAR.LE gsb0, 0x0 ;  /* 0x00008000000079c5 */ /* 0x000fe40000010000 */
[----:B------:R-:W-:Y:S01]  /*17b40*/  WARPGROUP.ARRIVE ;  /* 0x00000000000079c5 */ /* 0x000fe20000000000 */
[----:B--2---:R-:W-:Y:S01]  /*17b50*/  @!P6 FMUL R83, R83, R83 ;  /* 0x000000535353e220 */ /* 0x004fe20000400000 */
[----:B------:R-:W-:-:S03]  /*17b60*/  FSETP.GEU.AND P6, PT, R84, -126, PT ;  /* 0xc2fc00005400780b */ /* 0x000fc60003fce000 */
[----:B------:R-:W-:Y:S01]  /*17b70*/  FADD R225, R225, R83 ;  /* 0x00000053e1e17221 */ /* 0x000fe20000000000 */
[----:B------:R-:W-:Y:S01]  /*17b80*/  HGMMA.64x16x16.F32.BF16 R192, R24, gdesc[UR36].tnspB, R192, gsb0 ;  /* 0x4020002418c07df0 */ /* 0x000fe200080018c0 */
[----:B------:R-:W-:Y:S01]  /*17b90*/  R2UR UR38, R28 ;  /* 0x000000001c2672ca */ /* 0x000fe200000e0000 */
[----:B------:R-:W-:Y:S01]  /*17ba0*/  @!P4 FMUL R89, R89, 0.5 ;  /* 0x3f0000005959c820 */ /* 0x000fe20000400000 */
[----:B------:R-:W-:Y:S01]  /*17bb0*/  R2UR UR39, R29 ;  /* 0x000000001d2772ca */ /* 0x000fe200000e0000 */
[----:B------:R-:W-:Y:S01]  /*17bc0*/  FADD R225, R225, R86 ;  /* 0x00000056e1e17221 */ /* 0x000fe20000000000 */
[----:B------:R-:W-:Y:S02]  /*17bd0*/  IADD3 R28, R222, 0x100, RZ ;  /* 0x00000100de1c7810 */ /* 0x000fe40007ffe0ff */
[----:B------:R-:W-:Y:S01]  /*17be0*/  MOV R29, 0xc0000010 ;  /* 0xc0000010001d7802 */ /* 0x000fe20000000f00 */
[----:B------:R-:W2:Y:S01]  /*17bf0*/  MUFU.EX2 R89, R89 ;  /* 0x0000005900597308 */ /* 0x000ea20000000800 */
[----:B------:R-:W-:Y:S01]  /*17c00*/  @!P6 FMUL R84, R84, 0.5 ;  /* 0x3f0000005454e820 */ /* 0x000fe20000400000 */
[----:B-1----:R-:W-:Y:S01]  /*17c10*/  @!P3 FMUL R103, R103, R103 ;  /* 0x000000676767b220 */ /* 0x002fe20000400000 */
[----:B------:R-:W-:Y:S01]  /*17c20*/  FSETP.GEU.AND P3, PT, R106, -126, PT ;  /* 0xc2fc00006a00780b */ /* 0x000fe20003f6e000 */
[----:B------:R-:W-:-:S02]  /*17c30*/  FADD R225, R225, R87 ;  /* 0x00000057e1e17221 */ /* 0x000fc40000000000 */
[----:B------:R-:W-:Y:S01]  /*17c40*/  MOV R14, UR38 ;  /* 0x00000026000e7c02 */ /* 0x000fe20008000f00 */
[----:B------:R-:W-:Y:S01]  /*17c50*/  UMOV UR38, UR12 ;  /* 0x0000000c00267c82 */ /* 0x000fe20008000000 */
[----:B------:R-:W-:Y:S01]  /*17c60*/  MOV R12, UR39 ;  /* 0x00000027000c7c02 */ /* 0x000fe20008000f00 */
[----:B------:R-:W-:Y:S01]  /*17c70*/  UMOV UR39, UR13 ;  /* 0x0000000d00277c82 */ /* 0x000fe20008000000 */
[----:B------:R-:W-:-:S04]  /*17c80*/  FADD R225, R225, R90 ;  /* 0x0000005ae1e17221 */ /* 0x000fc80000000000 */
[----:B------:R-:W-:Y:S02]  /*17c90*/  FADD R225, R225, R91 ;  /* 0x0000005be1e17221 */ /* 0x000fe40000000000 */
[----:B------:R-:W-:Y:S01]  /*17ca0*/  @!P3 FMUL R106, R106, 0.5 ;  /* 0x3f0000006a6ab820 */ /* 0x000fe20000400000 */
[----:B--2---:R-:W-:Y:S01]  /*17cb0*/  @!P4 FMUL R89, R89, R89 ;  /* 0x000000595959c220 */ /* 0x004fe20000400000 */
[----:B------:R-:W-:Y:S01]  /*17cc0*/  FSETP.GEU.AND P4, PT, R102, -126, PT ;  /* 0xc2fc00006600780b */ /* 0x000fe20003f8e000 */
[----:B------:R-:W-:-:S03]  /*17cd0*/  FADD R225, R225, R94 ;  /* 0x0000005ee1e17221 */ /* 0x000fc60000000000 */
[----:B------:R-:W1:Y:S09]  /*17ce0*/  MUFU.EX2 R106, R106 ;  /* 0x0000006a006a7308 */ /* 0x000e720000000800 */
[----:B------:R-:W-:Y:S01]  /*17cf0*/  @!P4 FMUL R102, R102, 0.5 ;  /* 0x3f0000006666c820 */ /* 0x000fe20000400000 */
[----:B------:R-:W-:-:S02]  /*17d00*/  WARPGROUP.DEPBAR.LE gsb0, 0x0 ;  /* 0x00008000000079c5 */ /* 0x000fc40000010000 */
[----:B------:R-:W-:-:S03]  /*17d10*/  WARPGROUP.ARRIVE ;  /* 0x00000000000079c5 */ /* 0x000fc60000000000 */
[----:B------:R-:W2:Y:S01]  /*17d20*/  MUFU.EX2 R102, R102 ;  /* 0x0000006600667308 */ /* 0x000ea20000000800 */
[----:B-1----:R-:W-:Y:S01]  /*17d30*/  @!P3 FMUL R106, R106, R106 ;  /* 0x0000006a6a6ab220 */ /* 0x002fe20000400000 */
[----:B------:R-:W-:Y:S01]  /*17d40*/  FSETP.GEU.AND P3, PT, R105, -126, PT ;  /* 0xc2fc00006900780b */ /* 0x000fe20003f6e000 */
[----:B------:R-:W-:-:S12]  /*17d50*/  HGMMA.64x16x16.F32.BF16 R184, R24, gdesc[UR48].tnspB, R184, gsb0 ;  /* 0x4020003018b87df0 */ /* 0x000fd800080018b8 */
[----:B------:R-:W-:Y:S01]  /*17d60*/  @!P3 FMUL R105, R105, 0.5 ;  /* 0x3f0000006969b820 */ /* 0x000fe20000400000 */
[----:B--2---:R-:W-:Y:S01]  /*17d70*/  @!P4 FMUL R102, R102, R102 ;  /* 0x000000666666c220 */ /* 0x004fe20000400000 */
[----:B------:R-:W-:-:S04]  /*17d80*/  FSETP.GEU.AND P4, PT, R101, -126, PT ;  /* 0xc2fc00006500780b */ /* 0x000fc80003f8e000 */
[----:B------:R-:W1:Y:S09]  /*17d90*/  MUFU.EX2 R105, R105 ;  /* 0x0000006900697308 */ /* 0x000e720000000800 */
[----:B------:R-:W-:-:S06]  /*17da0*/  @!P4 FMUL R101, R101, 0.5 ;  /* 0x3f0000006565c820 */ /* 0x000fcc0000400000 */
[----:B------:R-:W2:Y:S01]  /*17db0*/  MUFU.EX2 R101, R101 ;  /* 0x0000006500657308 */ /* 0x000ea20000000800 */
[----:B-1----:R-:W-:Y:S01]  /*17dc0*/  @!P3 FMUL R105, R105, R105 ;  /* 0x000000696969b220 */ /* 0x002fe20000400000 */
[----:B------:R-:W-:Y:S01]  /*17dd0*/  FSETP.GEU.AND P3, PT, R118, -126, PT ;  /* 0xc2fc00007600780b */ /* 0x000fe20003f6e000 */
[----:B------:R-:W-:Y:S02]  /*17de0*/  WARPGROUP.DEPBAR.LE gsb0, 0x0 ;  /* 0x00008000000079c5 */ /* 0x000fe40000010000 */
[----:B------:R-:W-:-:S10]  /*17df0*/  WARPGROUP.ARRIVE ;  /* 0x00000000000079c5 */ /* 0x000fd40000000000 */
[----:B------:R-:W-:Y:S01]  /*17e00*/  @!P3 FMUL R118, R118, 0.5 ;  /* 0x3f0000007676b820 */ /* 0x000fe20000400000 */
[----:B--2---:R-:W-:Y:S01]  /*17e10*/  @!P4 FMUL R101, R101, R101 ;  /* 0x000000656565c220 */ /* 0x004fe20000400000 */
[----:B------:R-:W-:Y:S01]  /*17e20*/  HGMMA.64x16x16.F32.BF16 R176, R24, gdesc[UR32].tnspB, R176, gsb0 ;  /* 0x4020002018b07df0 */ /* 0x000fe200080018b0 */
[----:B------:R-:W-:Y:S01]  /*17e30*/  R2UR UR34, R30 ;  /* 0x000000001e2272ca */ /* 0x000fe200000e0000 */
[----:B------:R-:W-:Y:S01]  /*17e40*/  VIADD R30, R222, 0x300 ;  /* 0x00000300de1e7836 */ /* 0x000fe20000000000 */
[----:B------:R-:W-:Y:S01]  /*17e50*/  R2UR UR35, R31 ;  /* 0x000000001f2372ca */ /* 0x000fe200000e0000 */
[----:B------:R-:W-:Y:S01]  /*17e60*/  IMAD.MOV.U32 R31, RZ, RZ, -0x3ffffff0 ;  /* 0xc0000010ff1f7424 */ /* 0x000fe200078e00ff */
[C---:B------:R-:W-:Y:S01]  /*17e70*/  FSETP.GEU.AND P4, PT, R104.reuse, -126, PT ;  /* 0xc2fc00006800780b */ /* 0x040fe20003f8e000 */
[----:B------:R-:W1:Y:S08]  /*17e80*/  MUFU.EX2 R118, R118 ;  /* 0x0000007600767308 */ /* 0x000e700000000800 */
        /* <DEDUP_REMOVED lines=13> */
[----:B-1----:R-:W-:Y:S01]  /*17f60*/  @!P3 FMUL R118, R118, R118 ;  /* 0x000000767676b220 */ /* 0x002fe20000400000 */
[----:B------:R-:W-:-:S13]  /*17f70*/  FSETP.GEU.AND P3, PT, R117, -126, PT ;  /* 0xc2fc00007500780b */ /* 0x000fda0003f6e000 */
[----:B------:R-:W-:Y:S01]  /*17f80*/  @!P3 FMUL R117, R117, 0.5 ;  /* 0x3f0000007575b820 */ /* 0x000fe20000400000 */
[----:B------:R-:W-:Y:S02]  /*17f90*/  WARPGROUP.DEPBAR.LE gsb0, 0x0 ;  /* 0x00008000000079c5 */ /* 0x000fe40000010000 */
[----:B------:R-:W-:-:S03]  /*17fa0*/  WARPGROUP.ARRIVE ;  /* 0x00000000000079c5 */ /* 0x000fc60000000000 */
[----:B------:R-:W1:Y:S03]  /*17fb0*/  MUFU.EX2 R117, R117 ;  /* 0x0000007500757308 */ /* 0x000e660000000800 */
[----:B------:R-:W-:Y:S01]  /*17fc0*/  HGMMA.64x16x16.F32.BF16 R168, R24, gdesc[UR28].tnspB, R168, gsb0 ;  /* 0x4020001c18a87df0 */ /* 0x000fe200080018a8 */
[----:B------:R-:W-:Y:S01]  /*17fd0*/  R2UR UR30, R28 ;  /* 0x000000001c1e72ca */ /* 0x000fe200000e0000 */
[----:B------:R-:W-:Y:S01]  /*17fe0*/  VIADD R28, R222, 0x700 ;  /* 0x00000700de1c7836 */ /* 0x000fe20000000000 */
[----:B------:R-:W-:Y:S02]  /*17ff0*/  R2UR UR31, R29 ;  /* 0x000000001d1f72ca */ /* 0x000fe400000e0000 */
[----:B------:R-:W-:Y:S01]  /*18000*/  MOV R29, 0xc0000010 ;  /* 0xc0000010001d7802 */ /* 0x000fe20000000f00 */
[----:B-1----:R-:W-:Y:S01]  /*18010*/  @!P3 FMUL R117, R117, R117 ;  /* 0x000000757575b220 */ /* 0x002fe20000400000 */
[----:B------:R-:W-:-:S13]  /*18020*/  FSETP.GEU.AND P3, PT, R120, -126, PT ;  /* 0xc2fc00007800780b */ /* 0x000fda0003f6e000 */
[----:B------:R-:W-:Y:S01]  /*18030*/  @!P3 FMUL R120, R120, 0.5 ;  /* 0x3f0000007878b820 */ /* 0x000fe20000400000 */
[----:B------:R-:W-:Y:S02]  /*18040*/  WARPGROUP.DEPBAR.LE gsb0, 0x0 ;  /* 0x00008000000079c5 */ /* 0x000fe40000010000 */
[----:B------:R-:W-:-:S06]  /*18050*/  WARPGROUP.ARRIVE ;  /* 0x00000000000079c5 */ /* 0x000fcc0000000000 */
[----:B------:R-:W-:Y:S01]  /*18060*/  HGMMA.64x16x16.F32.BF16 R160, R24, gdesc[UR24].tnspB, R160, gsb0 ;  /* 0x4020001818a07df0 */ /* 0x000fe200080018a0 */
[----:B------:R-:W-:Y:S01]  /*18070*/  R2UR UR26, R30 ;  /* 0x000000001e1a72ca */ /* 0x000fe200000e0000 */
[----:B------:R-:W-:Y:S01]  /*18080*/  VIADD R30, R222, 0x900 ;  /* 0x00000900de1e7836 */ /* 0x000fe20000000000 */
[----:B------:R-:W-:Y:S01]  /*18090*/  R2UR UR27, R31 ;  /* 0x000000001f1b72ca */ /* 0x000fe200000e0000 */
[----:B------:R-:W-:-:S03]  /*180a0*/  IMAD.MOV.U32 R31, RZ, RZ, -0x3ffffff0 ;  /* 0xc0000010ff1f7424 */ /* 0x000fc600078e00ff */
[----:B------:R-:W-:Y:S02]  /*180b0*/  R2UR UR50, R30 ;  /* 0x000000001e3272ca */ /* 0x000fe400000e0000 */
[----:B------:R-:W-:Y:S02]  /*180c0*/  R2UR UR51, R31 ;  /* 0x000000001f3372ca */ /* 0x000fe400000e0000 */
[----:B------:R-:W-:Y:S02]  /*180d0*/  IADD3 R30, R222, 0xd00, RZ ;  /* 0x00000d00de1e7810 */ /* 0x000fe40007ffe0ff */
[----:B------:R-:W-:Y:S01]  /*180e0*/  MOV R31, 0xc0000010 ;  /* 0xc0000010001f7802 */ /* 0x000fe20000000f00 */
[----:B------:R-:W-:Y:S02]  /*180f0*/  WARPGROUP.DEPBAR.LE gsb0, 0x0 ;  /* 0x00008000000079c5 */ /* 0x000fe40000010000 */
[----:B------:R-:W-:-:S06]  /*18100*/  WARPGROUP.ARRIVE ;  /* 0x00000000000079c5 */ /* 0x000fcc0000000000 */
[----:B------:R-:W-:Y:S03]  /*18110*/  HGMMA.64x16x16.F32.BF16 R152, R24, gdesc[UR16].tnspB, R152, gsb0 ;  /* 0x4020001018987df0 */ /* 0x000fe60008001898 */
[----:B------:R-:W-:Y:S02]  /*18120*/  WARPGROUP.DEPBAR.LE gsb0, 0x0 ;  /* 0x00008000000079c5 */ /* 0x000fe40000010000 */
[----:B------:R-:W-:Y:S01]  /*18130*/  VIADD R24, R222, 0x500 ;  /* 0x00000500de187836 */ /* 0x000fe20000000000 */
[----:B------:R-:W-:Y:S02]  /*18140*/  MOV R25, 0xc0000010 ;  /* 0xc000001000197802 */ /* 0x000fe40000000f00 */
[----:B------:R-:W-:Y:S02]  /*18150*/  F2FP.BF16.F32.PACK_AB R27, R79, R78 ;  /* 0x0000004e4f1b723e */ /* 0x000fe400000010ff */
[----:B------:R-:W-:-:S02]  /*18160*/  R2UR UR18, R24 ;  /* 0x00000000181272ca */ /* 0x000fc400000e0000 */
[----:B------:R-:W-:Y:S02]  /*18170*/  R2UR UR19, R25 ;  /* 0x00000000191372ca */ /* 0x000fe400000e0000 */
[----:B------:R-:W-:Y:S02]  /*18180*/  F2FP.BF16.F32.PACK_AB R25, R75, R74 ;  /* 0x0000004a4b19723e */ /* 0x000fe400000010ff */
[----:B------:R-:W-:Y:S02]  /*18190*/  F2FP.BF16.F32.PACK_AB R24, R73, R33 ;  /* 0x000000214918723e */ /* 0x000fe400000010ff */
[----:B------:R-:W-:Y:S01]  /*181a0*/  F2FP.BF16.F32.PACK_AB R26, R77, R35 ;  /* 0x000000234d1a723e */ /* 0x000fe200000010ff */
[----:B------:R-:W1:Y:S03]  /*181b0*/  MUFU.EX2 R33, R84 ;  /* 0x0000005400217308 */ /* 0x000e660000000800 */
[----:B------:R-:W-:-:S05]  /*181c0*/  WARPGROUP.ARRIVE ;  /* 0x00000000000079c5 */ /* 0x000fca0000000000 */
[----:B------:R-:W2:Y:S01]  /*181d0*/  MUFU.EX2 R35, R88 ;  /* 0x0000005800237308 */ /* 0x000ea20000000800 */
[----:B------:R-:W-:Y:S01]  /*181e0*/  HGMMA.64x16x16.F32.BF16 R200, R24, gdesc[UR12].tnspB, R200, gsb0 ;  /* 0x4020000c18c87df0 */ /* 0x000fe200080018c8 */
[----:B------:R-:W-:Y:S01]  /*181f0*/  R2UR UR14, R28 ;  /* 0x000000001c0e72ca */ /* 0x000fe200000e0000 */
[----:B------:R-:W-:Y:S01]  /*18200*/  VIADD R28, R222, 0xb00 ;  /* 0x00000b00de1c7836 */ /* 0x000fe20000000000 */
[----:B------:R-:W-:Y:S01]  /*18210*/  R2UR UR15, R29 ;  /* 0x000000001d0f72ca */ /* 0x000fe200000e0000 */
[----:B------:R-:W-:Y:S02]  /*18220*/  IMAD.MOV.U32 R29, RZ, RZ, -0x3ffffff0 ;  /* 0xc0000010ff1d7424 */ /* 0x000fe400078e00ff */
[----:B-1----:R-:W-:Y:S01]  /*18230*/  @!P6 FMUL R33, R33, R33 ;  /* 0x000000212121e220 */ /* 0x002fe20000400000 */
[----:B------:R-:W-:-:S03]  /*18240*/  FSETP.GEU.AND P6, PT, R95, -126, PT ;  /* 0xc2fc00005f00780b */ /* 0x000fc60003fce000 */
[----:B------:R-:W-:Y:S01]  /*18250*/  FADD R224, R224, R33 ;  /* 0x00000021e0e07221 */ /* 0x000fe20000000000 */
[----:B--2---:R-:W-:Y:S01]  /*18260*/  @!P5 FMUL R35, R35, R35 ;  /* 0x000000232323d220 */ /* 0x004fe20000400000 */
[----:B------:R-:W-:Y:S02]  /*18270*/  FSETP.GEU.AND P5, PT, R99, -126, PT ;  /* 0xc2fc00006300780b */ /* 0x000fe40003fae000 */
[----:B------:R-:W-:-:S06]  /*18280*/  FADD R224, R224, R85 ;  /* 0x00000055e0e07221 */ /* 0x000fcc0000000000 */
[----:B------:R-:W-:Y:S01]  /*18290*/  @!P6 FMUL R95, R95, 0.5 ;  /* 0x3f0000005f5fe820 */ /* 0x000fe20000400000 */
[----:B------:R-:W-:-:S04]  /*182a0*/  FADD R224, R224, R35 ;  /* 0x00000023e0e07221 */ /* 0x000fc80000000000 */
[----:B------:R-:W-:Y:S01]  /*182b0*/  FADD R224, R224, R89 ;  /* 0x00000059e0e07221 */ /* 0x000fe20000000000 */
[----:B------:R-:W1:Y:S01]  /*182c0*/  MUFU.EX2 R95, R95 ;  /* 0x0000005f005f7308 */ /* 0x000e620000000800 */
[----:B------:R-:W-:Y:S02]  /*182d0*/  @!P5 FMUL R99, R99, 0.5 ;  /* 0x3f0000006363d820 */ /* 0x000fe40000400000 */
[----:B------:R-:W-:-:S04]  /*182e0*/  FADD R224, R224, R39 ;  /* 0x00000027e0e07221 */ /* 0x000fc80000000000 */
[----:B------:R-:W-:Y:S01]  /*182f0*/  FADD R224, R224, R93 ;  /* 0x0000005de0e07221 */ /* 0x000fe20000000000 */
[----:B------:R-:W2:Y:S01]  /*18300*/  MUFU.EX2 R99, R99 ;  /* 0x0000006300637308 */ /* 0x000ea20000000800 */
[----:B------:R-:W-:Y:S02]  /*18310*/  WARPGROUP.DEPBAR.LE gsb0, 0x0 ;  /* 0x00008000000079c5 */ /* 0x000fe40000010000 */
[----:B------:R-:W-:Y:S01]  /*18320*/  WARPGROUP.ARRIVE ;  /* 0x00000000000079c5 */ /* 0x000fe20000000000 */
[----:B-1----:R-:W-:Y:S01]  /*18330*/  @!P6 FMUL R95, R95, R95 ;  /* 0x0000005f5f5fe220 */ /* 0x002fe20000400000 */
[----:B------:R-:W-:-:S03]  /*18340*/  FSETP.GEU.AND P6, PT, R98, -126, PT ;  /* 0xc2fc00006200780b */ /* 0x000fc60003fce000 */
[----:B------:R-:W-:Y:S01]  /*18350*/  FADD R225, R225, R95 ;  /* 0x0000005fe1e17221 */ /* 0x000fe20000000000 */
[----:B------:R-:W-:Y:S01]  /*18360*/  HGMMA.64x16x16.F32.BF16 R192, R24, gdesc[UR44].tnspB, R192, gsb0 ;  /* 0x4020002c18c07df0 */ /* 0x000fe200080018c0 */
[----:B------:R-:W-:Y:S01]  /*18370*/  R2UR UR46, R28 ;  /* 0x000000001c2e72ca */ /* 0x000fe200000e0000 */
[----:B------:R-:W-:Y:S01]  /*18380*/  VIADD R28, R222, 0x120 ;  /* 0x00000120de1c7836 */ /* 0x000fe20000000000 */
[----:B------:R-:W-:Y:S01]  /*18390*/  R2UR UR47, R29 ;  /* 0x000000001d2f72ca */ /* 0x000fe200000e0000 */
[----:B--2---:R-:W-:Y:S01]  /*183a0*/  @!P5 FMUL R99, R99, R99 ;  /* 0x000000636363d220 */ /* 0x004fe20000400000 */
[----:B------:R-:W-:Y:S01]  /*183b0*/  FSETP.GEU.AND P5, PT, R100, -126, PT ;  /* 0xc2fc00006400780b */ /* 0x000fe20003fae000 */
[----:B------:R-:W-:-:S03]  /*183c0*/  IMAD.MOV.U32 R29, RZ, RZ, -0x3ffffff0 ;  /* 0xc0000010ff1d7424 */ /* 0x000fc600078e00ff */
[----:B------:R-:W-:-:S06]  /*183d0*/  @!P6 FMUL R98, R98, 0.5 ;  /* 0x3f0000006262e820 */ /* 0x000fcc0000400000 */
[----:B------:R-:W1:Y:S03]  /*183e0*/  MUFU.EX2 R98, R98 ;  /* 0x0000006200627308 */ /* 0x000e660000000800 */
[----:B------:R-:W-:Y:S01]  /*183f0*/  @!P5 FMUL R100, R100, 0.5 ;  /* 0x3f0000006464d820 */ /* 0x000fe20000400000 */
[----:B-1----:R-:W-:Y:S01]  /*18400*/  @!P6 FMUL R98, R98, R98 ;  /* 0x000000626262e220 */ /* 0x002fe20000400000 */
[----:B------:R-:W-:-:S03]  /*18410*/  FSETP.GEU.AND P6, PT, R97, -126, PT ;  /* 0xc2fc00006100780b */ /* 0x000fc60003fce000 */
[----:B------:R-:W-:-:S04]  /*18420*/  FADD R225, R225, R98 ;  /* 0x00000062e1e17221 */ /* 0x000fc80000000000 */
[----:B------:R-:W-:Y:S01]  /*18430*/  FADD R225, R225, R99 ;  /* 0x00000063e1e17221 */ /* 0x000fe20000000000 */
[----:B------:R-:W-:Y:S02]  /*18440*/  WARPGROUP.DEPBAR.LE gsb0, 0x0 ;  /* 0x00008000000079c5 */ /* 0x000fe40000010000 */
[----:B------:R-:W-:Y:S01]  /*18450*/  WARPGROUP.ARRIVE ;  /* 0x00000000000079c5 */ /* 0x000fe20000000000 */
[----:B------:R-:W-:Y:S02]  /*18460*/  FADD R225, R225, R102 ;  /* 0x00000066e1e17221 */ /* 0x000fe40000000000 */
[----:B------:R-:W-:Y:S02]  /*18470*/  @!P6 FMUL R97, R97, 0.5 ;  /* 0x3f0000006161e820 */ /* 0x000fe40000400000 */
[----:B------:R-:W-:Y:S01]  /*18480*/  FADD R225, R225, R103 ;  /* 0x00000067e1e17221 */ /* 0x000fe20000000000 */
[----:B------:R-:W-:Y:S01]  /*18490*/  HGMMA.64x16x16.F32.BF16 R184, R24, gdesc[UR40].tnspB, R184, gsb0 ;  /* 0x4020002818b87df0 */ /* 0x000fe200080018b8 */
[----:B------:R-:W-:-:S02]  /*184a0*/  R2UR UR42, R28 ;  /* 0x000000001c2a72ca */ /* 0x000fc400000e0000 */
[----:B------:R-:W1:Y:S01]  /*184b0*/  MUFU.EX2 R97, R97 ;  /* 0x0000006100617308 */ /* 0x000e620000000800 */
[----:B------:R-:W-:Y:S01]  /*184c0*/  R2UR UR43, R29 ;  /* 0x000000001d2b72ca */ /* 0x000fe200000e0000 */
[----:B------:R-:W-:Y:S01]  /*184d0*/  IMAD.MOV.U32 R29, RZ, RZ, -0x3ffffff0 ;  /* 0xc0000010ff1d7424 */ /* 0x000fe200078e00ff */
[----:B------:R-:W-:Y:S01]  /*184e0*/  IADD3 R28, R222, 0x720, RZ ;  /* 0x00000720de1c7810 */ /* 0x000fe20007ffe0ff */
[----:B------:R-:W-:-:S03]  /*184f0*/  FADD R225, R225, R106 ;  /* 0x0000006ae1e17221 */ /* 0x000fc60000000000 */
[----:B------:R-:W-:Y:S02]  /*18500*/  R2UR UR58, R28 ;  /* 0x000000001c3a72ca */ /* 0x000fe400000e0000 */
[----:B------:R-:W-:Y:S02]  /*18510*/  R2UR UR59, R29 ;  /* 0x000000001d3b72ca */ /* 0x000fe400000e0000 */
[----:B------:R-:W-:Y:S02]  /*18520*/  IADD3 R28, R222, 0xb20, RZ ;  /* 0x00000b20de1c7810 */ /* 0x000fe40007ffe0ff */
[----:B------:R-:W-:Y:S02]  /*18530*/  MOV R29, 0xc0000010 ;  /* 0xc0000010001d7802 */ /* 0x000fe40000000f00 */
[----:B------:R-:W-:Y:S01]  /*18540*/  R2UR UR48, R28 ;  /* 0x000000001c3072ca */ /* 0x000fe200000e0000 */
[----:B------:R-:W-:Y:S02]  /*18550*/  VIADD R28, R222, 0x140 ;  /* 0x00000140de1c7836 */ /* 0x000fe40000000000 */
[----:B-1----:R-:W-:Y:S01]  /*18560*/  @!P6 FMUL R97, R97, R97 ;  /* 0x000000616161e220 */ /* 0x002fe20000400000 */
[----:B------:R-:W-:Y:S01]  /*18570*/  R2UR UR49, R29 ;  /* 0x000000001d3172ca */ /* 0x000fe200000e0000 */
[----:B------:R-:W-:Y:S01]  /*18580*/  IMAD.MOV.U32 R29, RZ, RZ, -0x3ffffff0 ;  /* 0xc0000010ff1d7424 */ /* 0x000fe200078e00ff */
[----:B------:R-:W-:-:S02]  /*18590*/  FSETP.GEU.AND P6, PT, R110, -126, PT ;  /* 0xc2fc00006e00780b */ /* 0x000fc40003fce000 */
[----:B------:R-:W-:Y:S01]  /*185a0*/  R2UR UR28, R28 ;  /* 0x000000001c1c72ca */ /* 0x000fe200000e0000 */
[----:B------:R-:W-:Y:S01]  /*185b0*/  VIADD R28, R222, 0x740 ;  /* 0x00000740de1c7836 */ /* 0x000fe20000000000 */
[----:B------:R-:W-:Y:S01]  /*185c0*/  R2UR UR29, R29 ;  /* 0x000000001d1d72ca */ /* 0x000fe200000e0000 */
[----:B------:R-:W-:-:S03]  /*185d0*/  IMAD.MOV.U32 R29, RZ, RZ, -0x3ffffff0 ;  /* 0xc0000010ff1d7424 */ /* 0x000fc600078e00ff */
[----:B------:R-:W-:Y:S01]  /*185e0*/  R2UR UR40, R28 ;  /* 0x000000001c2872ca */ /* 0x000fe200000e0000 */
[----:B------:R-:W-:Y:S01]  /*185f0*/  VIADD R28, R222, 0xb40 ;  /* 0x00000b40de1c7836 */ /* 0x000fe20000000000 */
[----:B------:R-:W-:Y:S01]  /*18600*/  R2UR UR41, R29 ;  /* 0x000000001d2972ca */ /* 0x000fe200000e0000 */
[----:B------:R-:W-:Y:S02]  /*18610*/  IMAD.MOV.U32 R29, RZ, RZ, -0x3ffffff0 ;  /* 0xc0000010ff1d7424 */ /* 0x000fe400078e00ff */
[----:B------:R-:W-:Y:S01]  /*18620*/  @!P6 FMUL R110, R110, 0.5 ;  /* 0x3f0000006e6ee820 */ /* 0x000fe20000400000 */
[----:B------:R-:W-:Y:S02]  /*18630*/  R2UR UR24, R28 ;  /* 0x000000001c1872ca */ /* 0x000fe400000e0000 */
[----:B------:R-:W-:Y:S02]  /*18640*/  R2UR UR25, R29 ;  /* 0x000000001d1972ca */ /* 0x000fe400000e0000 */
[----:B------:R-:W-:Y:S01]  /*18650*/  IADD3 R28, R222, 0x160, RZ ;  /* 0x00000160de1c7810 */ /* 0x000fe20007ffe0ff */
[----:B------:R-:W1:Y:S01]  /*18660*/  MUFU.EX2 R110, R110 ;  /* 0x0000006e006e7308 */ /* 0x000e620000000800 */
[----:B------:R-:W-:-:S02]  /*18670*/  WARPGROUP.DEPBAR.LE gsb0, 0x0 ;  /* 0x00008000000079c5 */ /* 0x000fc40000010000 */
[----:B------:R-:W-:Y:S01]  /*18680*/  WARPGROUP.ARRIVE ;  /* 0x00000000000079c5 */ /* 0x000fe20000000000 */
[----:B------:R-:W-:-:S05]  /*18690*/  MOV R29, 0xc0000010 ;  /* 0xc0000010001d7802 */ /* 0x000fca0000000f00 */
[----:B------:R-:W-:Y:S01]  /*186a0*/  HGMMA.64x16x16.F32.BF16 R176, R24, gdesc[UR20].tnspB, R176, gsb0 ;  /* 0x4020001418b07df0 */ /* 0x000fe200080018b0 */
[----:B------:R-:W-:Y:S01]  /*186b0*/  R2UR UR22, R30 ;  /* 0x000000001e1672ca */ /* 0x000fe200000e0000 */
[----:B------:R-:W-:Y:S01]  /*186c0*/  VIADD R30, R222, 0x320 ;  /* 0x00000320de1e7836 */ /* 0x000fe20000000000 */
[----:B------:R-:W-:Y:S02]  /*186d0*/  R2UR UR23, R31 ;  /* 0x000000001f1772ca */ /* 0x000fe400000e0000 */
[----:B------:R-:W-:Y:S01]  /*186e0*/  MOV R31, 0xc0000010 ;  /* 0xc0000010001f7802 */ /* 0x000fe20000000f00 */
[----:B-1----:R-:W-:Y:S01]  /*186f0*/  @!P6 FMUL R110, R110, R110 ;  /* 0x0000006e6e6ee220 */ /* 0x002fe20000400000 */
[----:B------:R-:W-:-:S13]  /*18700*/  FSETP.GEU.AND P6, PT, R109, -126, PT ;  /* 0xc2fc00006d00780b */ /* 0x000fda0003fce000 */
[----:B------:R-:W-:-:S06]  /*18710*/  @!P6 FMUL R109, R109, 0.5 ;  /* 0x3f0000006d6de820 */ /* 0x000fcc0000400000 */
[----:B------:R-:W1:Y:S01]  /*18720*/  MUFU.EX2 R109, R109 ;  /* 0x0000006d006d7308 */ /* 0x000e620000000800 */
[----:B------:R-:W-:Y:S02]  /*18730*/  WARPGROUP.DEPBAR.LE gsb0, 0x0 ;  /* 0x00008000000079c5 */ /* 0x000fe40000010000 */
[----:B------:R-:W-:Y:S01]  /*18740*/  WARPGROUP.ARRIVE ;  /* 0x00000000000079c5 */ /* 0x000fe20000000000 */
[----:B-1----:R-:W-:Y:S01]  /*18750*/  @!P6 FMUL R109, R109, R109 ;  /* 0x0000006d6d6de220 */ /* 0x002fe20000400000 */
[----:B------:R-:W-:-:S04]  /*18760*/  FSETP.GEU.AND P6, PT, R112, -126, PT ;  /* 0xc2fc00007000780b */ /* 0x000fc80003fce000 */
[----:B------:R-:W-:Y:S01]  /*18770*/  HGMMA.64x16x16.F32.BF16 R168, R24, gdesc[UR8].tnspB, R168, gsb0 ;  /* 0x4020000818a87df0 */ /* 0x000fe200080018a8 */
        /* <DEDUP_REMOVED lines=9> */
[----:B------:R-:W-:Y:S02]  /*18810*/  WARPGROUP.DEPBAR.LE gsb0, 0x0 ;  /* 0x00008000000079c5 */ /* 0x000fe40000010000 */
[----:B------:R-:W-:-:S06]  /*18820*/  WARPGROUP.ARRIVE ;  /* 0x00000000000079c5 */ /* 0x000fcc0000000000 */
[----:B------:R-:W-:Y:S03]  /*18830*/  HGMMA.64x16x16.F32.BF16 R160, R24, gdesc[UR4].tnspB, R160, gsb0 ;  /* 0x4020000418a07df0 */ /* 0x000fe600080018a0 */
[----:B------:R-:W-:Y:S02]  /*18840*/  WARPGROUP.DEPBAR.LE gsb0, 0x0 ;  /* 0x00008000000079c5 */ /* 0x000fe40000010000 */
[----:B------:R-:W-:-:S06]  /*18850*/  WARPGROUP.ARRIVE ;  /* 0x00000000000079c5 */ /* 0x000fcc0000000000 */
[----:B------:R-:W-:Y:S01]  /*18860*/  HGMMA.64x16x16.F32.BF16 R152, R24, gdesc[UR52].tnspB, R152, gsb0 ;  /* 0x4020003418987df0 */ /* 0x000fe20008001898 */
[----:B------:R-:W-:Y:S01]  /*18870*/  R2UR UR55, R31 ;  /* 0x000000001f3772ca */ /* 0x000fe200000e0000 */
[----:B------:R-:W-:Y:S01]  /*18880*/  IMAD.MOV.U32 R31, RZ, RZ, -0x3ffffff0 ;  /* 0xc0000010ff1f7424 */ /* 0x000fe200078e00ff */
[----:B------:R-:W-:Y:S02]  /*18890*/  R2UR UR54, R30 ;  /* 0x000000001e3672ca */ /* 0x000fe400000e0000 */
[----:B------:R-:W-:Y:S02]  /*188a0*/  IADD3 R30, R222, 0x340, RZ ;  /* 0x00000340de1e7810 */ /* 0x000fe40007ffe0ff */
[----:B------:R-:W-:Y:S02]  /*188b0*/  R2UR UR33, R31 ;  /* 0x000000001f2172ca */ /* 0x000fe400000e0000 */
[----:B------:R-:W-:Y:S02]  /*188c0*/  R2UR UR32, R30 ;  /* 0x000000001e2072ca */ /* 0x000fe400000e0000 */
[----:B------:R-:W-:-:S02]  /*188d0*/  IADD3 R30, R222, 0x940, RZ ;  /* 0x00000940de1e7810 */ /* 0x000fc40007ffe0ff */
[----:B------:R-:W-:Y:S02]  /*188e0*/  MOV R31, 0xc0000010 ;  /* 0xc0000010001f7802 */ /* 0x000fe40000000f00 */
[----:B------:R-:W-:Y:S01]  /*188f0*/  R2UR UR20, R30 ;  /* 0x000000001e1472ca */ /* 0x000fe200000e0000 */
[----:B------:R-:W-:Y:S01]  /*18900*/  VIADD R30, R222, 0xd40 ;  /* 0x00000d40de1e7836 */ /* 0x000fe20000000000 */
[----:B------:R-:W-:Y:S01]  /*18910*/  R2UR UR21, R31 ;  /* 0x000000001f1572ca */ /* 0x000fe200000e0000 */
[----:B------:R-:W-:-:S03]  /*18920*/  IMAD.MOV.U32 R31, RZ, RZ, -0x3ffffff0 ;  /* 0xc0000010ff1f7424 */ /* 0x000fc600078e00ff */
[----:B------:R-:W-:Y:S01]  /*18930*/  R2UR UR16, R30 ;  /* 0x000000001e1072ca */ /* 0x000fe200000e0000 */
[----:B------:R-:W-:Y:S01]  /*18940*/  VIADD R30, R222, 0x360 ;  /* 0x00000360de1e7836 */ /* 0x000fe20000000000 */
[----:B------:R-:W-:Y:S01]  /*18950*/  R2UR UR17, R31 ;  /* 0x000000001f1172ca */ /* 0x000fe200000e0000 */
[----:B------:R-:W-:-:S03]  /*18960*/  IMAD.MOV.U32 R31, RZ, RZ, -0x3ffffff0 ;  /* 0xc0000010ff1f7424 */ /* 0x000fc600078e00ff */
[----:B------:R-:W-:Y:S01]  /*18970*/  R2UR UR12, R30 ;  /* 0x000000001e0c72ca */ /* 0x000fe200000e0000 */
[C---:B------:R-:W-:Y:S01]  /*18980*/  VIADD R30, R222.reuse, 0x960 ;  /* 0x00000960de1e7836 */ /* 0x040fe20000000000 */
[----:B------:R-:W-:Y:S01]  /*18990*/  R2UR UR13, R31 ;  /* 0x000000001f0d72ca */ /* 0x000fe200000e0000 */
[----:B------:R-:W-:Y:S01]  /*189a0*/  IMAD.MOV.U32 R31, RZ, RZ, -0x3ffffff0 ;  /* 0xc0000010ff1f7424 */ /* 0x000fe200078e00ff */
[----:B------:R-:W-:Y:S02]  /*189b0*/  WARPGROUP.DEPBAR.LE gsb0, 0x0 ;  /* 0x00008000000079c5 */ /* 0x000fe40000010000 */
[----:B------:R-:W-:Y:S01]  /*189c0*/  VIADD R24, R222, 0x520 ;  /* 0x00000520de187836 */ /* 0x000fe20000000000 */
[----:B------:R-:W-:Y:S01]  /*189d0*/  F2FP.BF16.F32.PACK_AB R27, R87, R86 ;  /* 0x00000056571b723e */ /* 0x000fe200000010ff */
[----:B------:R-:W-:Y:S01]  /*189e0*/  IMAD.MOV.U32 R25, RZ, RZ, -0x3ffffff0 ;  /* 0xc0000010ff197424 */ /* 0x000fe200078e00ff */
[----:B------:R-:W-:Y:S02]  /*189f0*/  F2FP.BF16.F32.PACK_AB R26, R85, R33 ;  /* 0x00000021551a723e */ /* 0x000fe400000010ff */
[----:B------:R-:W-:Y:S01]  /*18a00*/  R2UR UR6, R24 ;  /* 0x00000000180672ca */ /* 0x000fe200000e0000 */
[----:B------:R-:W1:Y:S01]  /*18a10*/  MUFU.EX2 R33, R96 ;  /* 0x0000006000217308 */ /* 0x000e620000000800 */
[----:B------:R-:W-:-:S02]  /*18a20*/  R2UR UR7, R25 ;  /* 0x00000000190772ca */ /* 0x000fc400000e0000 */
[----:B------:R-:W-:Y:S02]  /*18a30*/  F2FP.BF16.F32.PACK_AB R25, R83, R82 ;  /* 0x000000525319723e */ /* 0x000fe400000010ff */
[----:B------:R-:W-:-:S03]  /*18a40*/  F2FP.BF16.F32.PACK_AB R24, R81, R37 ;  /* 0x000000255118723e */ /* 0x000fc600000010ff */
[----:B------:R-:W2:Y:S01]  /*18a50*/  MUFU.EX2 R37, R100 ;  /* 0x0000006400257308 */ /* 0x000ea20000000800 */
[----:B------:R-:W-:-:S06]  /*18a60*/  WARPGROUP.ARRIVE ;  /* 0x00000000000079c5 */ /* 0x000fcc0000000000 */
[----:B------:R-:W-:Y:S01]  /*18a70*/  HGMMA.64x16x16.F32.BF16 R200, R24, gdesc[UR36].tnspB, R200, gsb0 ;  /* 0x4020002418c87df0 */ /* 0x000fe200080018c8 */
[----:B------:R-:W-:Y:S01]  /*18a80*/  UMOV UR38, UR8 ;  /* 0x0000000800267c82 */ /* 0x000fe20008000000 */
[----:B------:R-:W-:Y:S01]  /*18a90*/  UMOV UR39, UR9 ;  /* 0x0000000900277c82 */ /* 0x000fe20008000000 */
[----:B-1----:R-:W-:Y:S01]  /*18aa0*/  @!P2 FMUL R33, R33, R33 ;  /* 0x000000212121a220 */ /* 0x002fe20000400000 */
[----:B------:R-:W-:-:S03]  /*18ab0*/  FSETP.GEU.AND P2, PT, R107, -126, PT ;  /* 0xc2fc00006b00780b */ /* 0x000fc60003f4e000 */
[----:B------:R-:W-:Y:S01]  /*18ac0*/  FADD R224, R224, R33 ;  /* 0x00000021e0e07221 */ /* 0x000fe20000000000 */
[----:B--2---:R-:W-:Y:S01]  /*18ad0*/  @!P5 FMUL R37, R37, R37 ;  /* 0x000000252525d220 */ /* 0x004fe20000400000 */
[----:B------:R-:W-:Y:S02]  /*18ae0*/  FSETP.GEU.AND P5, PT, R111, -126, PT ;  /* 0xc2fc00006f00780b */ /* 0x000fe40003fae000 */
[----:B------:R-:W-:-:S04]  /*18af0*/  FADD R224, R224, R97 ;  /* 0x00000061e0e07221 */ /* 0x000fc80000000000 */
[----:B------:R-:W-:Y:S02]  /*18b00*/  FADD R224, R224, R37 ;  /* 0x00000025e0e07221 */ /* 0x000fe40000000000 */
[----:B------:R-:W-:Y:S02]  /*18b10*/  @!P2 FMUL R107, R107, 0.5 ;  /* 0x3f0000006b6ba820 */ /* 0x000fe40000400000 */
[----:B------:R-:W-:-:S04]  /*18b20*/  FADD R224, R224, R101 ;  /* 0x00000065e0e07221 */ /* 0x000fc80000000000 */
[----:B------:R-:W1:Y:S01]  /*18b30*/  MUFU.EX2 R107, R107 ;  /* 0x0000006b006b7308 */ /* 0x000e620000000800 */
[----:B------:R-:W-:-:S07]  /*18b40*/  @!P5 FMUL R111, R111, 0.5 ;  /* 0x3f0000006f6fd820 */ /* 0x000fce0000400000 */
[----:B------:R-:W2:Y:S01]  /*18b50*/  MUFU.EX2 R111, R111 ;  /* 0x0000006f006f7308 */ /* 0x000ea20000000800 */
[----:B-1----:R-:W-:Y:S01]  /*18b60*/  @!P2 FMUL R107, R107, R107 ;  /* 0x0000006b6b6ba220 */ /* 0x002fe20000400000 */
[----:B------:R-:W-:Y:S01]  /*18b70*/  FSETP.GEU.AND P2, PT, R108, -126, PT ;  /* 0xc2fc00006c00780b */ /* 0x000fe20003f4e000 */
[----:B------:R-:W-:Y:S02]  /*18b80*/  WARPGROUP.DEPBAR.LE gsb0, 0x0 ;  /* 0x00008000000079c5 */ /* 0x000fe40000010000 */
[----:B------:R-:W-:Y:S01]  /*18b90*/  WARPGROUP.ARRIVE ;  /* 0x00000000000079c5 */ /* 0x000fe20000000000 */
[----:B------:R-:W-:Y:S01]  /*18ba0*/  FADD R225, R225, R107 ;  /* 0x0000006be1e17221 */ /* 0x000fe20000000000 */
[----:B--2---:R-:W-:Y:S01]  /*18bb0*/  @!P5 FMUL R111, R111, R111 ;  /* 0x0000006f6f6fd220 */ /* 0x004fe20000400000 */
[----:B------:R-:W-:-:S03]  /*18bc0*/  FSETP.GEU.AND P5, PT, R114, -126, PT ;  /* 0xc2fc00007200780b */ /* 0x000fc60003fae000 */
[----:B------:R-:W-:Y:S01]  /*18bd0*/  HGMMA.64x16x16.F32.BF16 R192, R24, gdesc[UR32].tnspB, R192, gsb0 ;  /* 0x4020002018c07df0 */ /* 0x000fe200080018c0 */
[----:B------:R-:W-:Y:S01]  /*18be0*/  R2UR UR35, R40 ;  /* 0x00000000282372ca */ /* 0x000fe200000e0000 */
[----:B------:R-:W-:Y:S01]  /*18bf0*/  FADD R225, R225, R110 ;  /* 0x0000006ee1e17221 */ /* 0x000fe20000000000 */
[----:B------:R-:W-:Y:S01]  /*18c00*/  R2UR UR34, R41 ;  /* 0x00000000292272ca */ /* 0x000fe200000e0000 */
[----:B------:R-:W-:Y:S01]  /*18c10*/  @!P2 FMUL R108, R108, 0.5 ;  /* 0x3f0000006c6ca820 */ /* 0x000fe20000400000 */
[----:B------:R-:W-:Y:S01]  /*18c20*/  MOV R40, UR53 ;  /* 0x0000003500287c02 */ /* 0x000fe20008000f00 */
[----:B------:R-:W-:-:S03]  /*18c30*/  FADD R225, R225, R111 ;  /* 0x0000006fe1e17221 */ /* 0x000fc60000000000 */
[----:B------:R-:W-:Y:S01]  /*18c40*/  R2UR UR53, R40 ;  /* 0x00000000283572ca */ /* 0x000fe200000e0000 */
        /* <DEDUP_REMOVED lines=9> */
[----:B------:R-:W-:Y:S02]  /*18ce0*/  R2UR UR35, R36 ;  /* 0x00000000242372ca */ /* 0x000fe400000e0000 */
[----:B------:R-:W-:Y:S02]  /*18cf0*/  R2UR UR34, R38 ;  /* 0x00000000262272ca */ /* 0x000fe400000e0000 */
[----:B------:R-:W1:Y:S02]  /*18d00*/  MUFU.EX2 R113, R113 ;  /* 0x0000007100717308 */ /* 0x000e640000000800 */
[----:B-1----:R-:W-:Y:S01]  /*18d10*/  @!P5 FMUL R113, R113, R113 ;  /* 0x000000717171d220 */ /* 0x002fe20000400000 */
[----:B------:R-:W-:-:S13]  /*18d20*/  FSETP.GEU.AND P5, PT, R126, -126, PT ;  /* 0xc2fc00007e00780b */ /* 0x000fda0003fae000 */
[----:B------:R-:W-:Y:S01]  /*18d30*/  @!P5 FMUL R126, R126, 0.5 ;  /* 0x3f0000007e7ed820 */ /* 0x000fe20000400000 */
[----:B------:R-:W-:Y:S02]  /*18d40*/  WARPGROUP.DEPBAR.LE gsb0, 0x0 ;  /* 0x00008000000079c5 */ /* 0x000fe40000010000 */
[----:B------:R-:W-:-:S03]  /*18d50*/  WARPGROUP.ARRIVE ;  /* 0x00000000000079c5 */ /* 0x000fc60000000000 */
[----:B------:R-:W1:Y:S03]  /*18d60*/  MUFU.EX2 R126, R126 ;  /* 0x0000007e007e7308 */ /* 0x000e660000000800 */
[----:B------:R-:W-:Y:S01]  /*18d70*/  HGMMA.64x16x16.F32.BF16 R176, R24, gdesc[UR32].tnspB, R176, gsb0 ;  /* 0x4020002018b07df0 */ /* 0x000fe200080018b0 */
[----:B------:R-:W-:Y:S02]  /*18d80*/  R2UR UR35, R32 ;  /* 0x00000000202372ca */ /* 0x000fe400000e0000 */
[----:B------:R-:W-:Y:S01]  /*18d90*/  R2UR UR34, R34 ;  /* 0x00000000222272ca */ /* 0x000fe200000e0000 */
[----:B-1----:R-:W-:Y:S01]  /*18da0*/  @!P5 FMUL R126, R126, R126 ;  /* 0x0000007e7e7ed220 */ /* 0x002fe20000400000 */
[----:B------:R-:W-:-:S13]  /*18db0*/  FSETP.GEU.AND P5, PT, R125, -126, PT ;  /* 0xc2fc00007d00780b */ /* 0x000fda0003fae000 */
        /* <DEDUP_REMOVED lines=8> */
[----:B------:R-:W-:-:S13]  /*18e40*/  FSETP.GEU.AND P5, PT, R128, -126, PT ;  /* 0xc2fc00008000780b */ /* 0x000fda0003fae000 */
[----:B------:R-:W-:-:S04]  /*18e50*/  @!P5 FMUL R128, R128, 0.5 ;  /* 0x3f0000008080d820 */ /* 0x000fc80000400000 */
[----:B------:R-:W1:Y:S02]  /*18e60*/  MUFU.EX2 R41, R128 ;  /* 0x0000008000297308 */ /* 0x000e640000000800 */
[----:B-1----:R-:W-:Y:S01]  /*18e70*/  @!P5 FMUL R41, R41, R41 ;  /* 0x000000292929d220 */ /* 0x002fe20000400000 */
[----:B------:R-:W-:Y:S01]  /*18e80*/  FSETP.GEU.AND P5, PT, R139, -126, PT ;  /* 0xc2fc00008b00780b */ /* 0x000fe20003fae000 */
[----:B------:R-:W-:Y:S02]  /*18e90*/  WARPGROUP.DEPBAR.LE gsb0, 0x0 ;  /* 0x00008000000079c5 */ /* 0x000fe40000010000 */
[----:B------:R-:W-:-:S06]  /*18ea0*/  WARPGROUP.ARRIVE ;  /* 0x00000000000079c5 */ /* 0x000fcc0000000000 */
[----:B------:R-:W-:Y:S04]  /*18eb0*/  HGMMA.64x16x16.F32.BF16 R160, R24, gdesc[UR36].tnspB, R160, gsb0 ;  /* 0x4020002418a07df0 */ /* 0x000fe800080018a0 */
[----:B------:R-:W-:-:S06]  /*18ec0*/  @!P5 FMUL R139, R139, 0.5 ;  /* 0x3f0000008b8bd820 */ /* 0x000fcc0000400000 */
[----:B------:R-:W1:Y:S02]  /*18ed0*/  MUFU.EX2 R139, R139 ;  /* 0x0000008b008b7308 */ /* 0x000e640000000800 */
[----:B-1----:R-:W-:Y:S01]  /*18ee0*/  @!P5 FMUL R139, R139, R139 ;  /* 0x0000008b8b8bd220 */ /* 0x002fe20000400000 */
[----:B------:R-:W-:-:S13]  /*18ef0*/  FSETP.GEU.AND P5, PT, R140, -126, PT ;  /* 0xc2fc00008c00780b */ /* 0x000fda0003fae000 */
[----:B------:R-:W-:Y:S01]  /*18f00*/  @!P5 FMUL R140, R140, 0.5 ;  /* 0x3f0000008c8cd820 */ /* 0x000fe20000400000 */
[----:B------:R-:W-:Y:S02]  /*18f10*/  WARPGROUP.DEPBAR.LE gsb0, 0x0 ;  /* 0x00008000000079c5 */ /* 0x000fe40000010000 */
[----:B------:R-:W-:-:S06]  /*18f20*/  WARPGROUP.ARRIVE ;  /* 0x00000000000079c5 */ /* 0x000fcc0000000000 */
[----:B------:R-:W-:Y:S03]  /*18f30*/  HGMMA.64x16x16.F32.BF16 R152, R24, gdesc[UR32].tnspB, R152, gsb0 ;  /* 0x4020002018987df0 */ /* 0x000fe60008001898 */
[----:B------:R-:W-:Y:S02]  /*18f40*/  WARPGROUP.DEPBAR.LE gsb0, 0x0 ;  /* 0x00008000000079c5 */ /* 0x000fe40000010000 */
[----:B------:R-:W-:Y:S01]  /*18f50*/  IMAD.MOV.U32 R25, RZ, RZ, -0x3ffffff0 ;  /* 0xc0000010ff197424 */ /* 0x000fe200078e00ff */
[----:B------:R-:W-:Y:S02]  /*18f60*/  IADD3 R24, R222, 0x540, RZ ;  /* 0x00000540de187810 */ /* 0x000fe40007ffe0ff */
        /* <DEDUP_REMOVED lines=22> */
[----:B------:R-:W-:-:S07]  /*190d0*/  @!P2 FMUL R119, R119, 0.5 ;  /* 0x3f0000007777a820 */ /* 0x000fce0000400000 */
[----:B------:R-:W2:Y:S01]  /*190e0*/  MUFU.EX2 R119, R119 ;  /* 0x0000007700777308 */ /* 0x000ea20000000800 */
[----:B------:R-:W-:Y:S02]  /*190f0*/  WARPGROUP.DEPBAR.LE gsb0, 0x0 ;  /* 0x00008000000079c5 */ /* 0x000fe40000010000 */
[----:B------:R-:W-:Y:S01]  /*19100*/  WARPGROUP.ARRIVE ;  /* 0x00000000000079c5 */ /* 0x000fe20000000000 */
[----:B-1----:R-:W-:Y:S01]  /*19110*/  @!P4 FMUL R115, R115, R115 ;  /* 0x000000737373c220 */ /* 0x002fe20000400000 */
[----:B------:R-:W-:-:S03]  /*19120*/  FSETP.GEU.AND P4, PT, R116, -126, PT ;  /* 0xc2fc00007400780b */ /* 0x000fc60003f8e000 */
[----:B------:R-:W-:Y:S01]  /*19130*/  FADD R225, R225, R115 ;  /* 0x00000073e1e17221 */ /* 0x000fe20000000000 */
[----:B------:R-:W-:Y:S01]  /*19140*/  HGMMA.64x16x16.F32.BF16 R192, R24, gdesc[UR24].tnspB, R192, gsb0 ;  /* 0x4020001818c07df0 */ /* 0x000fe200080018c0 */
[----:B------:R-:W-:Y:S01]  /*19150*/  UMOV UR26, UR32 ;  /* 0x00000020001a7c82 */ /* 0x000fe20008000000 */
[----:B------:R-:W-:Y:S01]  /*19160*/  UMOV UR27, UR33 ;  /* 0x00000021001b7c82 */ /* 0x000fe20008000000 */
[----:B--2---:R-:W-:Y:S01]  /*19170*/  @!P2 FMUL R119, R119, R119 ;  /* 0x000000777777a220 */ /* 0x004fe20000400000 */
[----:B------:R-:W-:Y:S01]  /*19180*/  FSETP.GEU.AND P2, PT, R122, -126, PT ;  /* 0xc2fc00007a00780b */ /* 0x000fe20003f4e000 */
[----:B------:R-:W-:-:S04]  /*19190*/  FADD R225, R225, R118 ;  /* 0x00000076e1e17221 */ /* 0x000fc80000000000 */
[----:B------:R-:W-:Y:S01]  /*191a0*/  @!P4 FMUL R116, R116, 0.5 ;  /* 0x3f0000007474c820 */ /* 0x000fe20000400000 */
[----:B------:R-:W-:-:S07]  /*191b0*/  FADD R225, R225, R119 ;  /* 0x00000077e1e17221 */ /* 0x000fce0000000000 */
[----:B------:R-:W-:-:S06]  /*191c0*/  @!P2 FMUL R122, R122, 0.5 ;  /* 0x3f0000007a7aa820 */ /* 0x000fcc0000400000 */
[----:B------:R-:W1:Y:S02]  /*191d0*/  MUFU.EX2 R122, R122 ;  /* 0x0000007a007a7308 */ /* 0x000e640000000800 */
[----:B-1----:R-:W-:Y:S01]  /*191e0*/  @!P2 FMUL R122, R122, R122 ;  /* 0x0000007a7a7aa220 */ /* 0x002fe20000400000 */
[----:B------:R-:W-:Y:S01]  /*191f0*/  FSETP.GEU.AND P2, PT, R121, -126, PT ;  /* 0xc2fc00007900780b */ /* 0x000fe20003f4e000 */
[----:B------:R-:W-:Y:S02]  /*19200*/  WARPGROUP.DEPBAR.LE gsb0, 0x0 ;  /* 0x00008000000079c5 */ /* 0x000fe40000010000 */
[----:B------:R-:W-:Y:S01]  /*19210*/  WARPGROUP.ARRIVE ;  /* 0x00000000000079c5 */ /* 0x000fe20000000000 */
[----:B------:R-:W-:-:S05]  /*19220*/  FADD R225, R225, R122 ;  /* 0x0000007ae1e17221 */ /* 0x000fca0000000000 */
[----:B------:R-:W-:Y:S04]  /*19230*/  HGMMA.64x16x16.F32.BF16 R184, R24, gdesc[UR16].tnspB, R184, gsb0 ;  /* 0x4020001018b87df0 */ /* 0x000fe800080018b8 */
[----:B------:R-:W-:-:S06]  /*19240*/  @!P2 FMUL R121, R121, 0.5 ;  /* 0x3f0000007979a820 */ /* 0x000fcc0000400000 */
        /* <DEDUP_REMOVED lines=11> */
[----:B------:R-:W-:-:S09]  /*19300*/  MOV R29, 0xc0000010 ;  /* 0xc0000010001d7802 */ /* 0x000fd20000000f00 */
[----:B------:R-:W-:Y:S01]  /*19310*/  MOV R34, UR14 ;  /* 0x0000000e00227c02 */ /* 0x000fe20008000f00 */
[----:B------:R-:W-:Y:S01]  /*19320*/  UMOV UR14, UR16 ;  /* 0x00000010000e7c82 */ /* 0x000fe20008000000 */
[----:B------:R-:W-:Y:S01]  /*19330*/  MOV R32, UR15 ;  /* 0x0000000f00207c02 */ /* 0x000fe20008000f00 */
[----:B------:R-:W-:Y:S01]  /*19340*/  UMOV UR15, UR17 ;  /* 0x00000011000f7c82 */ /* 0x000fe20008000000 */
        /* <DEDUP_REMOVED lines=8> */
[----:B------:R-:W-:Y:S01]  /*193d0*/  VIADD R28, R222, 0xb60 ;  /* 0x00000b60de1c7836 */ /* 0x000fe20000000000 */
[----:B------:R-:W-:Y:S01]  /*193e0*/  R2UR UR51, R29 ;  /* 0x000000001d3372ca */ /* 0x000fe200000e0000 */
[----:B------:R-:W-:Y:S02]  /*193f0*/  IMAD.MOV.U32 R29, RZ, RZ, -0x3ffffff0 ;  /* 0xc0000010ff1d7424 */ /* 0x000fe400078e00ff */
[----:B-1----:R-:W-:Y:S01]  /*19400*/  @!P2 FMUL R133, R133, R133 ;  /* 0x000000858585a220 */ /* 0x002fe20000400000 */
[----:B------:R-:W-:-:S07]  /*19410*/  FSETP.GEU.AND P2, PT, R136, -126, PT ;  /* 0xc2fc00008800780b */ /* 0x000fce0003f4e000 */
[----:B------:R-:W-:Y:S01]  /*19420*/  MOV R44, UR50 ;  /* 0x00000032002c7c02 */ /* 0x000fe20008000f00 */
[----:B------:R-:W-:Y:S01]  /*19430*/  UMOV UR50, UR54 ;  /* 0x0000003600327c82 */ /* 0x000fe20008000000 */
[----:B------:R-:W-:Y:S01]  /*19440*/  MOV R43, UR51 ;  /* 0x00000033002b7c02 */ /* 0x000fe20008000f00 */
[----:B------:R-:W-:Y:S01]  /*19450*/  UMOV UR51, UR55 ;  /* 0x0000003700337c82 */ /* 0x000fe20008000000 */
[----:B------:R-:W-:Y:S02]  /*19460*/  R2UR UR54, R30 ;  /* 0x000000001e3672ca */ /* 0x000fe400000e0000 */
[----:B------:R-:W-:Y:S01]  /*19470*/  @!P2 FMUL R136, R136, 0.5 ;  /* 0x3f0000008888a820 */ /* 0x000fe20000400000 */
[----:B------:R-:W-:Y:S02]  /*19480*/  R2UR UR55, R31 ;  /* 0x000000001f3772ca */ /* 0x000fe400000e0000 */
[----:B------:R-:W-:Y:S02]  /*19490*/  IADD3 R30, R222, 0xd60, RZ ;  /* 0x00000d60de1e7810 */ /* 0x000fe40007ffe0ff */
[----:B------:R-:W-:-:S06]  /*194a0*/  MOV R31, 0xc0000010 ;  /* 0xc0000010001f7802 */ /* 0x000fcc0000000f00 */
[----:B------:R-:W-:Y:S01]  /*194b0*/  MOV R38, UR54 ;  /* 0x0000003600267c02 */ /* 0x000fe20008000f00 */
[----:B------:R-:W-:Y:S02]  /*194c0*/  UMOV UR54, UR44 ;  /* 0x0000002c00367c82 */ /* 0x000fe40008000000 */
[----:B------:R-:W-:Y:S01]  /*194d0*/  MOV R36, UR55 ;  /* 0x0000003700247c02 */ /* 0x000fe20008000f00 */
[----:B------:R-:W-:Y:S01]  /*194e0*/  UMOV UR55, UR45 ;  /* 0x0000002d00377c82 */ /* 0x000fe20008000000 */
        /* <DEDUP_REMOVED lines=9> */
[----:B------:R-:W-:Y:S02]  /*19580*/  R2UR UR18, R28 ;  /* 0x000000001c1272ca */ /* 0x000fe400000e0000 */
[----:B------:R-:W-:Y:S02]  /*19590*/  IADD3 R28, R222, 0x580, RZ ;  /* 0x00000580de1c7810 */ /* 0x000fe40007ffe0ff */
[----:B------:R-:W-:Y:S01]  /*195a0*/  R2UR UR35, R29 ;  /* 0x000000001d2372ca */ /* 0x000fe200000e0000 */
[----:B------:R-:W-:Y:S01]  /*195b0*/  IMAD.MOV.U32 R29, RZ, RZ, -0x3ffffff0 ;  /* 0xc0000010ff1d7424 */ /* 0x000fe200078e00ff */
[----:B------:R-:W-:Y:S02]  /*195c0*/  R2UR UR34, R28 ;  /* 0x000000001c2272ca */ /* 0x000fe400000e0000 */
[----:B------:R-:W-:Y:S01]  /*195d0*/  IADD3 R28, R222, 0x780, RZ ;  /* 0x00000780de1c7810 */ /* 0x000fe20007ffe0ff */
[----:B------:R-:W-:-:S02]  /*195e0*/  WARPGROUP.DEPBAR.LE gsb0, 0x0 ;  /* 0x00008000000079c5 */ /* 0x000fc40000010000 */
[----:B------:R-:W-:-:S06]  /*195f0*/  WARPGROUP.ARRIVE ;  /* 0x00000000000079c5 */ /* 0x000fcc0000000000 */
[----:B------:R-:W-:Y:S01]  /*19600*/  HGMMA.64x16x16.F32.BF16 R152, R24, gdesc[UR20].tnspB, R152, gsb0 ;  /* 0x4020001418987df0 */ /* 0x000fe20008001898 */
[----:B------:R-:W-:Y:S01]  /*19610*/  UMOV UR22, UR36 ;  /* 0x0000002400167c82 */ /* 0x000fe20008000000 */
[----:B------:R-:W-:Y:S01]  /*19620*/  UMOV UR23, UR37 ;  /* 0x0000002500177c82 */ /* 0x000fe20008000000 */
        /* <DEDUP_REMOVED lines=10> */
[----:B------:R-:W-:Y:S01]  /*196d0*/  WARPGROUP.ARRIVE ;  /* 0x00000000000079c5 */ /* 0x000fe20000000000 */
[----:B------:R-:W-:-:S02]  /*196e0*/  MOV R14, UR8 ;  /* 0x00000008000e7c02 */ /* 0x000fc40008000f00 */
[----:B------:R-:W-:Y:S02]  /*196f0*/  MOV R12, UR9 ;  /* 0x00000009000c7c02 */ /* 0x000fe40008000f00 */
[----:B------:R-:W2:Y:S01]  /*19700*/  MUFU.EX2 R37, R116 ;  /* 0x0000007400257308 */ /* 0x000ea20000000800 */
[----:B------:R-:W-:Y:S01]  /*19710*/  HGMMA.64x16x16.F32.BF16 R200, R24, gdesc[UR40].tnspB, R200, gsb0 ;  /* 0x4020002818c87df0 */ /* 0x000fe200080018c8 */
[----:B------:R-:W-:Y:S01]  /*19720*/  R2UR UR42, R30 ;  /* 0x000000001e2a72ca */ /* 0x000fe200000e0000 */
[----:B------:R-:W-:Y:S01]  /*19730*/  VIADD R30, R222, 0x380 ;  /* 0x00000380de1e7836 */ /* 0x000fe20000000000 */
[----:B------:R-:W-:Y:S01]  /*19740*/  R2UR UR43, R31 ;  /* 0x000000001f2b72ca */ /* 0x000fe200000e0000 */
[----:B------:R-:W-:Y:S01]  /*19750*/  IMAD.MOV.U32 R31, RZ, RZ, -0x3ffffff0 ;  /* 0xc0000010ff1f7424 */ /* 0x000fe200078e00ff */
[----:B------:R-:W-:Y:S02]  /*19760*/  R2UR UR9, R12 ;  /* 0x000000000c0972ca */ /* 0x000fe400000e0000 */
[----:B------:R-:W-:Y:S01]  /*19770*/  R2UR UR38, R30 ;  /* 0x000000001e2672ca */ /* 0x000fe200000e0000 */
[----:B-1----:R-:W-:Y:S01]  /*19780*/  @!P6 FMUL R33, R33, R33 ;  /* 0x000000212121e220 */ /* 0x002fe20000400000 */
[----:B------:R-:W-:Y:S01]  /*19790*/  R2UR UR39, R31 ;  /* 0x000000001f2772ca */ /* 0x000fe200000e0000 */
[----:B------:R-:W-:Y:S01]  /*197a0*/  IMAD.MOV.U32 R31, RZ, RZ, -0x3ffffff0 ;  /* 0xc0000010ff1f7424 */ /* 0x000fe200078e00ff */
[----:B------:R-:W-:Y:S01]  /*197b0*/  IADD3 R30, R222, 0xb80, RZ ;  /* 0x00000b80de1e7810 */ /* 0x000fe20007ffe0ff */
[----:B------:R-:W-:Y:S01]  /*197c0*/  FADD R224, R224, R33 ;  /* 0x00000021e0e07221 */ /* 0x000fe20000000000 */
[----:B------:R-:W-:-:S02]  /*197d0*/  R2UR UR8, R14 ;  /* 0x000000000e0872ca */ /* 0x000fc400000e0000 */
[----:B------:R-:W-:Y:S01]  /*197e0*/  FSETP.GEU.AND P6, PT, R123, -126, PT ;  /* 0xc2fc00007b00780b */ /* 0x000fe20003fce000 */
[----:B--2---:R-:W-:Y:S01]  /*197f0*/  @!P4 FMUL R37, R37, R37 ;  /* 0x000000252525c220 */ /* 0x004fe20000400000 */
[----:B------:R-:W-:Y:S01]  /*19800*/  FSETP.GEU.AND P4, PT, R127, -126, PT ;  /* 0xc2fc00007f00780b */ /* 0x000fe20003f8e000 */
[----:B------:R-:W-:-:S04]  /*19810*/  FADD R224, R224, R113 ;  /* 0x00000071e0e07221 */ /* 0x000fc80000000000 */
[----:B------:R-:W-:-:S04]  /*19820*/  FADD R224, R224, R37 ;  /* 0x00000025e0e07221 */ /* 0x000fc80000000000 */
[----:B------:R-:W-:Y:S02]  /*19830*/  FADD R224, R224, R117 ;  /* 0x00000075e0e07221 */ /* 0x000fe40000000000 */
[----:B------:R-:W-:Y:S02]  /*19840*/  @!P6 FMUL R123, R123, 0.5 ;  /* 0x3f0000007b7be820 */ /* 0x000fe40000400000 */
[----:B------:R-:W-:-:S04]  /*19850*/  @!P4 FMUL R127, R127, 0.5 ;  /* 0x3f0000007f7fc820 */ /* 0x000fc80000400000 */
[----:B------:R-:W1:Y:S01]  /*19860*/  MUFU.EX2 R123, R123 ;  /* 0x0000007b007b7308 */ /* 0x000e620000000800 */
[----:B------:R-:W-:Y:S02]  /*19870*/  WARPGROUP.DEPBAR.LE gsb0, 0x0 ;  /* 0x00008000000079c5 */ /* 0x000fe40000010000 */
[----:B------:R-:W-:-:S05]  /*19880*/  WARPGROUP.ARRIVE ;  /* 0x00000000000079c5 */ /* 0x000fca0000000000 */
[----:B------:R-:W2:Y:S01]  /*19890*/  MUFU.EX2 R127, R127 ;  /* 0x0000007f007f7308 */ /* 0x000ea20000000800 */
[----:B------:R-:W-:Y:S01]  /*198a0*/  HGMMA.64x16x16.F32.BF16 R192, R24, gdesc[UR8].tnspB, R192, gsb0 ;  /* 0x4020000818c07df0 */ /* 0x000fe200080018c0 */
[----:B------:R-:W-:Y:S01]  /*198b0*/  UMOV UR10, UR48 ;  /* 0x00000030000a7c82 */ /* 0x000fe20008000000 */
[----:B------:R-:W-:Y:S01]  /*198c0*/  UMOV UR11, UR49 ;  /* 0x00000031000b7c82 */ /* 0x000fe20008000000 */
[----:B-1----:R-:W-:Y:S01]  /*198d0*/  @!P6 FMUL R123, R123, R123 ;  /* 0x0000007b7b7be220 */ /* 0x002fe20000400000 */
[----:B------:R-:W-:-:S03]  /*198e0*/  FSETP.GEU.AND P6, PT, R124, -126, PT ;  /* 0xc2fc00007c00780b */ /* 0x000fc60003fce000 */
[----:B------:R-:W-:-:S04]  /*198f0*/  FADD R225, R225, R123 ;  /* 0x0000007be1e17221 */ /* 0x000fc80000000000 */
[----:B------:R-:W-:Y:S01]  /*19900*/  FADD R225, R225, R126 ;  /* 0x0000007ee1e17221 */ /* 0x000fe20000000000 */
[----:B--2---:R-:W-:Y:S01]  /*19910*/  @!P4 FMUL R127, R127, R127 ;  /* 0x0000007f7f7fc220 */ /* 0x004fe20000400000 */
[----:B------:R-:W-:-:S03]  /*19920*/  FSETP.GEU.AND P4, PT, R130, -126, PT ;  /* 0xc2fc00008200780b */ /* 0x000fc60003f8e000 */
[----:B------:R-:W-:Y:S01]  /*19930*/  FADD R225, R225, R127 ;  /* 0x0000007fe1e17221 */ /* 0x000fe20000000000 */
[----:B------:R-:W-:-:S09]  /*19940*/  @!P6 FMUL R124, R124, 0.5 ;  /* 0x3f0000007c7ce820 */ /* 0x000fd20000400000 */
[----:B------:R-:W-:-:S06]  /*19950*/  @!P4 FMUL R130, R130, 0.5 ;  /* 0x3f0000008282c820 */ /* 0x000fcc0000400000 */
[----:B------:R-:W1:Y:S01]  /*19960*/  MUFU.EX2 R130, R130 ;  /* 0x0000008200827308 */ /* 0x000e620000000800 */
[----:B------:R-:W-:Y:S02]  /*19970*/  WARPGROUP.DEPBAR.LE gsb0, 0x0 ;  /* 0x00008000000079c5 */ /* 0x000fe40000010000 */
[----:B------:R-:W-:Y:S01]  /*19980*/  WARPGROUP.ARRIVE ;  /* 0x00000000000079c5 */ /* 0x000fe20000000000 */
[----:B-1----:R-:W-:-:S05]  /*19990*/  @!P4 FMUL R130, R130, R130 ;  /* 0x000000828282c220 */ /* 0x002fca0000400000 */
[----:B------:R-:W-:Y:S01]  /*199a0*/  HGMMA.64x16x16.F32.BF16 R184, R24, gdesc[UR4].tnspB, R184, gsb0 ;  /* 0x4020000418b87df0 */ /* 0x000fe200080018b8 */
[----:B------:R-:W-:Y:S01]  /*199b0*/  FSETP.GEU.AND P4, PT, R129, -126, PT ;  /* 0xc2fc00008100780b */ /* 0x000fe20003f8e000 */
[----:B------:R-:W-:-:S12]  /*199c0*/  FADD R225, R225, R130 ;  /* 0x00000082e1e17221 */ /* 0x000fd80000000000 */
[----:B------:R-:W-:-:S06]  /*199d0*/  @!P4 FMUL R129, R129, 0.5 ;  /* 0x3f0000008181c820 */ /* 0x000fcc0000400000 */
        /* <DEDUP_REMOVED lines=15> */
[----:B------:R-:W-:Y:S01]  /*19ad0*/  UMOV UR54, UR20 ;  /* 0x0000001400367c82 */ /* 0x000fe20008000000 */
[----:B------:R-:W-:Y:S01]  /*19ae0*/  UMOV UR55, UR21 ;  /* 0x0000001500377c82 */ /* 0x000fe20008000000 */
[----:B-1----:R-:W-:Y:S01]  /*19af0*/  @!P4 FMUL R141, R141, R141 ;  /* 0x0000008d8d8dc220 */ /* 0x002fe20000400000 */
[----:B------:R-:W-:-:S13]  /*19b00*/  FSETP.GEU.AND P4, PT, R144, -126, PT ;  /* 0xc2fc00009000780b */ /* 0x000fda0003f8e000 */
[----:B------:R-:W-:Y:S01]  /*19b10*/  @!P4 FMUL R144, R144, 0.5 ;  /* 0x3f0000009090c820 */ /* 0x000fe20000400000 */
[----:B------:R-:W-:Y:S02]  /*19b20*/  WARPGROUP.DEPBAR.LE gsb0, 0x0 ;  /* 0x00008000000079c5 */ /* 0x000fe40000010000 */
[----:B------:R-:W-:-:S06]  /*19b30*/  WARPGROUP.ARRIVE ;  /* 0x00000000000079c5 */ /* 0x000fcc0000000000 */
[----:B------:R-:W-:Y:S01]  /*19b40*/  HGMMA.64x16x16.F32.BF16 R160, R24, gdesc[UR8].tnspB, R160, gsb0 ;  /* 0x4020000818a07df0 */ /* 0x000fe200080018a0 */
[----:B------:R-:W-:Y:S01]  /*19b50*/  UMOV UR10, UR40 ;  /* 0x00000028000a7c82 */ /* 0x000fe20008000000 */
[----:B------:R-:W-:Y:S01]  /*19b60*/  UMOV UR11, UR41 ;  /* 0x00000029000b7c82 */ /* 0x000fe20008000000 */
[----:B------:R-:W-:Y:S02]  /*19b70*/  WARPGROUP.DEPBAR.LE gsb0, 0x0 ;  /* 0x00008000000079c5 */ /* 0x000fe40000010000 */
[----:B------:R-:W-:-:S06]  /*19b80*/  WARPGROUP.ARRIVE ;  /* 0x00000000000079c5 */ /* 0x000fcc0000000000 */
[----:B------:R-:W-:Y:S01]  /*19b90*/  HGMMA.64x16x16.F32.BF16 R152, R24, gdesc[UR48].tnspB, R152, gsb0 ;  /* 0x4020003018987df0 */ /* 0x000fe20008001898 */
[----:B------:R-:W-:Y:S01]  /*19ba0*/  UMOV UR50, UR24 ;  /* 0x0000001800327c82 */ /* 0x000fe20008000000 */
[----:B------:R-:W-:Y:S01]  /*19bb0*/  UMOV UR51, UR25 ;  /* 0x0000001900337c82 */ /* 0x000fe20008000000 */
[----:B------:R-:W-:Y:S02]  /*19bc0*/  WARPGROUP.DEPBAR.LE gsb0, 0x0 ;  /* 0x00008000000079c5 */ /* 0x000fe40000010000 */
[----:B------:R-:W-:Y:S02]  /*19bd0*/  F2FP.BF16.F32.PACK_AB R25, R107, R106 ;  /* 0x0000006a6b19723e */ /* 0x000fe400000010ff */
        /* <DEDUP_REMOVED lines=8> */
[----:B------:R-:W-:Y:S01]  /*19c60*/  IMAD.MOV.U32 R29, RZ, RZ, -0x3ffffff0 ;  /* 0xc0000010ff1d7424 */ /* 0x000fe200078e00ff */
[----:B------:R-:W-:Y:S01]  /*19c70*/  R2UR UR30, R28 ;  /* 0x000000001c1e72ca */ /* 0x000fe200000e0000 */
[----:B------:R-:W-:Y:S02]  /*19c80*/  VIADD R28, R222, 0x980 ;  /* 0x00000980de1c7836 */ /* 0x000fe40000000000 */
        /* <DEDUP_REMOVED lines=21> */
[----:B------:R-:W-:Y:S01]  /*19de0*/  IMAD.MOV.U32 R29, RZ, RZ, -0x3ffffff0 ;  /* 0xc0000010ff1d7424 */ /* 0x000fe200078e00ff */
[----:B------:R-:W-:Y:S01]  /*19df0*/  R2UR UR26, R28 ;  /* 0x000000001c1a72ca */ /* 0x000fe200000e0000 */
[----:B--2---:R-:W-:Y:S01]  /*19e00*/  @!P6 FMUL R135, R135, R135 ;  /* 0x000000878787e220 */ /* 0x004fe20000400000 */
[----:B------:R-:W-:Y:S01]  /*19e10*/  IADD3 R28, R222, 0xd80, RZ ;  /* 0x00000d80de1c7810 */ /* 0x000fe20007ffe0ff */
[----:B------:R-:W-:Y:S01]  /*19e20*/  FADD R225, R225, R134 ;  /* 0x00000086e1e17221 */ /* 0x000fe20000000000 */
[----:B------:R-:W-:Y:S02]  /*19e30*/  FSETP.GEU.AND P6, PT, R138, -126, PT ;  /* 0xc2fc00008a00780b */ /* 0x000fe40003fce000 */
[----:B------:R-:W-:Y:S01]  /*19e40*/  @!P3 FMUL R132, R132, 0.5 ;  /* 0x3f0000008484b820 */ /* 0x000fe20000400000 */
        /* <DEDUP_REMOVED lines=12> */
[----:B------:R-:W-:Y:S01]  /*19f10*/  FADD R225, R225, R139 ;  /* 0x0000008be1e17221 */ /* 0x000fe20000000000 */
[----:B------:R-:W-:Y:S02]  /*19f20*/  MOV R31, 0xc0000010 ;  /* 0xc0000010001f7802 */ /* 0x000fe40000000f00 */
[----:B------:R-:W-:Y:S01]  /*19f30*/  R2UR UR6, R30 ;  /* 0x000000001e0672ca */ /* 0x000fe200000e0000 */
[----:B------:R-:W-:Y:S01]  /*19f40*/  FADD R225, R225, R142 ;  /* 0x0000008ee1e17221 */ /* 0x000fe20000000000 */
[----:B------:R-:W-:Y:S01]  /*19f50*/  R2UR UR7, R31 ;  /* 0x000000001f0772ca */ /* 0x000fe200000e0000 */
[----:B------:R-:W-:Y:S01]  /*19f60*/  @!P6 FMUL R137, R137, 0.5 ;  /* 0x3f0000008989e820 */ /* 0x000fe20000400000 */
[----:B------:R-:W-:-:S02]  /*19f70*/  F2FP.BF16.F32.PACK_AB R31, R119, R118 ;  /* 0x00000076771f723e */ /* 0x000fc400000010ff */
[----:B------:R-:W-:Y:S02]  /*19f80*/  F2FP.BF16.F32.PACK_AB R30, R117, R37 ;  /* 0x00000025751e723e */ /* 0x000fe400000010ff */
[----:B------:R-:W1:Y:S08]  /*19f90*/  MUFU.EX2 R37, R144 ;  /* 0x0000009000257308 */ /* 0x000e700000000800 */
[----:B------:R-:W2:Y:S01]  /*19fa0*/  MUFU.EX2 R137, R137 ;  /* 0x0000008900897308 */ /* 0x000ea20000000800 */
[----:B-1----:R-:W-:Y:S01]  /*19fb0*/  @!P4 FMUL R37, R37, R37 ;  /* 0x000000252525c220 */ /* 0x002fe20000400000 */
[----:B--2---:R-:W-:Y:S01]  /*19fc0*/  @!P6 FMUL R137, R137, R137 ;  /* 0x000000898989e220 */ /* 0x004fe20000400000 */
[----:B------:R-:W-:Y:S01]  /*19fd0*/  FSETP.GEU.AND P6, PT, R150, -126, PT ;  /* 0xc2fc00009600780b */ /* 0x000fe20003fce000 */
[----:B------:R-:W-:-:S02]  /*19fe0*/  WARPGROUP.DEPBAR.LE gsb0, 0x0 ;  /* 0x00008000000079c5 */ /* 0x000fc40000010000 */
[----:B------:R-:W-:-:S06]  /*19ff0*/  WARPGROUP.ARRIVE ;  /* 0x00000000000079c5 */ /* 0x000fcc0000000000 */
[----:B------:R-:W-:Y:S01]  /*1a000*/  HGMMA.64x16x16.F32.BF16 R176, R24, gdesc[UR8].tnspB, R176, gsb0 ;  /* 0x4020000818b07df0 */ /* 0x000fe200080018b0 */
[----:B------:R-:W-:Y:S02]  /*1a010*/  R2UR UR10, R28 ;  /* 0x000000001c0a72ca */ /* 0x000fe400000e0000 */
[----:B------:R-:W-:Y:S01]  /*1a020*/  R2UR UR11, R29 ;  /* 0x000000001d0b72ca */ /* 0x000fe200000e0000 */
[----:B------:R-:W-:Y:S01]  /*1a030*/  @!P6 FMUL R150, R150, 0.5 ;  /* 0x3f0000009696e820 */ /* 0x000fe20000400000 */
[----:B------:R-:W-:Y:S02]  /*1a040*/  F2FP.BF16.F32.PACK_AB R29, R115, R114 ;  /* 0x00000072731d723e */ /* 0x000fe400000010ff */
[----:B------:R-:W-:Y:S02]  /*1a050*/  F2FP.BF16.F32.PACK_AB R28, R113, R33 ;  /* 0x00000021711c723e */ /* 0x000fe400000010ff */
[----:B------:R-:W1:Y:S08]  /*1a060*/  MUFU.EX2 R33, R132 ;  /* 0x0000008400217308 */ /* 0x000e700000000800 */
        /* <DEDUP_REMOVED lines=9> */
[----:B------:R-:W-:-:S03]  /*1a100*/  WARPGROUP.ARRIVE ;  /* 0x00000000000079c5 */ /* 0x000fc60000000000 */
[----:B------:R-:W1:Y:S01]  /*1a110*/  MUFU.EX2 R143, R143 ;  /* 0x0000008f008f7308 */ /* 0x000e620000000800 */
[----:B------:R-:W-:Y:S02]  /*1a120*/  @!P6 FMUL R148, R148, 0.5 ;  /* 0x3f0000009494e820 */ /* 0x000fe40000400000 */
[----:B------:R-:W-:Y:S01]  /*1a130*/  HGMMA.64x16x16.F32.BF16 R168, R24, gdesc[UR52].tnspB, R168, gsb0 ;  /* 0x4020003418a87df0 */ /* 0x000fe200080018a8 */
[----:B------:R-:W-:Y:S01]  /*1a140*/  UMOV UR54, UR12 ;  /* 0x0000000c00367c82 */ /* 0x000fe20008000000 */
[----:B------:R-:W-:Y:S01]  /*1a150*/  UMOV UR55, UR13 ;  /* 0x0000000d00377c82 */ /* 0x000fe20008000000 */
[----:B-1----:R-:W-:Y:S01]  /*1a160*/  @!P3 FMUL R143, R143, R143 ;  /* 0x0000008f8f8fb220 */ /* 0x002fe20000400000 */
[----:B------:R-:W-:-:S03]  /*1a170*/  FSETP.GEU.AND P3, PT, R146, -126, PT ;  /* 0xc2fc00009200780b */ /* 0x000fc60003f6e000 */
[----:B------:R-:W-:-:S10]  /*1a180*/  FADD R225, R225, R143 ;  /* 0x0000008fe1e17221 */ /* 0x000fd40000000000 */
[----:B------:R-:W-:-:S06]  /*1a190*/  @!P3 FMUL R146, R146, 0.5 ;  /* 0x3f0000009292b820 */ /* 0x000fcc0000400000 */
[----:B------:R-:W1:Y:S01]  /*1a1a0*/  MUFU.EX2 R146, R146 ;  /* 0x0000009200927308 */ /* 0x000e620000000800 */
[----:B------:R-:W-:Y:S02]  /*1a1b0*/  WARPGROUP.DEPBAR.LE gsb0, 0x0 ;  /* 0x00008000000079c5 */ /* 0x000fe40000010000 */
[----:B------:R-:W-:-:S06]  /*1a1c0*/  WARPGROUP.ARRIVE ;  /* 0x00000000000079c5 */ /* 0x000fcc0000000000 */
[----:B------:R-:W-:Y:S01]  /*1a1d0*/  HGMMA.64x16x16.F32.BF16 R160, R24, gdesc[UR48].tnspB, R160, gsb0 ;  /* 0x4020003018a07df0 */ /* 0x000fe200080018a0 */
[----:B------:R-:W-:Y:S01]  /*1a1e0*/  UMOV UR50, UR8 ;  /* 0x0000000800327c82 */ /* 0x000fe20008000000 */
[----:B------:R-:W-:Y:S01]  /*1a1f0*/  UMOV UR51, UR9 ;  /* 0x0000000900337c82 */ /* 0x000fe20008000000 */
[----:B-1----:R-:W-:Y:S01]  /*1a200*/  @!P3 FMUL R146, R146, R146 ;  /* 0x000000929292b220 */ /* 0x002fe20000400000 */
[----:B------:R-:W-:-:S03]  /*1a210*/  FSETP.GEU.AND P3, PT, R145, -126, PT ;  /* 0xc2fc00009100780b */ /* 0x000fc60003f6e000 */
[----:B------:R-:W-:-:S10]  /*1a220*/  FADD R225, R225, R146 ;  /* 0x00000092e1e17221 */ /* 0x000fd40000000000 */
[----:B------:R-:W-:-:S06]  /*1a230*/  @!P3 FMUL R145, R145, 0.5 ;  /* 0x3f0000009191b820 */ /* 0x000fcc0000400000 */
[----:B------:R-:W1:Y:S02]  /*1a240*/  MUFU.EX2 R145, R145 ;  /* 0x0000009100917308 */ /* 0x000e640000000800 */
[----:B-1----:R-:W-:Y:S01]  /*1a250*/  @!P3 FMUL R145, R145, R145 ;  /* 0x000000919191b220 */ /* 0x002fe20000400000 */
[----:B------:R-:W-:Y:S02]  /*1a260*/  WARPGROUP.DEPBAR.LE gsb0, 0x0 ;  /* 0x00008000000079c5 */ /* 0x000fe40000010000 */
[----:B------:R-:W-:-:S06]  /*1a270*/  WARPGROUP.ARRIVE ;  /* 0x00000000000079c5 */ /* 0x000fcc0000000000 */
[----:B------:R-:W-:Y:S01]  /*1a280*/  HGMMA.64x16x16.F32.BF16 R152, R24, gdesc[UR12].tnspB, R152, gsb0 ;  /* 0x4020000c18987df0 */ /* 0x000fe20008001898 */
[----:B------:R-:W-:Y:S02]  /*1a290*/  R2UR UR15, R32 ;  /* 0x00000000200f72ca */ /* 0x000fe400000e0000 */
[----:B------:R-:W-:Y:S01]  /*1a2a0*/  R2UR UR14, R34 ;  /* 0x00000000220e72ca */ /* 0x000fe200000e0000 */
[----:B------:R-:W-:Y:S02]  /*1a2b0*/  WARPGROUP.DEPBAR.LE gsb0, 0x0 ;  /* 0x00008000000079c5 */ /* 0x000fe40000010000 */
[----:B------:R-:W-:Y:S01]  /*1a2c0*/  WARPGROUP.ARRIVE ;  /* 0x00000000000079c5 */ /* 0x000fe20000000000 */
[----:B------:R-:W-:Y:S01]  /*1a2d0*/  VIADD R24, R222, 0x3a0 ;  /* 0x000003a0de187836 */ /* 0x000fe20000000000 */
[----:B------:R-:W-:Y:S01]  /*1a2e0*/  F2FP.BF16.F32.PACK_AB R27, R127, R126 ;  /* 0x0000007e7f1b723e */ /* 0x000fe200000010ff */
[----:B------:R-:W-:Y:S01]  /*1a2f0*/  IMAD.MOV.U32 R25, RZ, RZ, -0x3ffffff0 ;  /* 0xc0000010ff197424 */ /* 0x000fe200078e00ff */
[----:B------:R-:W-:-:S06]  /*1a300*/  F2FP.BF16.F32.PACK_AB R26, R125, R39 ;  /* 0x000000277d1a723e */ /* 0x000fcc00000010ff */
[----:B------:R-:W-:Y:S01]  /*1a310*/  HGMMA.64x16x16.F32.BF16 R200, R28, gdesc[UR12].tnspB, R200, gsb0 ;  /* 0x4020000c1cc87df0 */ /* 0x000fe200080018c8 */
[----:B------:R-:W-:Y:S01]  /*1a320*/  R2UR UR14, R24 ;  /* 0x00000000180e72ca */ /* 0x000fe200000e0000 */
[----:B------:R-:W1:Y:S01]  /*1a330*/  MUFU.EX2 R39, R148 ;  /* 0x0000009400277308 */ /* 0x000e620000000800 */
[----:B------:R-:W-:Y:S01]  /*1a340*/  R2UR UR15, R25 ;  /* 0x00000000190f72ca */ /* 0x000fe200000e0000 */
[----:B------:R-:W-:Y:S01]  /*1a350*/  IMAD.MOV.U32 R25, RZ, RZ, -0x3ffffff0 ;  /* 0xc0000010ff197424 */ /* 0x000fe200078e00ff */
[----:B------:R-:W-:Y:S01]  /*1a360*/  IADD3 R24, R222, 0x5a0, RZ ;  /* 0x000005a0de187810 */ /* 0x000fe20007ffe0ff */
[----:B-1----:R-:W-:Y:S01]  /*1a370*/  @!P6 FMUL R39, R39, R39 ;  /* 0x000000272727e220 */ /* 0x002fe20000400000 */
[----:B------:R-:W-:Y:S02]  /*1a380*/  WARPGROUP.DEPBAR.LE gsb0, 0x0 ;  /* 0x00008000000079c5 */ /* 0x000fe40000010000 */
[----:B------:R-:W-:-:S06]  /*1a390*/  WARPGROUP.ARRIVE ;  /* 0x00000000000079c5 */ /* 0x000fcc0000000000 */
[----:B------:R-:W-:Y:S01]  /*1a3a0*/  HGMMA.64x16x16.F32.BF16 R192, R28, gdesc[UR52].tnspB, R192, gsb0 ;  /* 0x402000341cc07df0 */ /* 0x000fe200080018c0 */
[----:B------:R-:W-:Y:S02]  /*1a3b0*/  R2UR UR55, R36 ;  /* 0x00000000243772ca */ /* 0x000fe400000e0000 */
[----:B------:R-:W-:Y:S01]  /*1a3c0*/  R2UR UR54, R38 ;  /* 0x00000000263672ca */ /* 0x000fe200000e0000 */
[----:B------:R-:W-:Y:S02]  /*1a3d0*/  WARPGROUP.DEPBAR.LE gsb0, 0x0 ;  /* 0x00008000000079c5 */ /* 0x000fe40000010000 */
[----:B------:R-:W-:-:S06]  /*1a3e0*/  WARPGROUP.ARRIVE ;  /* 0x00000000000079c5 */ /* 0x000fcc0000000000 */
[----:B------:R-:W-:Y:S01]  /*1a3f0*/  HGMMA.64x16x16.F32.BF16 R184, R28, gdesc[UR48].tnspB, R184, gsb0 ;  /* 0x402000301cb87df0 */ /* 0x000fe200080018b8 */
[----:B------:R-:W-:Y:S02]  /*1a400*/  R2UR UR51, R43 ;  /* 0x000000002b3372ca */ /* 0x000fe400000e0000 */
[----:B------:R-:W-:Y:S01]  /*1a410*/  R2UR UR50, R44 ;  /* 0x000000002c3272ca */ /* 0x000fe200000e0000 */
[----:B------:R-:W-:Y:S02]  /*1a420*/  WARPGROUP.DEPBAR.LE gsb0, 0x0 ;  /* 0x00008000000079c5 */ /* 0x000fe40000010000 */
[----:B------:R-:W-:-:S10]  /*1a430*/  WARPGROUP.ARRIVE ;  /* 0x00000000000079c5 */ /* 0x000fd40000000000 */
[----:B------:R-:W-:Y:S01]  /*1a440*/  HGMMA.64x16x16.F32.BF16 R176, R28, gdesc[UR48].tnspB, R176, gsb0 ;  /* 0x402000301cb07df0 */ /* 0x000fe200080018b0 */
[----:B------:R-:W-:Y:S01]  /*1a450*/  R2UR UR50, R24 ;  /* 0x00000000183272ca */ /* 0x000fe200000e0000 */
[----:B------:R-:W-:Y:S01]  /*1a460*/  VIADD R24, R222, 0x7a0 ;  /* 0x000007a0de187836 */ /* 0x000fe20000000000 */
[----:B------:R-:W-:Y:S02]  /*1a470*/  R2UR UR51, R25 ;  /* 0x00000000193372ca */ /* 0x000fe400000e0000 */
[----:B------:R-:W-:Y:S01]  /*1a480*/  MOV R25, 0xc0000010 ;  /* 0xc000001000197802 */ /* 0x000fe20000000f00 */
        /* <DEDUP_REMOVED lines=8> */
[----:B------:R-:W-:Y:S01]  /*1a510*/  HGMMA.64x16x16.F32.BF16 R152, R28, gdesc[UR40].tnspB, R152, gsb0 ;  /* 0x402000281c987df0 */ /* 0x000fe20008001898 */
[----:B------:R-:W-:Y:S02]  /*1a520*/  R2UR UR42, R24 ;  /* 0x00000000182a72ca */ /* 0x000fe400000e0000 */
[----:B------:R-:W-:Y:S02]  /*1a530*/  R2UR UR43, R25 ;  /* 0x00000000192b72ca */ /* 0x000fe400000e0000 */
[----:B------:R-:W-:Y:S02]  /*1a540*/  F2FP.BF16.F32.PACK_AB R25, R123, R122 ;  /* 0x0000007a7b19723e */ /* 0x000fe400000010ff */
[----:B------:R-:W-:Y:S02]  /*1a550*/  F2FP.BF16.F32.PACK_AB R24, R121, R35 ;  /* 0x000000237918723e */ /* 0x000fe400000010ff */
[----:B------:R-:W1:Y:S02]  /*1a560*/  MUFU.EX2 R35, R136 ;  /* 0x0000008800237308 */ /* 0x000e640000000800 */
[----:B-1----:R-:W-:Y:S01]  /*1a570*/  @!P2 FMUL R35, R35, R35 ;  /* 0x000000232323a220 */ /* 0x002fe20000400000 */
[----:B------:R-:W-:-:S03]  /*1a580*/  FSETP.GEU.AND P2, PT, R147, -126, PT ;  /* 0xc2fc00009300780b */ /* 0x000fc60003f4e000 */
[----:B------:R-:W-:-:S04]  /*1a590*/  FADD R224, R224, R35 ;  /* 0x00000023e0e07221 */ /* 0x000fc80000000000 */
[----:B------:R-:W-:-:S06]  /*1a5a0*/  FADD R224, R224, R137 ;  /* 0x00000089e0e07221 */ /* 0x000fcc0000000000 */
[----:B------:R-:W-:Y:S01]  /*1a5b0*/  @!P2 FMUL R147, R147, 0.5 ;  /* 0x3f0000009393a820 */ /* 0x000fe20000400000 */
[----:B------:R-:W-:Y:S02]  /*1a5c0*/  WARPGROUP.DEPBAR.LE gsb0, 0x0 ;  /* 0x00008000000079c5 */ /* 0x000fe40000010000 */
[----:B------:R-:W-:Y:S01]  /*1a5d0*/  WARPGROUP.ARRIVE ;  /* 0x00000000000079c5 */ /* 0x000fe20000000000 */
[C---:B------:R-:W-:Y:S01]  /*1a5e0*/  VIADD R28, R222.reuse, 0x9a0 ;  /* 0x000009a0de1c7836 */ /* 0x040fe20000000000 */
[----:B------:R-:W-:Y:S01]  /*1a5f0*/  MOV R29, 0xc0000010 ;  /* 0xc0000010001d7802 */ /* 0x000fe20000000f00 */
[----:B------:R-:W-:Y:S01]  /*1a600*/  VIADD R30, R222, 0xba0 ;  /* 0x00000ba0de1e7836 */ /* 0x000fe20000000000 */
[----:B------:R-:W1:Y:S01]  /*1a610*/  MUFU.EX2 R147, R147 ;  /* 0x0000009300937308 */ /* 0x000e620000000800 */
[----:B------:R-:W-:Y:S01]  /*1a620*/  IMAD.MOV.U32 R31, RZ, RZ, -0x3ffffff0 ;  /* 0xc0000010ff1f7424 */ /* 0x000fe200078e00ff */
[----:B------:R-:W-:Y:S01]  /*1a630*/  HGMMA.64x16x16.F32.BF16 R200, R24, gdesc[UR16].tnspB, R200, gsb0 ;  /* 0x4020001018c87df0 */ /* 0x000fe200080018c8 */
[----:B------:R-:W-:Y:S01]  /*1a640*/  R2UR UR18, R28 ;  /* 0x000000001c1272ca */ /* 0x000fe200000e0000 */
[----:B------:R-:W-:Y:S01]  /*1a650*/  VIADD R28, R222, 0x3c0 ;  /* 0x000003c0de1c7836 */ /* 0x000fe20000000000 */
[----:B------:R-:W-:Y:S01]  /*1a660*/  R2UR UR19, R29 ;  /* 0x000000001d1372ca */ /* 0x000fe200000e0000 */
[----:B------:R-:W-:-:S02]  /*1a670*/  IMAD.MOV.U32 R29, RZ, RZ, -0x3ffffff0 ;  /* 0xc0000010ff1d7424 */ /* 0x000fc400078e00ff */
[----:B-1----:R-:W-:Y:S01]  /*1a680*/  @!P2 FMUL R147, R147, R147 ;  /* 0x000000939393a220 */ /* 0x002fe20000400000 */
[----:B------:R-:W-:-:S03]  /*1a690*/  FSETP.GEU.AND P2, PT, R149, -126, PT ;  /* 0xc2fc00009500780b */ /* 0x000fc60003f4e000 */
[----:B------:R-:W-:-:S04]  /*1a6a0*/  FADD R225, R225, R147 ;  /* 0x00000093e1e17221 */ /* 0x000fc80000000000 */
[----:B------:R-:W-:-:S06]  /*1a6b0*/  FADD R225, R225, R150 ;  /* 0x00000096e1e17221 */ /* 0x000fcc0000000000 */
[----:B------:R-:W-:-:S04]  /*1a6c0*/  @!P2 FMUL R149, R149, 0.5 ;  /* 0x3f0000009595a820 */ /* 0x000fc80000400000 */
[----:B------:R-:W1:Y:S01]  /*1a6d0*/  MUFU.EX2 R14, R149 ;  /* 0x00000095000e7308 */ /* 0x000e620000000800 */
[----:B------:R-:W-:Y:S02]  /*1a6e0*/  WARPGROUP.DEPBAR.LE gsb0, 0x0 ;  /* 0x00008000000079c5 */ /* 0x000fe40000010000 */
[----:B------:R-:W-:-:S06]  /*1a6f0*/  WARPGROUP.ARRIVE ;  /* 0x00000000000079c5 */ /* 0x000fcc0000000000 */
[----:B------:R-:W-:Y:S01]  /*1a700*/  HGMMA.64x16x16.F32.BF16 R192, R24, gdesc[UR36].tnspB, R192, gsb0 ;  /* 0x4020002418c07df0 */ /* 0x000fe200080018c0 */
[----:B-1----:R-:W-:Y:S01]  /*1a710*/  @!P2 FMUL R14, R14, R14 ;  /* 0x0000000e0e0ea220 */ /* 0x002fe20000400000 */
[----:B------:R-:W-:Y:S01]  /*1a720*/  ISETP.NE.AND P2, PT, R6, 0x4, PT ;  /* 0x000000040600780c */ /* 0x000fe20003f45270 */
        /* <DEDUP_REMOVED lines=11> */
[----:B------:R-:W1:Y:S02]  /*1a7e0*/  MUFU.EX2 R31, R140 ;  /* 0x0000008c001f7308 */ /* 0x000e640000000800 */
[----:B-1----:R-:W-:Y:S01]  /*1a7f0*/  @!P5 FMUL R31, R31, R31 ;  /* 0x0000001f1f1fd220 */ /* 0x002fe20000400000 */
[----:B------:R-:W-:-:S03]  /*1a800*/  FSETP.GEU.AND P5, PT, R151, -126, PT ;  /* 0xc2fc00009700780b */ /* 0x000fc60003fae000 */
[----:B------:R-:W-:-:S04]  /*1a810*/  FADD R224, R224, R31 ;  /* 0x0000001fe0e07221 */ /* 0x000fc80000000000 */
[----:B------:R-:W-:-:S04]  /*1a820*/  FADD R224, R224, R141 ;  /* 0x0000008de0e07221 */ /* 0x000fc80000000000 */
[----:B------:R-:W-:Y:S02]  /*1a830*/  FADD R224, R224, R37 ;  /* 0x00000025e0e07221 */ /* 0x000fe40000000000 */
[----:B------:R-:W-:Y:S02]  /*1a840*/  @!P5 FMUL R151, R151, 0.5 ;  /* 0x3f0000009797d820 */ /* 0x000fe40000400000 */
[----:B------:R-:W-:Y:S02]  /*1a850*/  FADD R224, R224, R145 ;  /* 0x00000091e0e07221 */ /* 0x000fe40000000000 */
[----:B------:R-:W1:Y:S01]  /*1a860*/  MUFU.EX2 R12, R151 ;  /* 0x00000097000c7308 */ /* 0x000e620000000800 */
[----:B------:R-:W-:Y:S02]  /*1a870*/  WARPGROUP.DEPBAR.LE gsb0, 0x0 ;  /* 0x00008000000079c5 */ /* 0x000fe40000010000 */
[----:B------:R-:W-:Y:S01]  /*1a880*/  WARPGROUP.ARRIVE ;  /* 0x00000000000079c5 */ /* 0x000fe20000000000 */
[----:B------:R-:W-:-:S05]  /*1a890*/  FADD R224, R224, R39 ;  /* 0x00000027e0e07221 */ /* 0x000fca0000000000 */
[----:B------:R-:W-:Y:S01]  /*1a8a0*/  HGMMA.64x16x16.F32.BF16 R160, R24, gdesc[UR20].tnspB, R160, gsb0 ;  /* 0x4020001418a07df0 */ /* 0x000fe200080018a0 */
[----:B-1----:R-:W-:Y:S02]  /*1a8b0*/  @!P5 FMUL R12, R12, R12 ;  /* 0x0000000c0c0cd220 */ /* 0x002fe40000400000 */
[----:B------:R-:W-:Y:S02]  /*1a8c0*/  WARPGROUP.DEPBAR.LE gsb0, 0x0 ;  /* 0x00008000000079c5 */ /* 0x000fe40000010000 */
[----:B------:R-:W-:-:S06]  /*1a8d0*/  WARPGROUP.ARRIVE ;  /* 0x00000000000079c5 */ /* 0x000fcc0000000000 */
[----:B------:R-:W-:Y:S03]  /*1a8e0*/  HGMMA.64x16x16.F32.BF16 R152, R24, gdesc[UR8].tnspB, R152, gsb0 ;  /* 0x4020000818987df0 */ /* 0x000fe60008001898 */
[----:B------:R-:W-:Y:S02]  /*1a8f0*/  WARPGROUP.DEPBAR.LE gsb0, 0x0 ;  /* 0x00008000000079c5 */ /* 0x000fe40000010000 */
[C---:B------:R-:W-:Y:S01]  /*1a900*/  VIADD R24, R222.reuse, 0xda0 ;  /* 0x00000da0de187836 */ /* 0x040fe20000000000 */
[----:B------:R-:W-:Y:S01]  /*1a910*/  IADD3 R26, R222, 0x1c0, RZ ;  /* 0x000001c0de1a7810 */ /* 0x000fe20007ffe0ff */
[----:B------:R-:W-:Y:S01]  /*1a920*/  IMAD.MOV.U32 R25, RZ, RZ, -0x3ffffff0 ;  /* 0xc0000010ff197424 */ /* 0x000fe200078e00ff */
[----:B------:R-:W-:Y:S02]  /*1a930*/  MOV R27, 0xc0000010 ;  /* 0xc0000010001b7802 */ /* 0x000fe40000000f00 */
[----:B------:R-:W-:-:S02]  /*1a940*/  R2UR UR22, R24 ;  /* 0x00000000181672ca */ /* 0x000fc400000e0000 */
[----:B------:R-:W-:Y:S02]  /*1a950*/  R2UR UR23, R25 ;  /* 0x00000000191772ca */ /* 0x000fe400000e0000 */
[----:B------:R-:W-:Y:S02]  /*1a960*/  R2UR UR10, R26 ;  /* 0x000000001a0a72ca */ /* 0x000fe400000e0000 */
[----:B------:R-:W-:Y:S02]  /*1a970*/  R2UR UR11, R27 ;  /* 0x000000001b0b72ca */ /* 0x000fe400000e0000 */
[----:B------:R-:W-:Y:S02]  /*1a980*/  F2FP.BF16.F32.PACK_AB R25, R131, R130 ;  /* 0x000000828319723e */ /* 0x000fe400000010ff */
[----:B------:R-:W-:Y:S02]  /*1a990*/  F2FP.BF16.F32.PACK_AB R27, R135, R134 ;  /* 0x00000086871b723e */ /* 0x000fe400000010ff */
[----:B------:R-:W-:-:S02]  /*1a9a0*/  F2FP.BF16.F32.PACK_AB R24, R129, R41 ;  /* 0x000000298118723e */ /* 0x000fc400000010ff */
[----:B------:R-:W-:-:S04]  /*1a9b0*/  F2FP.BF16.F32.PACK_AB R26, R133, R33 ;  /* 0x00000021851a723e */ /* 0x000fc800000010ff */
[----:B------:R-:W-:-:S06]  /*1a9c0*/  WARPGROUP.ARRIVE ;  /* 0x00000000000079c5 */ /* 0x000fcc0000000000 */
[----:B------:R-:W-:Y:S01]  /*1a9d0*/  HGMMA.64x16x16.F32.BF16 R200, R24, gdesc[UR4].tnspB, R200, gsb0 ;  /* 0x4020000418c87df0 */ /* 0x000fe200080018c8 */
[----:B------:R-:W-:Y:S01]  /*1a9e0*/  R2UR UR6, R28 ;  /* 0x000000001c0672ca */ /* 0x000fe200000e0000 */
[----:B------:R-:W-:Y:S01]  /*1a9f0*/  VIADD R28, R222, 0x5c0 ;  /* 0x000005c0de1c7836 */ /* 0x000fe20000000000 */
[----:B------:R-:W-:Y:S02]  /*1aa00*/  R2UR UR7, R29 ;  /* 0x000000001d0772ca */ /* 0x000fe400000e0000 */
[----:B------:R-:W-:Y:S01]  /*1aa10*/  MOV R29, 0xc0000010 ;  /* 0xc0000010001d7802 */ /* 0x000fe20000000f00 */
[----:B------:R-:W-:Y:S02]  /*1aa20*/  WARPGROUP.DEPBAR.LE gsb0, 0x0 ;  /* 0x00008000000079c5 */ /* 0x000fe40000010000 */
[----:B------:R-:W-:-:S06]  /*1aa30*/  WARPGROUP.ARRIVE ;  /* 0x00000000000079c5 */ /* 0x000fcc0000000000 */
[----:B------:R-:W-:Y:S01]  /*1aa40*/  HGMMA.64x16x16.F32.BF16 R192, R24, gdesc[UR12].tnspB, R192, gsb0 ;  /* 0x4020000c18c07df0 */ /* 0x000fe200080018c0 */
        /* <DEDUP_REMOVED lines=24> */
[C---:B------:R-:W-:Y:S02]  /*1abd0*/  VIADD R24, R222.reuse, 0x7c0 ;  /* 0x000007c0de187836 */ /* 0x040fe40000000000 */
[----:B------:R-:W-:Y:S02]  /*1abe0*/  VIADD R26, R222, 0x9c0 ;  /* 0x000009c0de1a7836 */ /* 0x000fe40000000000 */
[----:B------:R-:W-:Y:S01]  /*1abf0*/  IMAD.MOV.U32 R25, RZ, RZ, -0x3ffffff0 ;  /* 0xc0000010ff197424 */ /* 0x000fe200078e00ff */
[----:B------:R-:W-:Y:S01]  /*1ac00*/  R2UR UR18, R24 ;  /* 0x00000000181272ca */ /* 0x000fe200000e0000 */
[----:B------:R-:W-:Y:S01]  /*1ac10*/  IMAD.MOV.U32 R27, RZ, RZ, -0x3ffffff0 ;  /* 0xc0000010ff1b7424 */ /* 0x000fe200078e00ff */
[----:B------:R-:W-:-:S02]  /*1ac20*/  R2UR UR22, R26 ;  /* 0x000000001a1672ca */ /* 0x000fc400000e0000 */
[----:B------:R-:W-:Y:S02]  /*1ac30*/  R2UR UR19, R25 ;  /* 0x00000000191372ca */ /* 0x000fe400000e0000 */
[----:B------:R-:W-:Y:S02]  /*1ac40*/  R2UR UR23, R27 ;  /* 0x000000001b1772ca */ /* 0x000fe400000e0000 */
[----:B------:R-:W-:Y:S02]  /*1ac50*/  F2FP.BF16.F32.PACK_AB R25, R139, R138 ;  /* 0x0000008a8b19723e */ /* 0x000fe400000010ff */
[----:B------:R-:W-:Y:S02]  /*1ac60*/  F2FP.BF16.F32.PACK_AB R27, R143, R142 ;  /* 0x0000008e8f1b723e */ /* 0x000fe400000010ff */
[----:B------:R-:W-:Y:S02]  /*1ac70*/  F2FP.BF16.F32.PACK_AB R24, R137, R35 ;  /* 0x000000238918723e */ /* 0x000fe400000010ff */
[----:B------:R-:W-:-:S04]  /*1ac80*/  F2FP.BF16.F32.PACK_AB R26, R141, R31 ;  /* 0x0000001f8d1a723e */ /* 0x000fc800000010ff */
        /* <DEDUP_REMOVED lines=11> */
[----:B------:R-:W-:Y:S02]  /*1ad40*/  R2UR UR11, R29 ;  /* 0x000000001d0b72ca */ /* 0x000fe400000e0000 */
[----:B------:R-:W-:Y:S01]  /*1ad50*/  MOV R29, 0xc0000010 ;  /* 0xc0000010001d7802 */ /* 0x000fe20000000f00 */
[----:B------:R-:W-:-:S02]  /*1ad60*/  WARPGROUP.DEPBAR.LE gsb0, 0x0 ;  /* 0x00008000000079c5 */ /* 0x000fc40000010000 */
        /* <DEDUP_REMOVED lines=23> */
[C---:B------:R-:W-:Y:S01]  /*1aee0*/  VIADD R26, R222.reuse, 0x7e0 ;  /* 0x000007e0de1a7836 */ /* 0x040fe20000000000 */
[----:B------:R-:W-:Y:S01]  /*1aef0*/  IADD3 R24, R222, 0x5e0, RZ ;  /* 0x000005e0de187810 */ /* 0x000fe20007ffe0ff */
[----:B------:R-:W-:Y:S01]  /*1af00*/  IMAD.MOV.U32 R27, RZ, RZ, -0x3ffffff0 ;  /* 0xc0000010ff1b7424 */ /* 0x000fe200078e00ff */
[----:B------:R-:W-:Y:S02]  /*1af10*/  MOV R25, 0xc0000010 ;  /* 0xc000001000197802 */ /* 0x000fe40000000f00 */
[----:B------:R-:W-:Y:S02]  /*1af20*/  R2UR UR14, R24 ;  /* 0x00000000180e72ca */ /* 0x000fe400000e0000 */
[----:B------:R-:W-:Y:S02]  /*1af30*/  R2UR UR15, R25 ;  /* 0x00000000190f72ca */ /* 0x000fe400000e0000 */
[----:B------:R-:W-:Y:S02]  /*1af40*/  R2UR UR18, R26 ;  /* 0x000000001a1272ca */ /* 0x000fe400000e0000 */
[----:B------:R-:W-:-:S02]  /*1af50*/  R2UR UR19, R27 ;  /* 0x000000001b1372ca */ /* 0x000fc400000e0000 */
[----:B------:R-:W-:Y:S02]  /*1af60*/  F2FP.BF16.F32.PACK_AB R25, R147, R146 ;  /* 0x000000929319723e */ /* 0x000fe400000010ff */
[----:B------:R-:W-:Y:S01]  /*1af70*/  F2FP.BF16.F32.PACK_AB R27, R12, R150 ;  /* 0x000000960c1b723e */ /* 0x000fe200000010ff */
[----:B------:R-:W-:Y:S01]  /*1af80*/  FADD R12, R225, R12 ;  /* 0x0000000ce10c7221 */ /* 0x000fe20000000000 */
[----:B------:R-:W-:Y:S02]  /*1af90*/  F2FP.BF16.F32.PACK_AB R24, R145, R37 ;  /* 0x000000259118723e */ /* 0x000fe400000010ff */
[----:B------:R-:W-:Y:S01]  /*1afa0*/  F2FP.BF16.F32.PACK_AB R26, R14, R39 ;  /* 0x000000270e1a723e */ /* 0x000fe200000010ff */
[----:B------:R-:W-:Y:S01]  /*1afb0*/  FADD R14, R224, R14 ;  /* 0x0000000ee00e7221 */ /* 0x000fe20000000000 */
[----:B------:R-:W-:Y:S02]  /*1afc0*/  IADD3 R222, R222, 0xbe0, RZ ;  /* 0x00000be0dede7810 */ /* 0x000fe40007ffe0ff */
        /* <DEDUP_REMOVED lines=25> */
[----:B------:R-:W-:-:S04]  /*1b160*/  SEL R26, R6, RZ, P2 ;  /* 0x000000ff061a7207 */ /* 0x000fc80001000000 */
[----:B------:R-:W-:-:S04]  /*1b170*/  LEA R6, R26, R13, 0x3 ;  /* 0x0000000d1a067211 */ /* 0x000fc800078e18ff */
[----:B------:R-:W-:-:S04]  /*1b180*/  PRMT R6, RZ, 0x654, R6 ;  /* 0x00000654ff067816 */ /* 0x000fc80000000006 */
[----:B------:R1:W-:Y:S01]  /*1b190*/  SYNCS.ARRIVE.TRANS64.RED.A1T0 RZ, [R6+URZ], RZ ;  /* 0x000000ff06ff79a7 */ /* 0x0003e2000810043f */
[----:B------:R-:W-:Y:S05]  /*1b1a0*/  @P1 BRA `(.L_x_45) ;  /* 0x00000004002c1947 */ /* 0x000fea0003800000 */
[----:B------:R-:W-:Y:S01]  /*1b1b0*/  ISETP.LT.OR P1, PT, R7, 0x1, !P0 ;  /* 0x000000010700780c */ /* 0x000fe20004721670 */
[----:B------:R-:W-:-:S12]  /*1b1c0*/  BSSY B0, `(.L_x_46) ;  /* 0x0000048000007945 */ /* 0x000fd80003800000 */
[----:B------:R-:W-:Y:S05]  /*1b1d0*/  @P1 BRA `(.L_x_47) ;  /* 0x0000000400181947 */ /* 0x000fea0003800000 */
[----:B-1----:R-:W-:Y:S01]  /*1b1e0*/  IMAD R6, R5, 0x8, R2 ;  /* 0x0000000805067824 */ /* 0x002fe200078e0202 */
[----:B------:R-:W-:Y:S02]  /*1b1f0*/  SHF.L.U32 R25, R4, 0x1f, RZ ;  /* 0x0000001f04197819 */ /* 0x000fe400000006ff */
[----:B------:R-:W-:Y:S02]  /*1b200*/  ISETP.NE.AND P2, PT, R0, RZ, PT ;  /* 0x000000ff0000720c */ /* 0x000fe40003f45270 */
[----:B------:R-:W1:Y:S02]  /*1b210*/  SYNCS.PHASECHK.TRANS64.TRYWAIT P1, [R6+URZ+0x3b820], R25 ;  /* 0x03b82019060075a7 */ /* 0x000e64000802017f */
[----:B-1----:R-:W-:Y:S09]  /*1b220*/  @!P1 BRA `(.L_x_48) ;  /* 0x0000002400e49947 */ /* 0x002ff20003800000 */
.L_x_97:
[----:B------:R-:W-:Y:S05]  /*1b230*/  @P2 BRA `(.L_x_49) ;  /* 0x0000000000142947 */ /* 0x000fea0003800000 */
[----:B------:R-:W-:Y:S02]  /*1b240*/  ISETP.NE.AND P1, PT, R17, RZ, PT ;  /* 0x000000ff1100720c */ /* 0x000fe40003f25270 */
[----:B-1----:R-:W-:-:S04]  /*1b250*/  MOV R25, 0xe000 ;  /* 0x0000e00000197802 */ /* 0x002fc80000000f00 */
[----:B------:R2:W-:Y:S07]  /*1b260*/  SYNCS.ARRIVE.TRANS64 RZ, [R6+URZ+0x3b800], R25 ;  /* 0x03b8001906ff79a7 */ /* 0x0005ee000800003f */
[----:B------:R-:W-:Y:S05]  /*1b270*/  @!P1 BRA `(.L_x_49) ;  /* 0x0000000000049947 */ /* 0x000fea0003800000 */
[----:B------:R-:W-:Y:S01]  /*1b280*/  BPT.TRAP 0x1 ;  /* 0x000000040000795c */ /* 0x000fe20000300000 */
.L_x_49:
[C---:B------:R-:W-:Y:S01]  /*1b290*/  IMAD R24, R5.reuse, 0xe000, R2 ;  /* 0x0000e00005187824 */ /* 0x040fe200078e0202 */
        /* <DEDUP_REMOVED lines=14> */
[C---:B------:R-:W-:Y:S01]  /*1b380*/  ISETP.NE.AND P1, PT, R5.reuse, 0x4, PT ;  /* 0x000000040500780c */ /* 0x040fe20003f25270 */
[----:B------:R-:W-:Y:S01]  /*1b390*/  USHF.L.U32 UR51, UR51, 0x8, URZ ;  /* 0x0000000833337899 */ /* 0x000fe2000800063f */
[----:B------:R-:W-:Y:S01]  /*1b3a0*/  IADD3 R8, R8, 0x1, RZ ;  /* 0x0000000108087810 */ /* 0x000fe20007ffe0ff */
        /* <DEDUP_REMOVED lines=41> */
.L_x_47:
[----:B------:R-:W-:Y:S05]  /*1b640*/  BSYNC B0 ;  /* 0x0000000000007941 */ /* 0x000fea0003800000 */
.L_x_46:
[----:B------:R-:W-:-:S07]  /*1b650*/  VIADD R7, R7, 0xffffffff ;  /* 0xffffffff07077836 */ /* 0x000fce0000000000 */
.L_x_45:
[----:B------:R-:W-:Y:S01]  /*1b660*/  ISETP.GT.AND P3, PT, R216, 0x1, PT ;  /* 0x00000001d800780c */ /* 0x000fe20003f64270 */
[----:B-1----:R-:W-:Y:S01]  /*1b670*/  VIADD R6, R26, 0x1 ;  /* 0x000000011a067836 */ /* 0x002fe20000000000 */
[----:B------:R-:W-:Y:S01]  /*1b680*/  IADD3 R15, R15, 0x1, RZ ;  /* 0x000000010f0f7810 */ /* 0x000fe20007ffe0ff */
[----:B------:R-:W-:Y:S01]  /*1b690*/  VIADD R11, R11, 0x100 ;  /* 0x000001000b0b7836 */ /* 0x000fe20000000000 */
[----:B------:R-:W-:Y:S01]  /*1b6a0*/  IADD3 R216, R216, -0x1, RZ ;  /* 0xffffffffd8d87810 */ /* 0x000fe20007ffe0ff */
[----:B------:R-:W-:Y:S01]  /*1b6b0*/  IMAD.MOV.U32 R214, RZ, RZ, R218 ;  /* 0x000000ffffd67224 */ /* 0x000fe200078e00da */
[----:B------:R-:W-:Y:S02]  /*1b6c0*/  ISETP.NE.AND P1, PT, R15, 0x4, PT ;  /* 0x000000040f00780c */ /* 0x000fe40003f25270 */
[----:B------:R-:W-:Y:S02]  /*1b6d0*/  ISETP.NE.AND P2, PT, R6, 0x4, PT ;  /* 0x000000040600780c */ /* 0x000fe40003f45270 */
[----:B------:R-:W-:-:S02]  /*1b6e0*/  SEL R24, RZ, 0x1, P1 ;  /* 0x00000001ff187807 */ /* 0x000fc40000800000 */
[----:B------:R-:W-:Y:S02]  /*1b6f0*/  MOV R215, R217 ;  /* 0x000000d900d77202 */ /* 0x000fe40000000f00 */
[----:B------:R-:W-:Y:S02]  /*1b700*/  LOP3.LUT R3, R3, R24, RZ, 0x3c, !PT ;  /* 0x0000001803037212 */ /* 0x000fe400078e3cff */
[----:B------:R-:W-:Y:S02]  /*1b710*/  SEL R15, R15, RZ, P1 ;  /* 0x000000ff0f0f7207 */ /* 0x000fe40000800000 */
[----:B------:R-:W-:Y:S01]  /*1b720*/  SEL R6, R6, RZ, P2 ;  /* 0x000000ff06067207 */ /* 0x000fe20001000000 */
[----:B------:R-:W-:Y:S06]  /*1b730*/  @P3 BRA `(.L_x_50) ;  /* 0xffffff6400a43947 */ /* 0x000fec000383ffff */
.L_x_37:
[----:B------:R-:W-:Y:S05]  /*1b740*/  WARPSYNC.ALL ;  /* 0x0000000000007948 */ /* 0x000fea0003800000 */
[----:B------:R-:W1:Y:S01]  /*1b750*/  SHFL.BFLY PT, R3, R14, 0x1, 0x1f ;  /* 0x0c201f000e037f89 */ /* 0x000e6200000e0000 */
[----:B------:R-:W-:Y:S01]  /*1b760*/  BSSY B0, `(.L_x_51) ;  /* 0x0000022000007945 */ /* 0x000fe20003800000 */
[----:B------:R-:W-:Y:S01]  /*1b770*/  MOV R7, 0x7f800000 ;  /* 0x7f80000000077802 */ /* 0x000fe20000000f00 */
[----:B------:R-:W-:Y:S01]  /*1b780*/  IMAD.MOV.U32 R8, RZ, RZ, 0x3f800000 ;  /* 0x3f800000ff087424 */ /* 0x000fe200078e00ff */
[----:B------:R-:W2:Y:S01]  /*1b790*/  SHFL.BFLY PT, R5, R12, 0x1, 0x1f ;  /* 0x0c201f000c057f89 */ /* 0x000ea200000e0000 */
[----:B------:R-:W-:-:S02]  /*1b7a0*/  IMAD.MOV.U32 R9, RZ, RZ, 0x7f800000 ;  /* 0x7f800000ff097424 */ /* 0x000fc400078e00ff */
[----:B-1----:R-:W-:Y:S01]  /*1b7b0*/  FADD R3, R3, R14 ;  /* 0x0000000e03037221 */ /* 0x002fe20000000000 */
[----:B--2---:R-:W-:-:S04]  /*1b7c0*/  FADD R15, R5, R12 ;  /* 0x0000000c050f7221 */ /* 0x004fc80000000000 */
[----:B------:R-:W1:Y:S04]  /*1b7d0*/  SHFL.BFLY PT, R0, R3, 0x2, 0x1f ;  /* 0x0c401f0003007f89 */ /* 0x000e6800000e0000 */
[----:B------:R-:W2:Y:S01]  /*1b7e0*/  SHFL.BFLY PT, R24, R15, 0x2, 0x1f ;  /* 0x0c401f000f187f89 */ /* 0x000ea200000e0000 */
[C---:B-1----:R-:W-:Y:S01]  /*1b7f0*/  FSETP.NE.AND P0, PT, R3.reuse, -R0, PT ;  /* 0x800000000300720b */ /* 0x042fe20003f05000 */
[----:B------:R-:W-:Y:S01]  /*1b800*/  FADD R3, R3, R0 ;  /* 0x0000000003037221 */ /* 0x000fe20000000000 */
[----:B------:R-:W-:Y:S01]  /*1b810*/  MOV R0, 0x3f800000 ;  /* 0x3f80000000007802 */ /* 0x000fe20000000f00 */
[----:B--2---:R-:W-:-:S10]  /*1b820*/  FADD R6, R15, R24 ;  /* 0x000000180f067221 */ /* 0x004fd40000000000 */
[----:B------:R-:W-:Y:S05]  /*1b830*/  @!P0 BRA `(.L_x_52) ;  /* 0x0000000000508947 */ /* 0x000fea0003800000 */
[----:B------:R-:W-:Y:S01]  /*1b840*/  IADD3 R0, R3, 0x1800000, RZ ;  /* 0x0180000003007810 */ /* 0x000fe20007ffe0ff */
[----:B------:R-:W-:Y:S03]  /*1b850*/  BSSY B1, `(.L_x_53) ;  /* 0x000000b000017945 */ /* 0x000fe60003800000 */
[----:B------:R-:W-:-:S04]  /*1b860*/  LOP3.LUT R0, R0, 0x7f800000, RZ, 0xc0, !PT ;  /* 0x7f80000000007812 */ /* 0x000fc800078ec0ff */
[----:B------:R-:W-:-:S13]  /*1b870*/  ISETP.GT.U32.AND P0, PT, R0, 0x1ffffff, PT ;  /* 0x01ffffff0000780c */ /* 0x000fda0003f04070 */
[----:B------:R-:W-:Y:S05]  /*1b880*/  @P0 BRA `(.L_x_54) ;  /* 0x00000000000c0947 */ /* 0x000fea0003800000 */
[----:B------:R-:W-:-:S07]  /*1b890*/  MOV R14, 0x1b8b0 ;  /* 0x0001b8b0000e7802 */ /* 0x000fce0000000f00 */
[----:B------:R-:W-:Y:S05]  /*1b8a0*/  CALL.REL.NOINC `($__internal_0_$__cuda_sm20_rcp_rn_f32_slowpath) ;  /* 0x0000002000587944 */ /* 0x000fea0003c00000 */
[----:B------:R-:W-:Y:S05]  /*1b8b0*/  BRA `(.L_x_55) ;  /* 0x0000000000107947 */ /* 0x000fea0003800000 */
.L_x_54:
[----:B------:R-:W1:Y:S02]  /*1b8c0*/  MUFU.RCP R0, R3 ;  /* 0x0000000300007308 */ /* 0x000e640000001000 */
[----:B-1----:R-:W-:-:S04]  /*1b8d0*/  FFMA R4, R3, R0, -1 ;  /* 0xbf80000003047423 */ /* 0x002fc80000000000 */
[----:B------:R-:W-:-:S04]  /*1b8e0*/  FADD.FTZ R5, -R4, -RZ ;  /* 0x800000ff04057221 */ /* 0x000fc80000010100 */
[----:B------:R-:W-:-:S07]  /*1b8f0*/  FFMA R0, R0, R5, R0 ;  /* 0x0000000500007223 */ /* 0x000fce0000000000 */
.L_x_55:
[----:B------:R-:W-:Y:S05]  /*1b900*/  BSYNC B1 ;  /* 0x0000000000017941 */ /* 0x000fea0003800000 */
.L_x_53:
[----:B------:R-:W-:Y:S01]  /*1b910*/  FSETP.GEU.AND P0, PT, |R3|, 1.175494350822287508e-38, PT ;  /* 0x008000000300780b */ /* 0x000fe20003f0e200 */
[----:B------:R-:W-:-:S12]  /*1b920*/  ULDC UR6, c[0x0][0x600] ;  /* 0x0001800000067ab9 */ /* 0x000fd80000000800 */
[----:B------:R-:W-:-:S04]  /*1b930*/  @!P0 FMUL R3, R3, 16777216 ;  /* 0x4b80000003038820 */ /* 0x000fc80000400000 */
[----:B------:R-:W1:Y:S02]  /*1b940*/  MUFU.LG2 R4, R3 ;  /* 0x0000000300047308 */ /* 0x000e640000000c00 */
[----:B-1----:R-:W-:-:S04]  /*1b950*/  @!P0 FADD R4, R4, -24 ;  /* 0xc1c0000004048421 */ /* 0x002fc80000000000 */
[----:B------:R-:W-:-:S04]  /*1b960*/  FMUL R4, R4, 0.69314718246459960938 ;  /* 0x3f31721804047820 */ /* 0x000fc80000400000 */
[----:B------:R-:W-:-:S07]  /*1b970*/  FFMA R9, R217, UR6, R4 ;  /* 0x00000006d9097c23 */ /* 0x000fce0008000004 */
.L_x_52:
[----:B------:R-:W-:Y:S05]  /*1b980*/  BSYNC B0 ;  /* 0x0000000000007941 */ /* 0x000fea0003800000 */
.L_x_51:
[----:B------:R-:W-:Y:S01]  /*1b990*/  FSETP.NE.AND P0, PT, R15, -R24, PT ;  /* 0x800000180f00720b */ /* 0x000fe20003f05000 */
[----:B------:R-:W-:Y:S01]  /*1b9a0*/  ULDC UR4, c[0x0][0x608] ;  /* 0x0001820000047ab9 */ /* 0x000fe20000000800 */
[----:B------:R-:W-:Y:S01]  /*1b9b0*/  BSSY B0, `(.L_x_56) ;  /* 0x0000035000007945 */ /* 0x000fe20003800000 */
[----:B------:R-:W-:-:S04]  /*1b9c0*/  FMUL R0, R0, UR4 ;  /* 0x0000000400007c20 */ /* 0x000fc80008400000 */
[-C--:B------:R-:W-:Y:S01]  /*1b9d0*/  FMUL R200, R200, R0.reuse ;  /* 0x00000000c8c87220 */ /* 0x080fe20000400000 */
        /* <DEDUP_REMOVED lines=26> */
[----:B------:R-:W-:Y:S01]  /*1bb80*/  FMUL R54, R157, R0 ;  /* 0x000000009d367220 */ /* 0x000fe20000400000 */
[----:B------:R-:W-:Y:S06]  /*1bb90*/  @!P0 BRA `(.L_x_57) ;  /* 0x0000000000588947 */ /* 0x000fec0003800000 */
[----:B------:R-:W-:Y:S01]  /*1bba0*/  VIADD R0, R6, 0x1800000 ;  /* 0x0180000006007836 */ /* 0x000fe20000000000 */
[----:B------:R-:W-:Y:S04]  /*1bbb0*/  BSSY B1, `(.L_x_58) ;  /* 0x000000d000017945 */ /* 0x000fe80003800000 */
[----:B------:R-:W-:-:S04]  /*1bbc0*/  LOP3.LUT R0, R0, 0x7f800000, RZ, 0xc0, !PT ;  /* 0x7f80000000007812 */ /* 0x000fc800078ec0ff */
[----:B------:R-:W-:-:S13]  /*1bbd0*/  ISETP.GT.U32.AND P0, PT, R0, 0x1ffffff, PT ;  /* 0x01ffffff0000780c */ /* 0x000fda0003f04070 */
[----:B------:R-:W-:Y:S05]  /*1bbe0*/  @P0 BRA `(.L_x_59) ;  /* 0x0000000000140947 */ /* 0x000fea0003800000 */
[----:B------:R-:W-:Y:S02]  /*1bbf0*/  MOV R3, R6 ;  /* 0x0000000600037202 */ /* 0x000fe40000000f00 */
[----:B------:R-:W-:-:S07]  /*1bc00*/  MOV R14, 0x1bc20 ;  /* 0x0001bc20000e7802 */ /* 0x000fce0000000f00 */
[----:B------:R-:W-:Y:S05]  /*1bc10*/  CALL.REL.NOINC `($__internal_0_$__cuda_sm20_rcp_rn_f32_slowpath) ;  /* 0x0000001c007c7944 */ /* 0x000fea0003c00000 */
[----:B------:R-:W-:Y:S01]  /*1bc20*/  IMAD.MOV.U32 R8, RZ, RZ, R0 ;  /* 0x000000ffff087224 */ /* 0x000fe200078e0000 */
[----:B------:R-:W-:Y:S06]  /*1bc30*/  BRA `(.L_x_60) ;  /* 0x0000000000107947 */ /* 0x000fec0003800000 */
.L_x_59:
[----:B------:R-:W1:Y:S02]  /*1bc40*/  MUFU.RCP R3, R6 ;  /* 0x0000000600037308 */ /* 0x000e640000001000 */
[----:B-1----:R-:W-:-:S04]  /*1bc50*/  FFMA R0, R6, R3, -1 ;  /* 0xbf80000006007423 */ /* 0x002fc80000000003 */
[----:B------:R-:W-:-:S04]  /*1bc60*/  FADD.FTZ R0, -R0, -RZ ;  /* 0x800000ff00007221 */ /* 0x000fc80000010100 */
[----:B------:R-:W-:-:S07]  /*1bc70*/  FFMA R8, R3, R0, R3 ;  /* 0x0000000003087223 */ /* 0x000fce0000000003 */
.L_x_60:
[----:B------:R-:W-:Y:S05]  /*1bc80*/  BSYNC B1 ;  /* 0x0000000000017941 */ /* 0x000fea0003800000 */
.L_x_58:
[----:B------:R-:W-:Y:S01]  /*1bc90*/  FSETP.GEU.AND P0, PT, |R6|, 1.175494350822287508e-38, PT ;  /* 0x008000000600780b */ /* 0x000fe20003f0e200 */
[----:B------:R-:W-:-:S12]  /*1bca0*/  ULDC UR4, c[0x0][0x600] ;  /* 0x0001800000047ab9 */ /* 0x000fd80000000800 */
[----:B------:R-:W-:-:S04]  /*1bcb0*/  @!P0 FMUL R6, R6, 16777216 ;  /* 0x4b80000006068820 */ /* 0x000fc80000400000 */
[----:B------:R-:W1:Y:S02]  /*1bcc0*/  MUFU.LG2 R0, R6 ;  /* 0x0000000600007308 */ /* 0x000e640000000c00 */
[----:B-1----:R-:W-:-:S04]  /*1bcd0*/  @!P0 FADD R0, R0, -24 ;  /* 0xc1c0000000008421 */ /* 0x002fc80000000000 */
[----:B------:R-:W-:-:S04]  /*1bce0*/  FMUL R7, R0, 0.69314718246459960938 ;  /* 0x3f31721800077820 */ /* 0x000fc80000400000 */
[----:B------:R-:W-:-:S07]  /*1bcf0*/  FFMA R7, R218, UR4, R7 ;  /* 0x00000004da077c23 */ /* 0x000fce0008000007 */
.L_x_57:
[----:B------:R-:W-:Y:S05]  /*1bd00*/  BSYNC B0 ;  /* 0x0000000000007941 */ /* 0x000fea0003800000 */
.L_x_56:
[C---:B------:R-:W-:Y:S01]  /*1bd10*/  LOP3.LUT P0, R19, R16.reuse, 0x3, RZ, 0xc0, !PT ;  /* 0x0000000310137812 */ /* 0x040fe2000780c0ff */
[----:B------:R-:W-:Y:S01]  /*1bd20*/  ULDC UR4, c[0x0][0x608] ;  /* 0x0001820000047ab9 */ /* 0x000fe20000000800 */
[----:B------:R-:W-:Y:S01]  /*1bd30*/  LOP3.LUT R17, R16, 0x7f, RZ, 0xc0, !PT ;  /* 0x0000007f10117812 */ /* 0x000fe200078ec0ff */
[----:B------:R-:W-:Y:S01]  /*1bd40*/  FMUL R8, R8, UR4 ;  /* 0x0000000408087c20 */ /* 0x000fe20008400000 */
[----:B------:R-:W-:Y:S01]  /*1bd50*/  ULDC.64 UR8, c[0x0][0x208] ;  /* 0x0000820000087ab9 */ /* 0x000fe20000000a00 */
[----:B------:R-:W-:Y:S01]  /*1bd60*/  BSSY B0, `(.L_x_61) ;  /* 0x0000028000007945 */ /* 0x000fe20003800000 */
[----:B------:R-:W-:Y:S01]  /*1bd70*/  SHF.R.U32.HI R18, RZ, 0x5, R17 ;  /* 0x00000005ff127819 */ /* 0x000fe20000011611 */
        /* <DEDUP_REMOVED lines=16> */
[----:B------:R-:W-:Y:S06]  /*1be80*/  @P0 BRA `(.L_x_62) ;  /* 0x0000000000540947 */ /* 0x000fec0003800000 */
[----:B------:R-:W1:Y:S01]  /*1be90*/  S2UR UR4, SR_CTAID.X ;  /* 0x00000000000479c3 */ /* 0x000e620000002500 */
[----:B------:R-:W-:Y:S02]  /*1bea0*/  SHF.R.U32.HI R0, RZ, 0x2, R16 ;  /* 0x00000002ff007819 */ /* 0x000fe40000011610 */
[----:B------:R-:W-:Y:S02]  /*1beb0*/  SHF.L.U32 R3, R18, 0x4, RZ ;  /* 0x0000000412037819 */ /* 0x000fe400000006ff */
[----:B------:R-:W-:-:S04]  /*1bec0*/  LOP3.LUT R0, R0, 0x7, RZ, 0xc0, !PT ;  /* 0x0000000700007812 */ /* 0x000fc800078ec0ff */
[----:B------:R-:W-:Y:S01]  /*1bed0*/  LOP3.LUT R0, R3, 0xfffffff0, R0, 0xe2, !PT ;  /* 0xfffffff003007812 */ /* 0x000fe200078ee200 */
[----:B-1----:R-:W-:-:S03]  /*1bee0*/  USHF.L.U32 UR6, UR4, 0x6, URZ ;  /* 0x0000000604067899 */ /* 0x002fc6000800063f */
[----:B------:R-:W-:Y:S02]  /*1bef0*/  ULDC.64 UR4, c[0x0][0x688] ;  /* 0x0001a20000047ab9 */ /* 0x000fe40000000a00 */
[----:B------:R-:W-:Y:S02]  /*1bf00*/  UIMAD UR4, UR52, UR4, UR6 ;  /* 0x00000004340472a4 */ /* 0x000fe4000f8e0206 */
[----:B------:R-:W-:Y:S02]  /*1bf10*/  LOP3.LUT R3, R0, UR6, RZ, 0xfc, !PT ;  /* 0x0000000600037c12 */ /* 0x000fe4000f8efcff */
[----:B------:R-:W-:-:S03]  /*1bf20*/  UIMAD UR4, UR53, UR5, UR4 ;  /* 0x00000005350472a4 */ /* 0x000fc6000f8e0204 */
[C---:B------:R-:W-:Y:S01]  /*1bf30*/  VIADD R4, R3.reuse, 0x8 ;  /* 0x0000000803047836 */ /* 0x040fe20000000000 */
[----:B------:R-:W-:Y:S02]  /*1bf40*/  ULDC UR5, c[0x0][0x288] ;  /* 0x0000a20000057ab9 */ /* 0x000fe40000000800 */
[----:B------:R-:W-:Y:S02]  /*1bf50*/  ISETP.GE.U32.AND P0, PT, R3, UR5, PT ;  /* 0x0000000503007c0c */ /* 0x000fe4000bf06070 */
[----:B------:R-:W-:Y:S02]  /*1bf60*/  IADD3 R0, P2, R0, UR4, RZ ;  /* 0x0000000400007c10 */ /* 0x000fe4000ff5e0ff */
[----:B------:R-:W-:Y:S01]  /*1bf70*/  ISETP.GE.U32.AND P1, PT, R4, UR5, PT ;  /* 0x0000000504007c0c */ /* 0x000fe2000bf26070 */
[----:B------:R-:W-:Y:S01]  /*1bf80*/  ULDC.64 UR4, c[0x0][0x680] ;  /* 0x0001a00000047ab9 */ /* 0x000fe20000000a00 */
[----:B------:R-:W-:Y:S02]  /*1bf90*/  IADD3.X R3, RZ, RZ, RZ, P2, !PT ;  /* 0x000000ffff037210 */ /* 0x000fe400017fe4ff */
[----:B------:R-:W-:-:S04]  /*1bfa0*/  LEA R4, P2, R0, UR4, 0x2 ;  /* 0x0000000400047c11 */ /* 0x000fc8000f8410ff */
[----:B------:R-:W-:-:S05]  /*1bfb0*/  LEA.HI.X R5, R0, UR5, R3, 0x2, P2 ;  /* 0x0000000500057c11 */ /* 0x000fca00090f1403 */
[----:B------:R1:W-:Y:S04]  /*1bfc0*/  @!P0 STG.E desc[UR8][R4.64], R9 ;  /* 0x0000000904008986 */ /* 0x0003e8000c101908 */
[----:B------:R1:W-:Y:S02]  /*1bfd0*/  @!P1 STG.E desc[UR8][R4.64+0x20], R7 ;  /* 0x0000200704009986 */ /* 0x0003e4000c101908 */
.L_x_62:
[----:B------:R-:W-:Y:S05]  /*1bfe0*/  BSYNC B0 ;  /* 0x0000000000007941 */ /* 0x000fea0003800000 */
.L_x_61:
[----:B------:R-:W-:Y:S01]  /*1bff0*/  ULDC.64 UR4, c[0x0][0x730] ;  /* 0x0001cc0000047ab9 */ /* 0x000fe20000000a00 */
[-C--:B------:R-:W-:Y:S01]  /*1c000*/  FMUL R170, R170, R8.reuse ;  /* 0x00000008aaaa7220 */ /* 0x080fe20000400000 */
[----:B------:R-:W-:Y:S01]  /*1c010*/  ISETP.NE.U32.AND P0, PT, RZ, UR4, PT ;  /* 0x00000004ff007c0c */ /* 0x000fe2000bf05070 */
[-C--:B------:R-:W-:Y:S01]  /*1c020*/  FMUL R66, R171, R8.reuse ;  /* 0x00000008ab427220 */ /* 0x080fe20000400000 */
[-C--:B------:R-:W-:Y:S01]  /*1c030*/  FMUL R174, R174, R8.reuse ;  /* 0x00000008aeae7220 */ /* 0x080fe20000400000 */
[-C--:B------:R-:W-:Y:S01]  /*1c040*/  FMUL R68, R175, R8.reuse ;  /* 0x00000008af447220 */ /* 0x080fe20000400000 */
[----:B------:R-:W-:Y:S01]  /*1c050*/  ISETP.NE.AND.EX P0, PT, RZ, UR5, PT, P0 ;  /* 0x00000005ff007c0c */ /* 0x000fe2000bf05300 */
[-C--:B------:R-:W-:Y:S01]  /*1c060*/  FMUL R162, R162, R8.reuse ;  /* 0x00000008a2a27220 */ /* 0x080fe20000400000 */
[-C--:B------:R-:W-:Y:S01]  /*1c070*/  FMUL R70, R163, R8.reuse ;  /* 0x00000008a3467220 */ /* 0x080fe20000400000 */
[-C--:B------:R-:W-:Y:S01]  /*1c080*/  FMUL R166, R166, R8.reuse ;  /* 0x00000008a6a67220 */ /* 0x080fe20000400000 */
[-C--:B------:R-:W-:Y:S01]  /*1c090*/  FMUL R72, R167, R8.reuse ;  /* 0x00000008a7487220 */ /* 0x080fe20000400000 */
[-C--:B------:R-:W-:Y:S01]  /*1c0a0*/  FMUL R154, R154, R8.reuse ;  /* 0x000000089a9a7220 */ /* 0x080fe20000400000 */
[-C--:B------:R-:W-:Y:S01]  /*1c0b0*/  FMUL R74, R155, R8.reuse ;  /* 0x000000089b4a7220 */ /* 0x080fe20000400000 */
[-C--:B------:R-:W-:Y:S01]  /*1c0c0*/  FMUL R158, R158, R8.reuse ;  /* 0x000000089e9e7220 */ /* 0x080fe20000400000 */
[----:B------:R-:W-:-:S05]  /*1c0d0*/  FMUL R76, R159, R8 ;  /* 0x000000089f4c7220 */ /* 0x000fca0000400000 */
[----:B------:R-:W-:Y:S05]  /*1c0e0*/  @P0 BRA `(.L_x_63) ;  /* 0x0000000000200947 */ /* 0x000fea0003800000 */
[----:B------:R-:W-:Y:S02]  /*1c0f0*/  ULDC.64 UR4, c[0x0][0x728] ;  /* 0x0001ca0000047ab9 */ /* 0x000fe40000000a00 */
[----:B------:R-:W-:-:S04]  /*1c100*/  ISETP.NE.U32.AND P0, PT, RZ, UR4, PT ;  /* 0x00000004ff007c0c */ /* 0x000fc8000bf05070 */
[----:B------:R-:W-:-:S13]  /*1c110*/  ISETP.NE.AND.EX P0, PT, RZ, UR5, PT, P0 ;  /* 0x00000005ff007c0c */ /* 0x000fda000bf05300 */
[----:B------:R-:W-:Y:S05]  /*1c120*/  @!P0 BRA `(.L_x_64) ;  /* 0x00000000000c8947 */ /* 0x000fea0003800000 */
[----:B-1----:R-:W1:Y:S02]  /*1c130*/  LDC.64 R4, c[0x0][0x728] ;  /* 0x0001ca00ff047b82 */ /* 0x002e640000000a00 */
[----:B-1----:R3:W5:Y:S01]  /*1c140*/  LDG.E R4, desc[UR8][R4.64] ;  /* 0x0000000804047981 */ /* 0x002762000c1e1900 */
[----:B------:R-:W-:Y:S05]  /*1c150*/  BRA `(.L_x_63) ;  /* 0x0000000000047947 */ /* 0x000fea0003800000 */
.L_x_64:
[----:B-1----:R-:W2:Y:S02]  /*1c160*/  LDC R4, c[0x0][0x720] ;  /* 0x0001c800ff047b82 */ /* 0x002ea40000000800 */
.L_x_63:
[----:B------:R-:W-:Y:S01]  /*1c170*/  MOV R0, RZ ;  /* 0x000000ff00007202 */ /* 0x000fe20000000f00 */
[----:B--2--5:R-:W-:-:S03]  /*1c180*/  IMAD.MOV.U32 R59, RZ, RZ, R4 ;  /* 0x000000ffff3b7224 */ /* 0x024fc600078e0004 */
[----:B------:R-:W-:-:S13]  /*1c190*/  LOP3.LUT P0, RZ, R0, 0x9f, RZ, 0xc0, !PT ;  /* 0x0000009f00ff7812 */ /* 0x000fda000780c0ff */
[----:B------:R-:W-:Y:S05]  /*1c1a0*/  @!P0 BRA `(.L_x_65) ;  /* 0x0000000000408947 */ /* 0x000fea0003800000 */
[----:B------:R-:W-:Y:S01]  /*1c1b0*/  MOV R0, 0x0 ;  /* 0x0000000000007802 */ /* 0x000fe20000000f00 */
[----:B------:R-:W-:Y:S01]  /*1c1c0*/  ULDC.64 UR4, c[0x4][0x70] ;  /* 0x01001c0000047ab9 */ /* 0x000fe20000000a00 */
[----:B------:R-:W-:Y:S01]  /*1c1d0*/  ULDC.64 UR6, c[0x4][0x8] ;  /* 0x0100020000067ab9 */ /* 0x000fe20000000a00 */
[----:B-1----:R-:W-:Y:S01]  /*1c1e0*/  MOV R4, UR4 ;  /* 0x0000000400047c02 */ /* 0x002fe20008000f00 */
[----:B------:R1:W2:Y:S01]  /*1c1f0*/  LDC.64 R14, c[0x4][R0] ;  /* 0x01000000000e7b82 */ /* 0x0002a20000000a00 */
[----:B---3--:R-:W-:Y:S01]  /*1c200*/  IMAD.U32 R5, RZ, RZ, UR5 ;  /* 0x00000005ff057e24 */ /* 0x008fe2000f8e00ff */
[----:B------:R-:W-:Y:S01]  /*1c210*/  ULDC.64 UR4, c[0x4][0x78] ;  /* 0x01001e0000047ab9 */ /* 0x000fe20000000a00 */
[----:B------:R-:W-:Y:S01]  /*1c220*/  MOV R10, UR6 ;  /* 0x00000006000a7c02 */ /* 0x000fe20008000f00 */
[----:B------:R-:W-:Y:S01]  /*1c230*/  IMAD.U32 R7, RZ, RZ, UR5 ;  /* 0x00000005ff077e24 */ /* 0x000fe2000f8e00ff */
[----:B------:R-:W-:Y:S01]  /*1c240*/  MOV R6, UR4 ;  /* 0x0000000400067c02 */ /* 0x000fe20008000f00 */
[----:B------:R-:W-:Y:S01]  /*1c250*/  IMAD.U32 R11, RZ, RZ, UR7 ;  /* 0x00000007ff0b7e24 */ /* 0x000fe2000f8e00ff */
[----:B------:R-:W-:Y:S01]  /*1c260*/  MOV R8, 0x70 ;  /* 0x0000007000087802 */ /* 0x000fe20000000f00 */
[----:B------:R-:W-:Y:S01]  /*1c270*/  IMAD.MOV.U32 R12, RZ, RZ, 0x1 ;  /* 0x00000001ff0c7424 */ /* 0x000fe200078e00ff */
[----:B-1----:R-:W-:-:S07]  /*1c280*/  MOV R13, RZ ;  /* 0x000000ff000d7202 */ /* 0x002fce0000000f00 */
[----:B------:R-:W-:-:S07]  /*1c290*/  LEPC R20, `(.L_x_65) ;  /* 0x000000001014794e */ /* 0x000fce0000000000 */
[----:B--2---:R-:W-:Y:S05]  /*1c2a0*/  CALL.ABS.NOINC R14 ;  /* 0x000000000e007343 */ /* 0x004fea0003c00000 */
.L_x_65:
[----:B------:R-:W-:-:S13]  /*1c2b0*/  LOP3.LUT P0, RZ, R2, 0x9f, RZ, 0xc0, !PT ;  /* 0x0000009f02ff7812 */ /* 0x000fda000780c0ff */
[----:B------:R-:W-:Y:S05]  /*1c2c0*/  @!P0 BRA `(.L_x_66) ;  /* 0x0000000000408947 */ /* 0x000fea0003800000 */
[----:B------:R-:W-:Y:S01]  /*1c2d0*/  MOV R0, 0x0 ;  /* 0x0000000000007802 */ /* 0x000fe20000000f00 */
[----:B------:R-:W-:Y:S01]  /*1c2e0*/  ULDC.64 UR4, c[0x4][0x70] ;  /* 0x01001c0000047ab9 */ /* 0x000fe20000000a00 */
[----:B------:R-:W-:Y:S01]  /*1c2f0*/  ULDC.64 UR6, c[0x4][0x78] ;  /* 0x01001e0000067ab9 */ /* 0x000fe20000000a00 */
[----:B-1----:R-:W-:Y:S01]  /*1c300*/  IMAD.U32 R4, RZ, RZ, UR4 ;  /* 0x00000004ff047e24 */ /* 0x002fe2000f8e00ff */
[----:B------:R1:W2:Y:S01]  /*1c310*/  LDC.64 R14, c[0x4][R0] ;  /* 0x01000000000e7b82 */ /* 0x0002a20000000a00 */
[----:B---3--:R-:W-:Y:S01]  /*1c320*/  MOV R5, UR5 ;  /* 0x0000000500057c02 */ /* 0x008fe20008000f00 */
[----:B------:R-:W-:Y:S01]  /*1c330*/  ULDC.64 UR4, c[0x4][0x10] ;  /* 0x0100040000047ab9 */ /* 0x000fe20000000a00 */
[----:B------:R-:W-:Y:S01]  /*1c340*/  IMAD.U32 R6, RZ, RZ, UR6 ;  /* 0x00000006ff067e24 */ /* 0x000fe2000f8e00ff */
[----:B------:R-:W-:Y:S01]  /*1c350*/  MOV R7, UR7 ;  /* 0x0000000700077c02 */ /* 0x000fe20008000f00 */
[----:B------:R-:W-:Y:S01]  /*1c360*/  IMAD.U32 R10, RZ, RZ, UR4 ;  /* 0x00000004ff0a7e24 */ /* 0x000fe2000f8e00ff */
[----:B------:R-:W-:Y:S01]  /*1c370*/  MOV R11, UR5 ;  /* 0x00000005000b7c02 */ /* 0x000fe20008000f00 */
[----:B------:R-:W-:Y:S01]  /*1c380*/  IMAD.MOV.U32 R8, RZ, RZ, 0x70 ;  /* 0x00000070ff087424 */ /* 0x000fe200078e00ff */
[----:B------:R-:W-:Y:S01]  /*1c390*/  MOV R12, 0x1 ;  /* 0x00000001000c7802 */ /* 0x000fe20000000f00 */
[----:B-1----:R-:W-:-:S07]  /*1c3a0*/  IMAD.MOV.U32 R13, RZ, RZ, RZ ;  /* 0x000000ffff0d7224 */ /* 0x002fce00078e00ff */
[----:B------:R-:W-:-:S07]  /*1c3b0*/  LEPC R20, `(.L_x_66) ;  /* 0x000000001014794e */ /* 0x000fce0000000000 */
[----:B--2---:R-:W-:Y:S05]  /*1c3c0*/  CALL.ABS.NOINC R14 ;  /* 0x000000000e007343 */ /* 0x004fea0003c00000 */
.L_x_66:
[----:B------:R-:W-:Y:S01]  /*1c3d0*/  ULDC.64 UR4, c[0x0][0x730] ;  /* 0x0001cc0000047ab9 */ /* 0x000fe20000000a00 */
[----:B------:R-:W-:Y:S01]  /*1c3e0*/  SHF.L.U32 R0, R16, 0x4, RZ ;  /* 0x0000000410007819 */ /* 0x000fe200000006ff */
[----:B------:R-:W-:Y:S01]  /*1c3f0*/  IMAD R19, R18, 0x10, R19 ;  /* 0x0000001012137824 */ /* 0x000fe200078e0213 */
[----:B------:R-:W-:Y:S02]  /*1c400*/  ISETP.NE.U32.AND P0, PT, RZ, UR4, PT ;  /* 0x00000004ff007c0c */ /* 0x000fe4000bf05070 */
[----:B------:R-:W-:Y:S02]  /*1c410*/  SHF.R.U32.HI R3, RZ, 0x1, R16 ;  /* 0x00000001ff037819 */ /* 0x000fe40000011610 */
[----:B------:R-:W-:Y:S02]  /*1c420*/  ISETP.NE.AND.EX P0, PT, RZ, UR5, PT, P0 ;  /* 0x00000005ff007c0c */ /* 0x000fe4000bf05300 */
[----:B-1----:R-:W-:Y:S02]  /*1c430*/  LOP3.LUT R4, R0, 0x40, RZ, 0xc0, !PT ;  /* 0x0000004000047812 */ /* 0x002fe400078ec0ff */
[----:B------:R-:W-:-:S02]  /*1c440*/  IADD3 R17, R17, 0x1f, RZ ;  /* 0x0000001f11117810 */ /* 0x000fc40007ffe0ff */
[----:B------:R-:W-:Y:S02]  /*1c450*/  LOP3.LUT R0, R0, 0x80, RZ, 0xc0, !PT ;  /* 0x0000008000007812 */ /* 0x000fe400078ec0ff */
[----:B------:R-:W-:Y:S02]  /*1c460*/  LOP3.LUT R3, R4, 0x8, R3, 0xf8, !PT ;  /* 0x0000000804037812 */ /* 0x000fe400078ef803 */
[----:B------:R-:W-:Y:S01]  /*1c470*/  SHF.L.U32 R16, R16, 0x1, RZ ;  /* 0x0000000110107819 */ /* 0x000fe200000006ff */
[----:B------:R-:W-:Y:S02]  /*1c480*/  IMAD.U32 R0, R19, 0x10, R0 ;  /* 0x0000001013007824 */ /* 0x000fe400078e0000 */
[----:B------:R-:W1:Y:S01]  /*1c490*/  @P0 LDC R59, c[0x0][0x720] ;  /* 0x0001c800ff3b0b82 */ /* 0x000e620000000800 */
[----:B------:R-:W-:Y:S02]  /*1c4a0*/  ISETP.GT.U32.AND P0, PT, R17, 0x3e, PT ;  /* 0x0000003e1100780c */ /* 0x000fe40003f04070 */
[----:B------:R-:W-:-:S05]  /*1c4b0*/  LOP3.LUT R3, R3, 0x8, R16, 0x78, !PT ;  /* 0x0000000803037812 */ /* 0x000fca00078e7810 */
[----:B------:R-:W-:Y:S02]  /*1c4c0*/  IMAD.IADD R11, R0, 0x1, R3 ;  /* 0x00000001000b7824 */ /* 0x000fe400078e0203 */
[-C--:B-1----:R-:W-:Y:S01]  /*1c4d0*/  FMUL R0, R200, R59.reuse ;  /* 0x0000003bc8007220 */ /* 0x082fe20000400000 */
[-C--:B------:R-:W-:Y:S01]  /*1c4e0*/  FMUL R3, R22, R59.reuse ;  /* 0x0000003b16037220 */ /* 0x080fe20000400000 */
[-C--:B------:R-:W-:Y:S01]  /*1c4f0*/  FMUL R4, R202, R59.reuse ;  /* 0x0000003bca047220 */ /* 0x080fe20000400000 */
[-C--:B---3--:R-:W-:Y:S01]  /*1c500*/  FMUL R5, R44, R59.reuse ;  /* 0x0000003b2c057220 */ /* 0x088fe20000400000 */
        /* <DEDUP_REMOVED lines=52> */
[----:B------:R-:W-:-:S02]  /*1c850*/  F2FP.BF16.F32.PACK_AB R60, R3, R0 ;  /* 0x00000000033c723e */ /* 0x000fc400000010ff */
[----:B------:R-:W-:Y:S02]  /*1c860*/  F2FP.BF16.F32.PACK_AB R61, R5, R4 ;  /* 0x00000004053d723e */ /* 0x000fe400000010ff */
[----:B------:R-:W-:Y:S02]  /*1c870*/  F2FP.BF16.F32.PACK_AB R62, R7, R6 ;  /* 0x00000006073e723e */ /* 0x000fe400000010ff */
[----:B------:R-:W-:Y:S01]  /*1c880*/  F2FP.BF16.F32.PACK_AB R63, R9, R8 ;  /* 0x00000008093f723e */ /* 0x000fe200000010ff */
[----:B------:R-:W-:Y:S06]  /*1c890*/  @P0 BRA `(.L_x_67) ;  /* 0x0000000000040947 */ /* 0x000fec0003800000 */
[----:B------:R-:W-:-:S04]  /*1c8a0*/  DEPBAR.LE SB0, 0x1 ;  /* 0x000080400000791a */ /* 0x000fc80000000000 */
.L_x_67:
[----:B------:R-:W-:Y:S05]  /*1c8b0*/  WARPSYNC.ALL ;  /* 0x0000000000007948 */ /* 0x000fea0003800000 */
[----:B------:R-:W-:Y:S01]  /*1c8c0*/  BAR.SYNC.DEFER_BLOCKING 0x1, 0x80 ;  /* 0x0042000000007b1d */ /* 0x000fe20000010000 */
[----:B------:R-:W-:Y:S02]  /*1c8d0*/  LEA R11, R11, R2, 0x1 ;  /* 0x000000020b0b7211 */ /* 0x000fe400078e08ff */
[----:B------:R-:W-:Y:S02]  /*1c8e0*/  F2FP.BF16.F32.PACK_AB R4, R10, R13 ;  /* 0x0000000d0a04723e */ /* 0x000fe400000010ff */
[----:B------:R-:W-:Y:S01]  /*1c8f0*/  F2FP.BF16.F32.PACK_AB R5, R12, R15 ;  /* 0x0000000f0c05723e */ /* 0x000fe200000010ff */
[----:B------:R-:W-:Y:S01]  /*1c900*/  BSSY B0, `(.L_x_68) ;  /* 0x0000018000007945 */ /* 0x000fe20003800000 */
[----:B------:R-:W-:-:S02]  /*1c910*/  F2FP.BF16.F32.PACK_AB R6, R14, R17 ;  /* 0x000000110e06723e */ /* 0x000fc400000010ff */
[----:B------:R-:W-:Y:S01]  /*1c920*/  F2FP.BF16.F32.PACK_AB R7, R16, R19 ;  /* 0x000000131007723e */ /* 0x000fe200000010ff */
[----:B------:R1:W-:Y:S01]  /*1c930*/  STSM.16.M88.4 [R11], R60 ;  /* 0x0000003c0b007844 */ /* 0x0003e20000000200 */
[----:B------:R-:W-:Y:S01]  /*1c940*/  @!PT LDS RZ, [RZ] ;  /* 0x00000000fffff984 */ /* 0x000fe20000000800 */
[----:B------:R-:W-:Y:S01]  /*1c950*/  @!PT LDS RZ, [RZ] ;  /* 0x00000000fffff984 */ /* 0x000fe20000000800 */
[----:B------:R-:W-:Y:S01]  /*1c960*/  @!PT LDS RZ, [RZ] ;  /* 0x00000000fffff984 */ /* 0x000fe20000000800 */
[----:B------:R-:W-:Y:S01]  /*1c970*/  @!PT LDS RZ, [RZ] ;  /* 0x00000000fffff984 */ /* 0x000fe20000000800 */
[----:B------:R2:W-:Y:S06]  /*1c980*/  MEMBAR.ALL.CTA ;  /* 0x0000000000007992 */ /* 0x0005ec0000008000 */
[----:B--2---:R-:W2:Y:S02]  /*1c990*/  FENCE.VIEW.ASYNC.S ;  /* 0x00000000000073c6 */ /* 0x004ea40000000000 */
[----:B--2---:R-:W-:Y:S06]  /*1c9a0*/  BAR.SYNC.DEFER_BLOCKING 0x1, 0x80 ;  /* 0x0042000000007b1d */ /* 0x004fec0000010000 */
[----:B------:R-:W-:Y:S05]  /*1c9b0*/  @P0 BRA `(.L_x_69) ;  /* 0x0000000000300947 */ /* 0x000fea0003800000 */
[----:B------:R-:W2:Y:S01]  /*1c9c0*/  S2UR UR10, SR_CTAID.X ;  /* 0x00000000000a79c3 */ /* 0x000ea20000002500 */
[----:B------:R-:W-:Y:S01]  /*1c9d0*/  ULDC.64 UR4, c[0x0][0x198] ;  /* 0x0000660000047ab9 */ /* 0x000fe20000000a00 */
[----:B------:R-:W-:Y:S01]  /*1c9e0*/  R2UR UR8, R2 ;  /* 0x00000000020872ca */ /* 0x000fe200000e0000 */
[----:B------:R-:W-:Y:S01]  /*1c9f0*/  UIADD3 UR4, UP0, UR4, 0x670, URZ ;  /* 0x0000067004047890 */ /* 0x000fe2000ff1e03f */
[----:B------:R-:W-:Y:S01]  /*1ca00*/  UMOV UR9, URZ ;  /* 0x0000003f00097c82 */ /* 0x000fe20008000000 */
[----:B------:R-:W-:Y:S02]  /*1ca10*/  UMOV UR11, UR52 ;  /* 0x00000034000b7c82 */ /* 0x000fe40008000000 */
[----:B------:R-:W-:Y:S01]  /*1ca20*/  UIADD3.X UR5, URZ, UR5, URZ, UP0, !UPT ;  /* 0x000000053f057290 */ /* 0x000fe200087fe43f */
[----:B------:R-:W-:Y:S01]  /*1ca30*/  UMOV UR12, UR53 ;  /* 0x00000035000c7c82 */ /* 0x000fe20008000000 */
[----:B--2---:R-:W-:-:S09]  /*1ca40*/  USHF.L.U32 UR10, UR10, 0x6, URZ ;  /* 0x000000060a0a7899 */ /* 0x004fd2000800063f */
[----:B------:R2:W-:Y:S01]  /*1ca50*/  UTMASTG.4D [UR8], [UR4] ;  /* 0x00000008040073b5 */ /* 0x0005e20008018000 */
[----:B------:R0:W-:Y:S01]  /*1ca60*/  UTMACMDFLUSH ;  /* 0x00000000000079b7 */ /* 0x0001e20000000000 */
[----:B--2---:R-:W-:-:S04]  /*1ca70*/  DEPBAR.LE SB0, 0x1 ;  /* 0x000080400000791a */ /* 0x004fc80000000000 */
.L_x_69:
[----:B------:R-:W-:Y:S05]  /*1ca80*/  BSYNC B0 ;  /* 0x0000000000007941 */ /* 0x000fea0003800000 */
.L_x_68:
[----:B------:R-:W-:Y:S01]  /*1ca90*/  BAR.SYNC.DEFER_BLOCKING 0x1, 0x80 ;  /* 0x0042000000007b1d */ /* 0x000fe20000010000 */
[----:B------:R-:W-:Y:S02]  /*1caa0*/  F2FP.BF16.F32.PACK_AB R12, R18, R21 ;  /* 0x00000015120c723e */ /* 0x000fe400000010ff */
[----:B------:R-:W-:Y:S02]  /*1cab0*/  F2FP.BF16.F32.PACK_AB R13, R20, R23 ;  /* 0x00000017140d723e */ /* 0x000fe400000010ff */
[----:B------:R-:W-:Y:S01]  /*1cac0*/  F2FP.BF16.F32.PACK_AB R14, R22, R25 ;  /* 0x00000019160e723e */ /* 0x000fe200000010ff */
[----:B------:R-:W-:Y:S01]  /*1cad0*/  BSSY B0, `(.L_x_70) ;  /* 0x0000018000007945 */ /* 0x000fe20003800000 */
[----:B------:R-:W-:Y:S01]  /*1cae0*/  F2FP.BF16.F32.PACK_AB R15, R24, R27 ;  /* 0x0000001b180f723e */ /* 0x000fe200000010ff */
[----:B------:R2:W-:Y:S01]  /*1caf0*/  STSM.16.M88.4 [R11+0x800], R4 ;  /* 0x000800040b007844 */ /* 0x0005e20000000200 */
[----:B------:R-:W-:Y:S01]  /*1cb00*/  @!PT LDS RZ, [RZ] ;  /* 0x00000000fffff984 */ /* 0x000fe20000000800 */
[----:B------:R-:W-:Y:S01]  /*1cb10*/  @!PT LDS RZ, [RZ] ;  /* 0x00000000fffff984 */ /* 0x000fe20000000800 */
[----:B------:R-:W-:Y:S01]  /*1cb20*/  @!PT LDS RZ, [RZ] ;  /* 0x00000000fffff984 */ /* 0x000fe20000000800 */
[----:B------:R-:W-:Y:S01]  /*1cb30*/  @!PT LDS RZ, [RZ] ;  /* 0x00000000fffff984 */ /* 0x000fe20000000800 */
[----:B------:R3:W-:Y:S06]  /*1cb40*/  MEMBAR.ALL.CTA ;  /* 0x0000000000007992 */ /* 0x0007ec0000008000 */
[----:B---3--:R-:W3:Y:S02]  /*1cb50*/  FENCE.VIEW.ASYNC.S ;  /* 0x00000000000073c6 */ /* 0x008ee40000000000 */
[----:B---3--:R-:W-:Y:S06]  /*1cb60*/  BAR.SYNC.DEFER_BLOCKING 0x1, 0x80 ;  /* 0x0042000000007b1d */ /* 0x008fec0000010000 */
[----:B------:R-:W-:Y:S05]  /*1cb70*/  @P0 BRA `(.L_x_71) ;  /* 0x0000000000340947 */ /* 0x000fea0003800000 */
[----:B------:R-:W3:Y:S01]  /*1cb80*/  S2UR UR10, SR_CTAID.X ;  /* 0x00000000000a79c3 */ /* 0x000ee20000002500 */
[----:B------:R-:W-:Y:S01]  /*1cb90*/  R2UR UR8, R2 ;  /* 0x00000000020872ca */ /* 0x000fe200000e0000 */
[----:B------:R-:W-:Y:S01]  /*1cba0*/  ULDC.64 UR4, c[0x0][0x198] ;  /* 0x0000660000047ab9 */ /* 0x000fe20000000a00 */
[----:B------:R-:W-:Y:S01]  /*1cbb0*/  UMOV UR9, 0x10 ;  /* 0x0000001000097882 */ /* 0x000fe20000000000 */
[----:B------:R-:W-:Y:S01]  /*1cbc0*/  UIADD3 UR4, UP0, UR4, 0x670, URZ ;  /* 0x0000067004047890 */ /* 0x000fe2000ff1e03f */
[----:B------:R-:W-:Y:S01]  /*1cbd0*/  UMOV UR11, UR52 ;  /* 0x00000034000b7c82 */ /* 0x000fe20008000000 */
[----:B------:R-:W-:Y:S02]  /*1cbe0*/  UMOV UR12, UR53 ;  /* 0x00000035000c7c82 */ /* 0x000fe40008000000 */
[----:B------:R-:W-:-:S06]  /*1cbf0*/  UIADD3.X UR5, URZ, UR5, URZ, UP0, !UPT ;  /* 0x000000053f057290 */ /* 0x000fcc00087fe43f */
[----:B------:R-:W-:Y:S02]  /*1cc00*/  UIADD3 UR8, UR8, 0x800, URZ ;  /* 0x0000080008087890 */ /* 0x000fe4000fffe03f */
[----:B---3--:R-:W-:-:S09]  /*1cc10*/  USHF.L.U32 UR10, UR10, 0x6, URZ ;  /* 0x000000060a0a7899 */ /* 0x008fd2000800063f */
[----:B------:R3:W-:Y:S01]  /*1cc20*/  UTMASTG.4D [UR8], [UR4] ;  /* 0x00000008040073b5 */ /* 0x0007e20008018000 */
[----:B------:R0:W-:Y:S01]  /*1cc30*/  UTMACMDFLUSH ;  /* 0x00000000000079b7 */ /* 0x0001e20000000000 */
[----:B---3--:R-:W-:-:S04]  /*1cc40*/  DEPBAR.LE SB0, 0x1 ;  /* 0x000080400000791a */ /* 0x008fc80000000000 */
.L_x_71:
[----:B------:R-:W-:Y:S05]  /*1cc50*/  BSYNC B0 ;  /* 0x0000000000007941 */ /* 0x000fea0003800000 */
.L_x_70:
[----:B------:R-:W-:Y:S01]  /*1cc60*/  BAR.SYNC.DEFER_BLOCKING 0x1, 0x80 ;  /* 0x0042000000007b1d */ /* 0x000fe20000010000 */
[----:B--2---:R-:W-:Y:S02]  /*1cc70*/  F2FP.BF16.F32.PACK_AB R4, R26, R29 ;  /* 0x0000001d1a04723e */ /* 0x004fe400000010ff */
[----:B------:R-:W-:Y:S02]  /*1cc80*/  F2FP.BF16.F32.PACK_AB R5, R28, R31 ;  /* 0x0000001f1c05723e */ /* 0x000fe400000010ff */
[----:B------:R-:W-:Y:S01]  /*1cc90*/  F2FP.BF16.F32.PACK_AB R6, R30, R33 ;  /* 0x000000211e06723e */ /* 0x000fe200000010ff */
[----:B------:R-:W-:Y:S01]  /*1cca0*/  BSSY B0, `(.L_x_72) ;  /* 0x0000017000007945 */ /* 0x000fe20003800000 */
[----:B------:R-:W-:Y:S01]  /*1ccb0*/  F2FP.BF16.F32.PACK_AB R7, R32, R35 ;  /* 0x000000232007723e */ /* 0x000fe200000010ff */
[----:B------:R2:W-:Y:S01]  /*1ccc0*/  STSM.16.M88.4 [R11], R12 ;  /* 0x0000000c0b007844 */ /* 0x0005e20000000200 */
        /* <DEDUP_REMOVED lines=9> */
[----:B------:R-:W-:Y:S01]  /*1cd60*/  ULDC.64 UR4, c[0x0][0x198] ;  /* 0x0000660000047ab9 */ /* 0x000fe20000000a00 */
[----:B------:R-:W-:Y:S01]  /*1cd70*/  R2UR UR8, R2 ;  /* 0x00000000020872ca */ /* 0x000fe200000e0000 */
[----:B------:R-:W-:Y:S01]  /*1cd80*/  UIADD3 UR4, UP0, UR4, 0x670, URZ ;  /* 0x0000067004047890 */ /* 0x000fe2000ff1e03f */
[----:B------:R-:W-:Y:S01]  /*1cd90*/  UMOV UR9, 0x20 ;  /* 0x0000002000097882 */ /* 0x000fe20000000000 */
[----:B------:R-:W-:Y:S02]  /*1cda0*/  UMOV UR11, UR52 ;  /* 0x00000034000b7c82 */ /* 0x000fe40008000000 */
[----:B------:R-:W-:Y:S01]  /*1cdb0*/  UIADD3.X UR5, URZ, UR5, URZ, UP0, !UPT ;  /* 0x000000053f057290 */ /* 0x000fe200087fe43f */
[----:B------:R-:W-:Y:S01]  /*1cdc0*/  UMOV UR12, UR53 ;  /* 0x00000035000c7c82 */ /* 0x000fe20008000000 */
[----:B---3--:R-:W-:-:S09]  /*1cdd0*/  USHF.L.U32 UR10, UR10, 0x6, URZ ;  /* 0x000000060a0a7899 */ /* 0x008fd2000800063f */
[----:B------:R3:W-:Y:S01]  /*1cde0*/  UTMASTG.4D [UR8], [UR4] ;  /* 0x00000008040073b5 */ /* 0x0007e20008018000 */
[----:B------:R0:W-:Y:S01]  /*1cdf0*/  UTMACMDFLUSH ;  /* 0x00000000000079b7 */ /* 0x0001e20000000000 */
[----:B---3--:R-:W-:-:S04]  /*1ce00*/  DEPBAR.LE SB0, 0x1 ;  /* 0x000080400000791a */ /* 0x008fc80000000000 */
.L_x_73:
[----:B------:R-:W-:Y:S05]  /*1ce10*/  BSYNC B0 ;  /* 0x0000000000007941 */ /* 0x000fea0003800000 */
.L_x_72:
[----:B------:R-:W-:Y:S01]  /*1ce20*/  BAR.SYNC.DEFER_BLOCKING 0x1, 0x80 ;  /* 0x0042000000007b1d */ /* 0x000fe20000010000 */
[----:B--2---:R-:W-:Y:S02]  /*1ce30*/  F2FP.BF16.F32.PACK_AB R12, R34, R37 ;  /* 0x00000025220c723e */ /* 0x004fe400000010ff */
        /* <DEDUP_REMOVED lines=26> */
.L_x_75:
[----:B------:R-:W-:Y:S05]  /*1cfe0*/  BSYNC B0 ;  /* 0x0000000000007941 */ /* 0x000fea0003800000 */
.L_x_74:
        /* <DEDUP_REMOVED lines=27> */
.L_x_77:
[----:B------:R-:W-:Y:S05]  /*1d1a0*/  BSYNC B0 ;  /* 0x0000000000007941 */ /* 0x000fea0003800000 */
.L_x_76:
        /* <DEDUP_REMOVED lines=28> */
.L_x_79:
[----:B------:R-:W-:Y:S05]  /*1d370*/  BSYNC B0 ;  /* 0x0000000000007941 */ /* 0x000fea0003800000 */
.L_x_78:
[----:B------:R-:W-:Y:S06]  /*1d380*/  BAR.SYNC.DEFER_BLOCKING 0x1, 0x80 ;  /* 0x0042000000007b1d */ /* 0x000fec0000010000 */
[----:B------:R-:W-:Y:S01]  /*1d390*/  BSSY B0, `(.L_x_80) ;  /* 0x0000015000007945 */ /* 0x000fe20003800000 */
[----:B------:R3:W-:Y:S01]  /*1d3a0*/  STSM.16.M88.4 [R11], R12 ;  /* 0x0000000c0b007844 */ /* 0x0007e20000000200 */
[----:B------:R-:W-:Y:S01]  /*1d3b0*/  @!PT LDS RZ, [RZ] ;  /* 0x00000000fffff984 */ /* 0x000fe20000000800 */
[----:B------:R-:W-:Y:S01]  /*1d3c0*/  @!PT LDS RZ, [RZ] ;  /* 0x00000000fffff984 */ /* 0x000fe20000000800 */
[----:B------:R-:W-:Y:S01]  /*1d3d0*/  @!PT LDS RZ, [RZ] ;  /* 0x00000000fffff984 */ /* 0x000fe20000000800 */
[----:B------:R-:W-:Y:S01]  /*1d3e0*/  @!PT LDS RZ, [RZ] ;  /* 0x00000000fffff984 */ /* 0x000fe20000000800 */
[----:B------:R4:W-:Y:S06]  /*1d3f0*/  MEMBAR.ALL.CTA ;  /* 0x0000000000007992 */ /* 0x0009ec0000008000 */
[----:B----4-:R-:W4:Y:S02]  /*1d400*/  FENCE.VIEW.ASYNC.S ;  /* 0x00000000000073c6 */ /* 0x010f240000000000 */
[----:B----4-:R-:W-:Y:S06]  /*1d410*/  BAR.SYNC.DEFER_BLOCKING 0x1, 0x80 ;  /* 0x0042000000007b1d */ /* 0x010fec0000010000 */
[----:B------:R-:W-:Y:S05]  /*1d420*/  @P0 BRA `(.L_x_81) ;  /* 0x00000000002c0947 */ /* 0x000fea0003800000 */
[----:B------:R-:W4:Y:S01]  /*1d430*/  S2UR UR10, SR_CTAID.X ;  /* 0x00000000000a79c3 */ /* 0x000f220000002500 */
[----:B------:R-:W-:Y:S01]  /*1d440*/  ULDC.64 UR4, c[0x0][0x198] ;  /* 0x0000660000047ab9 */ /* 0x000fe20000000a00 */
[----:B------:R-:W-:Y:S01]  /*1d450*/  R2UR UR8, R2 ;  /* 0x00000000020872ca */ /* 0x000fe200000e0000 */
[----:B------:R-:W-:Y:S01]  /*1d460*/  UIADD3 UR4, UP0, UR4, 0x670, URZ ;  /* 0x0000067004047890 */ /* 0x000fe2000ff1e03f */
[----:B------:R-:W-:Y:S01]  /*1d470*/  UMOV UR9, 0x60 ;  /* 0x0000006000097882 */ /* 0x000fe20000000000 */
[----:B------:R-:W-:Y:S02]  /*1d480*/  UMOV UR11, UR52 ;  /* 0x00000034000b7c82 */ /* 0x000fe40008000000 */
[----:B------:R-:W-:Y:S01]  /*1d490*/  UIADD3.X UR5, URZ, UR5, URZ, UP0, !UPT ;  /* 0x000000053f057290 */ /* 0x000fe200087fe43f */
[----:B------:R-:W-:Y:S01]  /*1d4a0*/  UMOV UR12, UR53 ;  /* 0x00000035000c7c82 */ /* 0x000fe20008000000 */
[----:B----4-:R-:W-:-:S09]  /*1d4b0*/  USHF.L.U32 UR10, UR10, 0x6, URZ ;  /* 0x000000060a0a7899 */ /* 0x010fd2000800063f */
[----:B------:R4:W-:Y:S02]  /*1d4c0*/  UTMASTG.4D [UR8], [UR4] ;  /* 0x00000008040073b5 */ /* 0x0009e40008018000 */
[----:B----4-:R0:W-:Y:S02]  /*1d4d0*/  UTMACMDFLUSH ;  /* 0x00000000000079b7 */ /* 0x0101e40000000000 */
.L_x_81:
[----:B------:R-:W-:Y:S05]  /*1d4e0*/  BSYNC B0 ;  /* 0x0000000000007941 */ /* 0x000fea0003800000 */
.L_x_80:
[----:B------:R-:W-:-:S04]  /*1d4f0*/  DEPBAR.LE SB0, 0x0 ;  /* 0x000080000000791a */ /* 0x000fc80000000000 */
[----:B------:R-:W-:Y:S05]  /*1d500*/  EXIT ;  /* 0x000000000000794d */ /* 0x000fea0003800000 */
.L_x_7:
[----:B-1----:R1:W2:Y:S02]  /*1d510*/  SYNCS.PHASECHK.TRANS64.TRYWAIT P2, [R3+URZ+0x3b848], R2 ;  /* 0x03b84802030075a7 */ /* 0x0022a4000804017f */
[----:B--2---:R-:W-:Y:S05]  /*1d520*/  @!P2 NANOSLEEP.SYNCS 0x989680 ;  /* 0x009896800000a95d */ /* 0x004fea0003900000 */
[----:B------:R-:W2:Y:S02]  /*1d530*/  @!P2 SYNCS.PHASECHK.TRANS64 P2, [R3+URZ+0x3b848], R2 ;  /* 0x03b848020300a5a7 */ /* 0x000ea4000804007f */
[----:B--2---:R-:W-:Y:S05]  /*1d540*/  @!P2 BRA `(.L_x_7) ;  /* 0xfffffffc00f0a947 */ /* 0x004fea000383ffff */
[----:B------:R-:W-:Y:S05]  /*1d550*/  BRA `(.L_x_82) ;  /* 0xfffffe30006c7947 */ /* 0x000fea000383ffff */
.L_x_12:
[----:B-1----:R1:W2:Y:S02]  /*1d560*/  SYNCS.PHASECHK.TRANS64.TRYWAIT P1, [R3+URZ+0x3b820], R2 ;  /* 0x03b82002030075a7 */ /* 0x0022a4000802017f */
[----:B--2---:R-:W-:Y:S05]  /*1d570*/  @!P1 NANOSLEEP.SYNCS 0x989680 ;  /* 0x009896800000995d */ /* 0x004fea0003900000 */
[----:B------:R-:W2:Y:S02]  /*1d580*/  @!P1 SYNCS.PHASECHK.TRANS64 P1, [R3+URZ+0x3b820], R2 ;  /* 0x03b82002030095a7 */ /* 0x000ea4000802007f */
[----:B--2---:R-:W-:Y:S05]  /*1d590*/  @!P1 BRA `(.L_x_12) ;  /* 0xfffffffc00f09947 */ /* 0x004fea000383ffff */
[----:B------:R-:W-:Y:S05]  /*1d5a0*/  BRA `(.L_x_83) ;  /* 0xfffffe34009c7947 */ /* 0x000fea000383ffff */
.L_x_14:
[----:B-1----:R1:W2:Y:S02]  /*1d5b0*/  SYNCS.PHASECHK.TRANS64.TRYWAIT P1, [R2+URZ+0x3b820], R3 ;  /* 0x03b82003020075a7 */ /* 0x0022a4000802017f */
[----:B--2---:R-:W-:Y:S05]  /*1d5c0*/  @!P1 NANOSLEEP.SYNCS 0x989680 ;  /* 0x009896800000995d */ /* 0x004fea0003900000 */
[----:B------:R-:W2:Y:S02]  /*1d5d0*/  @!P1 SYNCS.PHASECHK.TRANS64 P1, [R2+URZ+0x3b820], R3 ;  /* 0x03b82003020095a7 */ /* 0x000ea4000802007f */
[----:B--2---:R-:W-:Y:S05]  /*1d5e0*/  @!P1 BRA `(.L_x_14) ;  /* 0xfffffffc00f09947 */ /* 0x004fea000383ffff */
[----:B------:R-:W-:Y:S05]  /*1d5f0*/  BRA `(.L_x_84) ;  /* 0xfffffe3800647947 */ /* 0x000fea000383ffff */
.L_x_17:
[----:B-1----:R1:W2:Y:S02]  /*1d600*/  SYNCS.PHASECHK.TRANS64.TRYWAIT P1, [R3+URZ+0x3b820], R4 ;  /* 0x03b82004030075a7 */ /* 0x0022a4000802017f */
[----:B--2---:R-:W-:Y:S05]  /*1d610*/  @!P1 NANOSLEEP.SYNCS 0x989680 ;  /* 0x009896800000995d */ /* 0x004fea0003900000 */
[----:B------:R-:W2:Y:S02]  /*1d620*/  @!P1 SYNCS.PHASECHK.TRANS64 P1, [R3+URZ+0x3b820], R4 ;  /* 0x03b82004030095a7 */ /* 0x000ea4000802007f */
[----:B--2---:R-:W-:Y:S05]  /*1d630*/  @!P1 BRA `(.L_x_17) ;  /* 0xfffffffc00f09947 */ /* 0x004fea000383ffff */
[----:B------:R-:W-:Y:S05]  /*1d640*/  BRA `(.L_x_85) ;  /* 0xfffffe3c00707947 */ /* 0x000fea000383ffff */
.L_x_19:
[----:B-1----:R1:W2:Y:S02]  /*1d650*/  SYNCS.PHASECHK.TRANS64.TRYWAIT P1, [R3+URZ+0x3b820], R2 ;  /* 0x03b82002030075a7 */ /* 0x0022a4000802017f */
[----:B--2---:R-:W-:Y:S05]  /*1d660*/  @!P1 NANOSLEEP.SYNCS 0x989680 ;  /* 0x009896800000995d */ /* 0x004fea0003900000 */
[----:B------:R-:W2:Y:S02]  /*1d670*/  @!P1 SYNCS.PHASECHK.TRANS64 P1, [R3+URZ+0x3b820], R2 ;  /* 0x03b82002030095a7 */ /* 0x000ea4000802007f */
[----:B--2---:R-:W-:Y:S05]  /*1d680*/  @!P1 BRA `(.L_x_19) ;  /* 0xfffffffc00f09947 */ /* 0x004fea000383ffff */
[----:B------:R-:W-:Y:S05]  /*1d690*/  BRA `(.L_x_86) ;  /* 0xfffffe4000687947 */ /* 0x000fea000383ffff */
.L_x_21:
[----:B-1----:R1:W2:Y:S02]  /*1d6a0*/  SYNCS.PHASECHK.TRANS64.TRYWAIT P1, [R2+URZ+0x3b840], R153 ;  /* 0x03b84099020075a7 */ /* 0x0022a4000802017f */
[----:B--2---:R-:W-:Y:S05]  /*1d6b0*/  @!P1 NANOSLEEP.SYNCS 0x989680 ;  /* 0x009896800000995d */ /* 0x004fea0003900000 */
[----:B------:R-:W2:Y:S02]  /*1d6c0*/  @!P1 SYNCS.PHASECHK.TRANS64 P1, [R2+URZ+0x3b840], R153 ;  /* 0x03b84099020095a7 */ /* 0x000ea4000802007f */
[----:B--2---:R-:W-:Y:S05]  /*1d6d0*/  @!P1 BRA `(.L_x_21) ;  /* 0xfffffffc00f09947 */ /* 0x004fea000383ffff */
[----:B------:R-:W-:Y:S05]  /*1d6e0*/  BRA `(.L_x_87) ;  /* 0xfffffe4400787947 */ /* 0x000fea000383ffff */
.L_x_22:
[----:B--2---:R2:W3:Y:S02]  /*1d6f0*/  SYNCS.PHASECHK.TRANS64.TRYWAIT P1, [R2+URZ+0x3b800], R153 ;  /* 0x03b80099020075a7 */ /* 0x0044e4000802017f */
[----:B---3--:R-:W-:Y:S05]  /*1d700*/  @!P1 NANOSLEEP.SYNCS 0x989680 ;  /* 0x009896800000995d */ /* 0x008fea0003900000 */
[----:B------:R-:W3:Y:S02]  /*1d710*/  @!P1 SYNCS.PHASECHK.TRANS64 P1, [R2+URZ+0x3b800], R153 ;  /* 0x03b80099020095a7 */ /* 0x000ee4000802007f */
[----:B---3--:R-:W-:Y:S05]  /*1d720*/  @!P1 BRA `(.L_x_22) ;  /* 0xfffffffc00f09947 */ /* 0x008fea000383ffff */
[----:B------:R-:W-:Y:S05]  /*1d730*/  BRA `(.L_x_88) ;  /* 0xfffffe4400847947 */ /* 0x000fea000383ffff */
.L_x_23:
[----:B---3--:R3:W1:Y:S02]  /*1d740*/  SYNCS.PHASECHK.TRANS64.TRYWAIT P6, [R2+URZ+0x3b808], R153 ;  /* 0x03b80899020075a7 */ /* 0x00866400080c017f */
[----:B-1----:R-:W-:Y:S05]  /*1d750*/  @!P6 NANOSLEEP.SYNCS 0x989680 ;  /* 0x009896800000e95d */ /* 0x002fea0003900000 */
[----:B------:R-:W1:Y:S02]  /*1d760*/  @!P6 SYNCS.PHASECHK.TRANS64 P6, [R2+URZ+0x3b808], R153 ;  /* 0x03b808990200e5a7 */ /* 0x000e6400080c007f */
[----:B-1----:R-:W-:Y:S05]  /*1d770*/  @!P6 BRA `(.L_x_23) ;  /* 0xfffffffc00f0e947 */ /* 0x002fea000383ffff */
[----:B------:R-:W-:Y:S05]  /*1d780*/  BRA `(.L_x_89) ;  /* 0xfffffe88009c7947 */ /* 0x000fea000383ffff */
.L_x_25:
[----:B-1----:R1:W2:Y:S02]  /*1d790*/  SYNCS.PHASECHK.TRANS64.TRYWAIT P2, [R25+URZ+0x3b800], R24 ;  /* 0x03b80018190075a7 */ /* 0x0022a4000804017f */
[----:B--2---:R-:W-:Y:S05]  /*1d7a0*/  @!P2 NANOSLEEP.SYNCS 0x989680 ;  /* 0x009896800000a95d */ /* 0x004fea0003900000 */
[----:B------:R-:W2:Y:S02]  /*1d7b0*/  @!P2 SYNCS.PHASECHK.TRANS64 P2, [R25+URZ+0x3b800], R24 ;  /* 0x03b800181900a5a7 */ /* 0x000ea4000804007f */
[----:B--2---:R-:W-:Y:S05]  /*1d7c0*/  @!P2 BRA `(.L_x_25) ;  /* 0xfffffffc00f0a947 */ /* 0x004fea000383ffff */
[----:B------:R-:W-:Y:S05]  /*1d7d0*/  BRA `(.L_x_90) ;  /* 0xfffffecc00487947 */ /* 0x000fea000383ffff */
.L_x_28:
[----:B-1----:R1:W2:Y:S02]  /*1d7e0*/  SYNCS.PHASECHK.TRANS64.TRYWAIT P3, [R214+URZ+0x3b820], R217 ;  /* 0x03b820d9d60075a7 */ /* 0x0022a4000806017f */
[----:B--2---:R-:W-:Y:S05]  /*1d7f0*/  @!P3 NANOSLEEP.SYNCS 0x989680 ;  /* 0x009896800000b95d */ /* 0x004fea0003900000 */
[----:B------:R-:W2:Y:S02]  /*1d800*/  @!P3 SYNCS.PHASECHK.TRANS64 P3, [R214+URZ+0x3b820], R217 ;  /* 0x03b820d9d600b5a7 */ /* 0x000ea4000806007f */
[----:B--2---:R-:W-:Y:S05]  /*1d810*/  @!P3 BRA `(.L_x_28) ;  /* 0xfffffffc00f0b947 */ /* 0x004fea000383ffff */
[----:B------:R-:W-:Y:S05]  /*1d820*/  BRA `(.L_x_91) ;  /* 0xfffffed0004c7947 */ /* 0x000fea000383ffff */
.L_x_30:
[----:B-1----:R1:W4:Y:S02]  /*1d830*/  SYNCS.PHASECHK.TRANS64.TRYWAIT P5, [R223+URZ+0x3b800], R222 ;  /* 0x03b800dedf0075a7 */ /* 0x00232400080a017f */
[----:B----4-:R-:W-:Y:S05]  /*1d840*/  @!P5 NANOSLEEP.SYNCS 0x989680 ;  /* 0x009896800000d95d */ /* 0x010fea0003900000 */
[----:B------:R-:W4:Y:S02]  /*1d850*/  @!P5 SYNCS.PHASECHK.TRANS64 P5, [R223+URZ+0x3b800], R222 ;  /* 0x03b800dedf00d5a7 */ /* 0x000f2400080a007f */
[----:B----4-:R-:W-:Y:S05]  /*1d860*/  @!P5 BRA `(.L_x_30) ;  /* 0xfffffffc00f0d947 */ /* 0x010fea000383ffff */
[----:B------:R-:W-:Y:S05]  /*1d870*/  BRA `(.L_x_92) ;  /* 0xfffffedc00d87947 */ /* 0x000fea000383ffff */
.L_x_34:
[----:B-1----:R1:W2:Y:S02]  /*1d880*/  SYNCS.PHASECHK.TRANS64.TRYWAIT P2, [R17+URZ+0x3b820], R24 ;  /* 0x03b82018110075a7 */ /* 0x0022a4000804017f */
[----:B--2---:R-:W-:Y:S05]  /*1d890*/  @!P2 NANOSLEEP.SYNCS 0x989680 ;  /* 0x009896800000a95d */ /* 0x004fea0003900000 */
[----:B------:R-:W2:Y:S02]  /*1d8a0*/  @!P2 SYNCS.PHASECHK.TRANS64 P2, [R17+URZ+0x3b820], R24 ;  /* 0x03b820181100a5a7 */ /* 0x000ea4000804007f */
[----:B--2---:R-:W-:Y:S05]  /*1d8b0*/  @!P2 BRA `(.L_x_34) ;  /* 0xfffffffc00f0a947 */ /* 0x004fea000383ffff */
[----:B------:R-:W-:Y:S05]  /*1d8c0*/  BRA `(.L_x_93) ;  /* 0xffffff4000107947 */ /* 0x000fea000383ffff */
.L_x_38:
[----:B-1----:R1:W2:Y:S02]  /*1d8d0*/  SYNCS.PHASECHK.TRANS64.TRYWAIT P1, [R25+URZ+0x3b800], R24 ;  /* 0x03b80018190075a7 */ /* 0x0022a4000802017f */
[----:B--2---:R-:W-:Y:S05]  /*1d8e0*/  @!P1 NANOSLEEP.SYNCS 0x989680 ;  /* 0x009896800000995d */ /* 0x004fea0003900000 */
[----:B------:R-:W2:Y:S02]  /*1d8f0*/  @!P1 SYNCS.PHASECHK.TRANS64 P1, [R25+URZ+0x3b800], R24 ;  /* 0x03b80018190095a7 */ /* 0x000ea4000802007f */
[----:B--2---:R-:W-:Y:S05]  /*1d900*/  @!P1 BRA `(.L_x_38) ;  /* 0xfffffffc00f09947 */ /* 0x004fea000383ffff */
[----:B------:R-:W-:Y:S05]  /*1d910*/  BRA `(.L_x_94) ;  /* 0xffffff4400407947 */ /* 0x000fea000383ffff */
.L_x_41:
[----:B-1----:R1:W2:Y:S02]  /*1d920*/  SYNCS.PHASECHK.TRANS64.TRYWAIT P2, [R217+URZ+0x3b820], R218 ;  /* 0x03b820dad90075a7 */ /* 0x0022a4000804017f */
[----:B--2---:R-:W-:Y:S05]  /*1d930*/  @!P2 NANOSLEEP.SYNCS 0x989680 ;  /* 0x009896800000a95d */ /* 0x004fea0003900000 */
[----:B------:R-:W2:Y:S02]  /*1d940*/  @!P2 SYNCS.PHASECHK.TRANS64 P2, [R217+URZ+0x3b820], R218 ;  /* 0x03b820dad900a5a7 */ /* 0x000ea4000804007f */
[----:B--2---:R-:W-:Y:S05]  /*1d950*/  @!P2 BRA `(.L_x_41) ;  /* 0xfffffffc00f0a947 */ /* 0x004fea000383ffff */
[----:B------:R-:W-:Y:S05]  /*1d960*/  BRA `(.L_x_95) ;  /* 0xffffff4800647947 */ /* 0x000fea000383ffff */
.L_x_44:
[----:B-1----:R1:W2:Y:S02]  /*1d970*/  SYNCS.PHASECHK.TRANS64.TRYWAIT P2, [R224+URZ+0x3b800], R223 ;  /* 0x03b800dfe00075a7 */ /* 0x0022a4000804017f */
[----:B--2---:R-:W-:Y:S05]  /*1d980*/  @!P2 NANOSLEEP.SYNCS 0x989680 ;  /* 0x009896800000a95d */ /* 0x004fea0003900000 */
[----:B------:R-:W2:Y:S02]  /*1d990*/  @!P2 SYNCS.PHASECHK.TRANS64 P2, [R224+URZ+0x3b800], R223 ;  /* 0x03b800dfe000a5a7 */ /* 0x000ea4000804007f */
[----:B--2---:R-:W-:Y:S05]  /*1d9a0*/  @!P2 BRA `(.L_x_44) ;  /* 0xfffffffc00f0a947 */ /* 0x004fea000383ffff */
[----:B------:R-:W-:Y:S05]  /*1d9b0*/  BRA `(.L_x_96) ;  /* 0xffffff6400b47947 */ /* 0x000fea000383ffff */
.L_x_48:
[----:B-1----:R1:W2:Y:S02]  /*1d9c0*/  SYNCS.PHASECHK.TRANS64.TRYWAIT P1, [R6+URZ+0x3b820], R25 ;  /* 0x03b82019060075a7 */ /* 0x0022a4000802017f */
[----:B--2---:R-:W-:Y:S05]  /*1d9d0*/  @!P1 NANOSLEEP.SYNCS 0x989680 ;  /* 0x009896800000995d */ /* 0x004fea0003900000 */
[----:B------:R-:W2:Y:S02]  /*1d9e0*/  @!P1 SYNCS.PHASECHK.TRANS64 P1, [R6+URZ+0x3b820], R25 ;  /* 0x03b82019060095a7 */ /* 0x000ea4000802007f */
[----:B--2---:R-:W-:Y:S05]  /*1d9f0*/  @!P1 BRA `(.L_x_48) ;  /* 0xfffffffc00f09947 */ /* 0x004fea000383ffff */
[----:B------:R-:W-:Y:S05]  /*1da00*/  BRA `(.L_x_97) ;  /* 0xffffffd800087947 */ /* 0x000fea000383ffff */
        .weak           $__internal_0_$__cuda_sm20_rcp_rn_f32_slowpath
        .type           $__internal_0_$__cuda_sm20_rcp_rn_f32_slowpath,@function
        .size           $__internal_0_$__cuda_sm20_rcp_rn_f32_slowpath,(.L_x_103 - $__internal_0_$__cuda_sm20_rcp_rn_f32_slowpath)
$__internal_0_$__cuda_sm20_rcp_rn_f32_slowpath:
[----:B------:R-:W-:Y:S01]  /*1da10*/  IMAD.SHL.U32 R0, R3, 0x2, RZ ;  /* 0x0000000203007824 */ /* 0x000fe200078e00ff */
[----:B------:R-:W-:Y:S04]  /*1da20*/  BSSY B2, `(.L_x_98) ;  /* 0x0000030000027945 */ /* 0x000fe80003800000 */
[----:B------:R-:W-:-:S04]  /*1da30*/  SHF.R.U32.HI R17, RZ, 0x18, R0 ;  /* 0x00000018ff117819 */ /* 0x000fc80000011600 */
[----:B------:R-:W-:-:S13]  /*1da40*/  ISETP.NE.U32.AND P0, PT, R17, RZ, PT ;  /* 0x000000ff1100720c */ /* 0x000fda0003f05070 */
[----:B------:R-:W-:Y:S05]  /*1da50*/  @P0 BRA `(.L_x_99) ;  /* 0x0000000000280947 */ /* 0x000fea0003800000 */
[----:B------:R-:W-:-:S04]  /*1da60*/  SHF.L.U32 R0, R3, 0x1, RZ ;  /* 0x0000000103007819 */ /* 0x000fc800000006ff */
[----:B------:R-:W-:-:S13]  /*1da70*/  ISETP.NE.AND P0, PT, R0, RZ, PT ;  /* 0x000000ff0000720c */ /* 0x000fda0003f05270 */
[----:B------:R-:W-:Y:S01]  /*1da80*/  @P0 FFMA R5, R3, 1.84467440737095516160e+19, RZ ;  /* 0x5f80000003050823 */ /* 0x000fe200000000ff */
[----:B------:R-:W-:Y:S08]  /*1da90*/  @!P0 MUFU.RCP R4, R3 ;  /* 0x0000000300048308 */ /* 0x000ff00000001000 */
[----:B------:R-:W1:Y:S02]  /*1daa0*/  @P0 MUFU.RCP R0, R5 ;  /* 0x0000000500000308 */ /* 0x000e640000001000 */
[----:B-1----:R-:W-:-:S04]  /*1dab0*/  @P0 FFMA R11, R5, R0, -1 ;  /* 0xbf800000050b0423 */ /* 0x002fc80000000000 */
[----:B------:R-:W-:-:S04]  /*1dac0*/  @P0 FADD.FTZ R11, -R11, -RZ ;  /* 0x800000ff0b0b0221 */ /* 0x000fc80000010100 */
[----:B------:R-:W-:-:S04]  /*1dad0*/  @P0 FFMA R0, R0, R11, R0 ;  /* 0x0000000b00000223 */ /* 0x000fc80000000000 */
[----:B------:R-:W-:Y:S01]  /*1dae0*/  @P0 FFMA R4, R0, 1.84467440737095516160e+19, RZ ;  /* 0x5f80000000040823 */ /* 0x000fe200000000ff */
[----:B------:R-:W-:Y:S06]  /*1daf0*/  BRA `(.L_x_100) ;  /* 0x0000000000887947 */ /* 0x000fec0003800000 */
.L_x_99:
[----:B------:R-:W-:-:S05]  /*1db00*/  VIADD R44, R17, 0xffffff03 ;  /* 0xffffff03112c7836 */ /* 0x000fca0000000000 */
[----:B------:R-:W-:-:S13]  /*1db10*/  ISETP.GT.U32.AND P0, PT, R44, 0x1, PT ;  /* 0x000000012c00780c */ /* 0x000fda0003f04070 */
[----:B------:R-:W-:Y:S05]  /*1db20*/  @P0 BRA `(.L_x_101) ;  /* 0x0000000000780947 */ /* 0x000fea0003800000 */
[----:B------:R-:W-:Y:S02]  /*1db30*/  LOP3.LUT R0, R3, 0x7fffff, RZ, 0xc0, !PT ;  /* 0x007fffff03007812 */ /* 0x000fe400078ec0ff */
[----:B------:R-:W-:Y:S02]  /*1db40*/  MOV R13, 0x3 ;  /* 0x00000003000d7802 */ /* 0x000fe40000000f00 */
[----:B------:R-:W-:Y:S02]  /*1db50*/  LOP3.LUT R0, R0, 0x3f800000, RZ, 0xfc, !PT ;  /* 0x3f80000000007812 */ /* 0x000fe400078efcff */
[----:B------:R-:W-:Y:S02]  /*1db60*/  SHF.L.U32 R13, R13, R44, RZ ;  /* 0x0000002c0d0d7219 */ /* 0x000fe400000006ff */
[----:B------:R-:W1:Y:S02]  /*1db70*/  MUFU.RCP R5, R0 ;  /* 0x0000000000057308 */ /* 0x000e640000001000 */
[----:B-1----:R-:W-:-:S04]  /*1db80*/  FFMA R4, R0, R5, -1 ;  /* 0xbf80000000047423 */ /* 0x002fc80000000005 */
[----:B------:R-:W-:-:S04]  /*1db90*/  FADD.FTZ R4, -R4, -RZ ;  /* 0x800000ff04047221 */ /* 0x000fc80000010100 */
[CCC-:B------:R-:W-:Y:S01]  /*1dba0*/  FFMA.RM R11, R5.reuse, R4.reuse, R5.reuse ;  /* 0x00000004050b7223 */ /* 0x1c0fe20000004005 */
[----:B------:R-:W-:-:S04]  /*1dbb0*/  FFMA.RP R12, R5, R4, R5 ;  /* 0x00000004050c7223 */ /* 0x000fc80000008005 */
[C---:B------:R-:W-:Y:S02]  /*1dbc0*/  LOP3.LUT R4, R11.reuse, 0x7fffff, RZ, 0xc0, !PT ;  /* 0x007fffff0b047812 */ /* 0x040fe400078ec0ff */
[----:B------:R-:W-:Y:S02]  /*1dbd0*/  FSETP.NEU.FTZ.AND P0, PT, R11, R12, PT ;  /* 0x0000000c0b00720b */ /* 0x000fe40003f1d000 */
[----:B------:R-:W-:Y:S02]  /*1dbe0*/  LOP3.LUT R4, R4, 0x800000, RZ, 0xfc, !PT ;  /* 0x0080000004047812 */ /* 0x000fe400078efcff */
[----:B------:R-:W-:Y:S02]  /*1dbf0*/  SEL R5, RZ, 0xffffffff, !P0 ;  /* 0xffffffffff057807 */ /* 0x000fe40004000000 */
[----:B------:R-:W-:-:S03]  /*1dc00*/  LOP3.LUT R13, R13, R4, RZ, 0xc0, !PT ;  /* 0x000000040d0d7212 */ /* 0x000fc600078ec0ff */
[----:B------:R-:W-:Y:S01]  /*1dc10*/  IMAD.MOV R5, RZ, RZ, -R5 ;  /* 0x000000ffff057224 */ /* 0x000fe200078e0a05 */
[----:B------:R-:W-:-:S04]  /*1dc20*/  SHF.R.U32.HI R13, RZ, R44, R13 ;  /* 0x0000002cff0d7219 */ /* 0x000fc8000001160d */
[--C-:B------:R-:W-:Y:S01]  /*1dc30*/  LOP3.LUT P1, RZ, R5, R44, R4.reuse, 0xf8, !PT ;  /* 0x0000002c05ff7212 */ /* 0x100fe2000782f804 */
[----:B------:R-:W-:Y:S01]  /*1dc40*/  VIADD R5, R17, 0xffffff04 ;  /* 0xffffff0411057836 */ /* 0x000fe20000000000 */
[C---:B------:R-:W-:Y:S02]  /*1dc50*/  LOP3.LUT P0, RZ, R13.reuse, 0x1, RZ, 0xc0, !PT ;  /* 0x000000010dff7812 */ /* 0x040fe4000780c0ff */
[----:B------:R-:W-:Y:S02]  /*1dc60*/  LOP3.LUT P2, RZ, R13, 0x2, RZ, 0xc0, !PT ;  /* 0x000000020dff7812 */ /* 0x000fe4000784c0ff */
[----:B------:R-:W-:Y:S02]  /*1dc70*/  SHF.R.U32.HI R4, RZ, R5, R4 ;  /* 0x00000005ff047219 */ /* 0x000fe40000011604 */
[----:B------:R-:W-:Y:S02]  /*1dc80*/  PLOP3.LUT P0, PT, P0, P1, P2, 0xe0, 0x0 ;  /* 0x000000000000781c */ /* 0x000fe40000703c20 */
[----:B------:R-:W-:-:S02]  /*1dc90*/  LOP3.LUT P1, RZ, R3, 0x7fffff, RZ, 0xc0, !PT ;  /* 0x007fffff03ff7812 */ /* 0x000fc4000782c0ff */
[----:B------:R-:W-:-:S04]  /*1dca0*/  SEL R0, RZ, 0x1, !P0 ;  /* 0x00000001ff007807 */ /* 0x000fc80004000000 */
[----:B------:R-:W-:-:S04]  /*1dcb0*/  IADD3 R0, -R0, RZ, RZ ;  /* 0x000000ff00007210 */ /* 0x000fc80007ffe1ff */
[----:B------:R-:W-:-:S13]  /*1dcc0*/  ISETP.GE.AND P0, PT, R0, RZ, PT ;  /* 0x000000ff0000720c */ /* 0x000fda0003f06270 */
[----:B------:R-:W-:-:S05]  /*1dcd0*/  @!P0 IADD3 R4, R4, 0x1, RZ ;  /* 0x0000000104048810 */ /* 0x000fca0007ffe0ff */
[----:B------:R-:W-:-:S05]  /*1dce0*/  @!P1 IMAD.SHL.U32 R4, R4, 0x2, RZ ;  /* 0x0000000204049824 */ /* 0x000fca00078e00ff */
[----:B------:R-:W-:Y:S01]  /*1dcf0*/  LOP3.LUT R4, R4, 0x80000000, R3, 0xf8, !PT ;  /* 0x8000000004047812 */ /* 0x000fe200078ef803 */
[----:B------:R-:W-:Y:S06]  /*1dd00*/  BRA `(.L_x_100) ;  /* 0x0000000000047947 */ /* 0x000fec0003800000 */
.L_x_101:
[----:B------:R1:W2:Y:S02]  /*1dd10*/  MUFU.RCP R4, R3 ;  /* 0x0000000300047308 */ /* 0x0002a40000001000 */
.L_x_100:
[----:B------:R-:W-:Y:S05]  /*1dd20*/  BSYNC B2 ;  /* 0x0000000000027941 */ /* 0x000fea0003800000 */
.L_x_98:
[----:B--2---:R-:W-:Y:S01]  /*1dd30*/  MOV R0, R4 ;  /* 0x0000000400007202 */ /* 0x004fe20000000f00 */
[----:B------:R-:W-:Y:S01]  /*1dd40*/  IMAD.MOV.U32 R4, RZ, RZ, R14 ;  /* 0x000000ffff047224 */ /* 0x000fe200078e000e */
[----:B------:R-:W-:-:S04]  /*1dd50*/  MOV R5, 0x0 ;  /* 0x0000000000057802 */ /* 0x000fc80000000f00 */
[----:B-1----:R-:W-:Y:S05]  /*1dd60*/  RET.REL.NODEC R4 `(_ZN7cutlass13device_kernelINS_4fmha6kernel13FmhaKernelTmaINS1_10collective15FmhaMainloopTmaINS_10bfloat16_tEfN4cute5tupleIJNS7_1CILi64EEENS9_ILi256EEENS9_ILi112EEEEEENS4_14ResidualFusionEJEEENS4_15FmhaFwdEpilogueIS6_fNS8_IJSA_SC_SB_EEEEEJEEEEEvNT_6ParamsE) ;  /* 0xfffffe2004a47950 */ /* 0x002fea0003c3ffff */
.L_x_102:
[----:B------:R-:W-:-:S00]  /*1dd70*/  BRA `(.L_x_102) ;  /* 0xfffffffc00fc7947 */ /* 0x000fc0000383ffff */
[----:B------:R-:W-:-:S00]  /*1dd80*/  NOP ;  /* 0x0000000000007918 */ /* 0x000fc00000000000 */
[----:B------:R-:W-:-:S00]  /*1dd90*/  NOP ;  /* 0x0000000000007918 */ /* 0x000fc00000000000 */
[----:B------:R-:W-:-:S00]  /*1dda0*/  NOP ;  /* 0x0000000000007918 */ /* 0x000fc00000000000 */
[----:B------:R-:W-:-:S00]  /*1ddb0*/  NOP ;  /* 0x0000000000007918 */ /* 0x000fc00000000000 */
[----:B------:R-:W-:-:S00]  /*1ddc0*/  NOP ;  /* 0x0000000000007918 */ /* 0x000fc00000000000 */
[----:B------:R-:W-:-:S00]  /*1ddd0*/  NOP ;  /* 0x0000000000007918 */ /* 0x000fc00000000000 */
[----:B------:R-:W-:-:S00]  /*1dde0*/  NOP ;  /* 0x0000000000007918 */ /* 0x000fc00000000000 */
[----:B------:R-:W-:-:S00]  /*1ddf0*/  NOP ;  /* 0x0000000000007918 */ /* 0x000fc00000000000 */
.L_x_103:


//--------------------- .nv.global.init           --------------------------
	.section	.nv.global.init,"aw",@progbits
.nv.global.init:
	.type		$str$23,@object
	.size		$str$23,($str$24 - $str$23)
$str$23:
        /*0000*/ 	.byte	0x28, 0x61, 0x64, 0x64, 0x72, 0x65, 0x73, 0x73, 0x20, 0x26, 0x20, 0x6d, 0x61, 0x73, 0x6b, 0x29
        /*0010*/ 	.byte	0x20, 0x3d, 0x3d, 0x20, 0x30, 0x00
	.type		$str$24,@object
	.size		$str$24,(__unnamed_1 - $str$24)
$str$24:
        /*0016*/ 	.byte	0x2f, 0x74, 0x6d, 0x70, 0x2f, 0x63, 0x75, 0x74, 0x6c, 0x61, 0x73, 0x73, 0x5f, 0x73, 0x77, 0x65
        /*0026*/ 	.byte	0x65, 0x70, 0x5f, 0x73, 0x72, 0x63, 0x2f, 0x69, 0x6e, 0x63, 0x6c, 0x75, 0x64, 0x65, 0x2f, 0x63
        /*0036*/ 	.byte	0x75, 0x74, 0x65, 0x2f, 0x70, 0x6f, 0x69, 0x6e, 0x74, 0x65, 0x72, 0x5f, 0x66, 0x6c, 0x61, 0x67
        /*0046*/ 	.byte	0x67, 0x65, 0x64, 0x2e, 0x68, 0x70, 0x70, 0x00
	.type		__unnamed_1,@object
	.size		__unnamed_1,(__unnamed_2 - __unnamed_1)
__unnamed_1:
        /*004e*/ 	.byte	0x61, 0x75, 0x74, 0x6f, 0x20, 0x63, 0x75, 0x74, 0x65, 0x3a, 0x3a, 0x61, 0x73, 0x5f, 0x70, 0x6f
        /* <DEDUP_REMOVED lines=27> */
        /*020e*/ 	.byte	0x31, 0x30, 0x32, 0x34, 0x3e, 0x3e, 0x3e, 0x3e, 0x3e, 0x5d, 0x00
	.type		__unnamed_2,@object
	.size		__unnamed_2,(.L_1 - __unnamed_2)
__unnamed_2:
        /* <DEDUP_REMOVED lines=29> */
.L_1:


//--------------------- .nv.shared._ZN7cutlass13device_kernelINS_4fmha6kernel13FmhaKernelTmaINS1_10collective15FmhaMainloopTmaINS_10bfloat16_tEfN4cute5tupleIJNS7_1CILi64EEENS9_ILi256EEENS9_ILi112EEEEEENS4_14ResidualFusionEJEEENS4_15FmhaFwdEpilogueIS6_fNS8_IJSA_SC_SB_EEEEEJEEEEEvNT_6ParamsE --------------------------
	.section	.nv.shared._ZN7cutlass13device_kernelINS_4fmha6kernel13FmhaKernelTmaINS1_10collective15FmhaMainloopTmaINS_10bfloat16_tEfN4cute5tupleIJNS7_1CILi64EEENS9_ILi256EEENS9_ILi112EEEEEENS4_14ResidualFusionEJEEENS4_15FmhaFwdEpilogueIS6_fNS8_IJSA_SC_SB_EEEEEJEEEEEvNT_6ParamsE,"aw",@nobits
	.sectionflags	@""
	.align	16
	.zero		1024


//--------------------- .nv.shared.reserved.0     --------------------------
	.section	.nv.shared.reserved.0,"aw",@nobits
	.weak		__nv_reservedSMEM_offset_0_alias
	.size		__nv_reservedSMEM_offset_0_alias, 0, 0
	.other		__nv_reservedSMEM_offset_0_alias,@"STO_CUDA_RESERVED_SHARED STV_DEFAULT"
__nv_reservedSMEM_offset_0_alias:
	.zero		0


//--------------------- .nv.global                --------------------------
	.section	.nv.global,"aw",@nobits
.nv.global:
	.type		_ZN39_INTERNAL_7afa5dd8_4_k_cu_a2baadc1_32044cute1_E,@object
	.size		_ZN39_INTERNAL_7afa5dd8_4_k_cu_a2baadc1_32044cute1_E,(_ZN39_INTERNAL_7afa5dd8_4_k_cu_a2baadc1_32044cuda3std3__45__cpo6cbeginE - _ZN39_INTERNAL_7afa5dd8_4_k_cu_a2baadc1_32044cute1_E)
_ZN39_INTERNAL_7afa5dd8_4_k_cu_a2baadc1_32044cute1_E:
	.zero		1
	.type		_ZN39_INTERNAL_7afa5dd8_4_k_cu_a2baadc1_32044cuda3std3__45__cpo6cbeginE,@object
	.size		_ZN39_INTERNAL_7afa5dd8_4_k_cu_a2baadc1_32044cuda3std3__45__cpo6cbeginE,(_ZN39_INTERNAL_7afa5dd8_4_k_cu_a2baadc1_32044cuda3std3__48in_placeE - _ZN39_INTERNAL_7afa5dd8_4_k_cu_a2baadc1_32044cuda3std3__45__cpo6cbeginE)
_ZN39_INTERNAL_7afa5dd8_4_k_cu_a2baadc1_32044cuda3std3__45__cpo6cbeginE:
	.zero		1
	.type		_ZN39_INTERNAL_7afa5dd8_4_k_cu_a2baadc1_32044cuda3std3__48in_placeE,@object
	.size		_ZN39_INTERNAL_7afa5dd8_4_k_cu_a2baadc1_32044cuda3std3__48in_placeE,(_ZN39_INTERNAL_7afa5dd8_4_k_cu_a2baadc1_32044cuda3std6ranges3__45__cpo9iter_moveE - _ZN39_INTERNAL_7afa5dd8_4_k_cu_a2baadc1_32044cuda3std3__48in_placeE)
_ZN39_INTERNAL_7afa5dd8_4_k_cu_a2baadc1_32044cuda3std3__48in_placeE:
	.zero		1
	.type		_ZN39_INTERNAL_7afa5dd8_4_k_cu_a2baadc1_32044cuda3std6ranges3__45__cpo9iter_moveE,@object
	.size		_ZN39_INTERNAL_7afa5dd8_4_k_cu_a2baadc1_32044cuda3std6ranges3__45__cpo9iter_moveE,(_ZN39_INTERNAL_7afa5dd8_4_k_cu_a2baadc1_32044cuda3std3__45__cpo5beginE - _ZN39_INTERNAL_7afa5dd8_4_k_cu_a2baadc1_32044cuda3std6ranges3__45__cpo9iter_moveE)
_ZN39_INTERNAL_7afa5dd8_4_k_cu_a2baadc1_32044cuda3std6ranges3__45__cpo9iter_moveE:
	.zero		1
	.type		_ZN39_INTERNAL_7afa5dd8_4_k_cu_a2baadc1_32044cuda3std3__45__cpo5beginE,@object
	.size		_ZN39_INTERNAL_7afa5dd8_4_k_cu_a2baadc1_32044cuda3std3__45__cpo5beginE,(_ZN39_INTERNAL_7afa5dd8_4_k_cu_a2baadc1_32044cuda3std3__441_GLOBAL__N__7afa5dd8_4_k_cu_a2baadc1_32046ignoreE - _ZN39_INTERNAL_7afa5dd8_4_k_cu_a2baadc1_32044cuda3std3__45__cpo5beginE)
_ZN39_INTERNAL_7afa5dd8_4_k_cu_a2baadc1_32044cuda3std3__45__cpo5beginE:
	.zero		1
	.type		_ZN39_INTERNAL_7afa5dd8_4_k_cu_a2baadc1_32044cuda3std3__441_GLOBAL__N__7afa5dd8_4_k_cu_a2baadc1_32046ignoreE,@object
	.size		_ZN39_INTERNAL_7afa5dd8_4_k_cu_a2baadc1_32044cuda3std3__441_GLOBAL__N__7afa5dd8_4_k_cu_a2baadc1_32046ignoreE,(_ZN39_INTERNAL_7afa5dd8_4_k_cu_a2baadc1_32044cute7productE - _ZN39_INTERNAL_7afa5dd8_4_k_cu_a2baadc1_32044cuda3std3__441_GLOBAL__N__7afa5dd8_4_k_cu_a2baadc1_32046ignoreE)
_ZN39_INTERNAL_7afa5dd8_4_k_cu_a2baadc1_32044cuda3std3__441_GLOBAL__N__7afa5dd8_4_k_cu_a2baadc1_32046ignoreE:
	.zero		1
	.type		_ZN39_INTERNAL_7afa5dd8_4_k_cu_a2baadc1_32044cute7productE,@object
	.size		_ZN39_INTERNAL_7afa5dd8_4_k_cu_a2baadc1_32044cute7productE,(_ZN39_INTERNAL_7afa5dd8_4_k_cu_a2baadc1_32044cuda3std3__45__cpo3endE - _ZN39_INTERNAL_7afa5dd8_4_k_cu_a2baadc1_32044cute7productE)
_ZN39_INTERNAL_7afa5dd8_4_k_cu_a2baadc1_32044cute7productE:
	.zero		1
	.type		_ZN39_INTERNAL_7afa5dd8_4_k_cu_a2baadc1_32044cuda3std3__45__cpo3endE,@object
	.size		_ZN39_INTERNAL_7afa5dd8_4_k_cu_a2baadc1_32044cuda3std3__45__cpo3endE,(_ZN39_INTERNAL_7afa5dd8_4_k_cu_a2baadc1_32044cuda3std3__419piecewise_constructE - _ZN39_INTERNAL_7afa5dd8_4_k_cu_a2baadc1_32044cuda3std3__45__cpo3endE)
_ZN39_INTERNAL_7afa5dd8_4_k_cu_a2baadc1_32044cuda3std3__45__cpo3endE:
	.zero		1
	.type		_ZN39_INTERNAL_7afa5dd8_4_k_cu_a2baadc1_32044cuda3std3__419piecewise_constructE,@object
	.size		_ZN39_INTERNAL_7afa5dd8_4_k_cu_a2baadc1_32044cuda3std3__419piecewise_constructE,(_ZN39_INTERNAL_7afa5dd8_4_k_cu_a2baadc1_32044cuda3std3__45__cpo4cendE - _ZN39_INTERNAL_7afa5dd8_4_k_cu_a2baadc1_32044cuda3std3__419piecewise_constructE)
_ZN39_INTERNAL_7afa5dd8_4_k_cu_a2baadc1_32044cuda3std3__419piecewise_constructE:
	.zero		1
	.type		_ZN39_INTERNAL_7afa5dd8_4_k_cu_a2baadc1_32044cuda3std3__45__cpo4cendE,@object
	.size		_ZN39_INTERNAL_7afa5dd8_4_k_cu_a2baadc1_32044cuda3std3__45__cpo4cendE,(_ZN39_INTERNAL_7afa5dd8_4_k_cu_a2baadc1_32044cuda3std6ranges3__45__cpo4swapE - _ZN39_INTERNAL_7afa5dd8_4_k_cu_a2baadc1_32044cuda3std3__45__cpo4cendE)
_ZN39_INTERNAL_7afa5dd8_4_k_cu_a2baadc1_32044cuda3std3__45__cpo4cendE:
	.zero		1
	.type		_ZN39_INTERNAL_7afa5dd8_4_k_cu_a2baadc1_32044cuda3std6ranges3__45__cpo4swapE,@object
	.size		_ZN39_INTERNAL_7afa5dd8_4_k_cu_a2baadc1_32044cuda3std6ranges3__45__cpo4swapE,(.L_9 - _ZN39_INTERNAL_7afa5dd8_4_k_cu_a2baadc1_32044cuda3std6ranges3__45__cpo4swapE)
_ZN39_INTERNAL_7afa5dd8_4_k_cu_a2baadc1_32044cuda3std6ranges3__45__cpo4swapE:
	.zero		1
.L_9:


//--------------------- .nv.constant0._ZN7cutlass13device_kernelINS_4fmha6kernel13FmhaKernelTmaINS1_10collective15FmhaMainloopTmaINS_10bfloat16_tEfN4cute5tupleIJNS7_1CILi64EEENS9_ILi256EEENS9_ILi112EEEEEENS4_14ResidualFusionEJEEENS4_15FmhaFwdEpilogueIS6_fNS8_IJSA_SC_SB_EEEEEJEEEEEvNT_6ParamsE --------------------------
	.section	.nv.constant0._ZN7cutlass13device_kernelINS_4fmha6kernel13FmhaKernelTmaINS1_10collective15FmhaMainloopTmaINS_10bfloat16_tEfN4cute5tupleIJNS7_1CILi64EEENS9_ILi256EEENS9_ILi112EEEEEENS4_14ResidualFusionEJEEENS4_15FmhaFwdEpilogueIS6_fNS8_IJSA_SC_SB_EEEEEJEEEEEvNT_6ParamsE,"a",@progbits
	.sectionflags	@""
	.align	4
.nv.constant0._ZN7cutlass13device_kernelINS_4fmha6kernel13FmhaKernelTmaINS1_10collective15FmhaMainloopTmaINS_10bfloat16_tEfN4cute5tupleIJNS7_1CILi64EEENS9_ILi256EEENS9_ILi112EEEEEENS4_14ResidualFusionEJEEENS4_15FmhaFwdEpilogueIS6_fNS8_IJSA_SC_SB_EEEEEJEEEEEvNT_6ParamsE:
	.zero		2688


//--------------------- SYMBOLS --------------------------

	.type		.nv.reservedSmem.offset0,@object
	.size		.nv.reservedSmem.offset0,0x4
	.type		__assertfail,@function
